	.target	sm_90a

	.elftype	@"ET_EXEC"


//--------------------- .note.nv.tkinfo           --------------------------
	.section	.note.nv.tkinfo,"",@"SHT_NOTE"
	.sectionflags	@"SHF_NOTE_NV_TKINFO"
	.tkinfo
        /*0018*/ 	.word	0x00000002
        /*0030*/ 	.string	""
        /*0030*/ 	.string	"ptxas"
        /*0030*/ 	.string	"Cuda compilation tools, release 13.0, V13.0.88"
        /*0030*/ 	.string	"Build cuda_13.0.r13.0/compiler.36424714_0"
        /*0030*/ 	.string	"-arch sm_90a -m 64 "



//--------------------- .note.nv.cuinfo           --------------------------
	.section	.note.nv.cuinfo,"",@"SHT_NOTE"
	.sectionflags	@"SHF_NOTE_NV_CUINFO"
        /*0018*/ 	.short	0x0002
        /*001a*/ 	.short	0x005a
        /*001c*/ 	.short	0x0082
	.zero		2


//--------------------- .nv.info                  --------------------------
	.section	.nv.info,"",@"SHT_CUDA_INFO"
	.align	4


	//----- nvinfo : EIATTR_REGCOUNT
	.align		4
        /*0000*/ 	.byte	0x04, 0x2f
        /*0002*/ 	.short	(.L_15 - .L_14)
	.align		4
.L_14:
        /*0004*/ 	.word	index@(_ZN7cutlass13device_kernelINS_4gemm6kernel13GemmUniversalIN4cute5tupleIJiiiiEEENS1_10collective13CollectiveMmaINS1_34MainloopSm90TmaGmmaWarpSpecializedILi4ENS5_IJNS4_1CILi2EEENSA_ILi1EEESC_EEENS1_35KernelTmaWarpSpecializedCooperativeEEENS5_IJNSA_ILi384EEENSA_ILi512EEENSA_ILi64EEEEEEaNS5_IJlSC_lEEEaSK_NS4_8TiledMMAINS4_8MMA_AtomIJNS4_4SM904GMMA27MMA_64x256x32_S32S8S8_SS_TNEEEENS4_6LayoutISD_NS5_IJSC_NSA_ILi0EEESS_EEEEENS5_IJNS4_10UnderscoreESV_SV_EEEEENS4_13SM90_TMA_LOADENS4_14ComposedLayoutINS4_7SwizzleILi2ELi4ELi3EEENS4_18smem_ptr_flag_bitsILi8EEENSR_INS5_IJNSA_ILi8EEESI_EEENS5_IJSI_SC_EEEEEEEvNS4_8identityENS4_23SM90_TMA_LOAD_MULTICASTES18_vS19_EENS_8epilogue10collective6detail29Sm90TmaWarpSpecializedAdapterINS1D_15DefaultEpilogueIaSK_SK_NS1C_6thread17LinearCombinationIaLi1EiiLNS1H_9ScaleType4KindE0ELNS_15FloatRoundStyleE2EaEENS1_15EpilogueDefaultEEEEEvvEEEEvNT_6ParamsE)
        /*0008*/ 	.word	0x000000a8


	//----- nvinfo : EIATTR_FRAME_SIZE
	.align		4
.L_15:
        /*000c*/ 	.byte	0x04, 0x11
        /*000e*/ 	.short	(.L_17 - .L_16)
	.align		4
.L_16:
        /*0010*/ 	.word	index@(_ZN7cutlass13device_kernelINS_4gemm6kernel13GemmUniversalIN4cute5tupleIJiiiiEEENS1_10collective13CollectiveMmaINS1_34MainloopSm90TmaGmmaWarpSpecializedILi4ENS5_IJNS4_1CILi2EEENSA_ILi1EEESC_EEENS1_35KernelTmaWarpSpecializedCooperativeEEENS5_IJNSA_ILi384EEENSA_ILi512EEENSA_ILi64EEEEEEaNS5_IJlSC_lEEEaSK_NS4_8TiledMMAINS4_8MMA_AtomIJNS4_4SM904GMMA27MMA_64x256x32_S32S8S8_SS_TNEEEENS4_6LayoutISD_NS5_IJSC_NSA_ILi0EEESS_EEEEENS5_IJNS4_10UnderscoreESV_SV_EEEEENS4_13SM90_TMA_LOADENS4_14ComposedLayoutINS4_7SwizzleILi2ELi4ELi3EEENS4_18smem_ptr_flag_bitsILi8EEENSR_INS5_IJNSA_ILi8EEESI_EEENS5_IJSI_SC_EEEEEEEvNS4_8identityENS4_23SM90_TMA_LOAD_MULTICASTES18_vS19_EENS_8epilogue10collective6detail29Sm90TmaWarpSpecializedAdapterINS1D_15DefaultEpilogueIaSK_SK_NS1C_6thread17LinearCombinationIaLi1EiiLNS1H_9ScaleType4KindE0ELNS_15FloatRoundStyleE2EaEENS1_15EpilogueDefaultEEEEEvvEEEEvNT_6ParamsE)
        /*0014*/ 	.word	0x000019b8


	//----- nvinfo : EIATTR_MIN_STACK_SIZE
	.align		4
.L_17:
        /*0018*/ 	.byte	0x04, 0x12
        /*001a*/ 	.short	(.L_19 - .L_18)
	.align		4
.L_18:
        /*001c*/ 	.word	index@(_ZN7cutlass13device_kernelINS_4gemm6kernel13GemmUniversalIN4cute5tupleIJiiiiEEENS1_10collective13CollectiveMmaINS1_34MainloopSm90TmaGmmaWarpSpecializedILi4ENS5_IJNS4_1CILi2EEENSA_ILi1EEESC_EEENS1_35KernelTmaWarpSpecializedCooperativeEEENS5_IJNSA_ILi384EEENSA_ILi512EEENSA_ILi64EEEEEEaNS5_IJlSC_lEEEaSK_NS4_8TiledMMAINS4_8MMA_AtomIJNS4_4SM904GMMA27MMA_64x256x32_S32S8S8_SS_TNEEEENS4_6LayoutISD_NS5_IJSC_NSA_ILi0EEESS_EEEEENS5_IJNS4_10UnderscoreESV_SV_EEEEENS4_13SM90_TMA_LOADENS4_14ComposedLayoutINS4_7SwizzleILi2ELi4ELi3EEENS4_18smem_ptr_flag_bitsILi8EEENSR_INS5_IJNSA_ILi8EEESI_EEENS5_IJSI_SC_EEEEEEEvNS4_8identityENS4_23SM90_TMA_LOAD_MULTICASTES18_vS19_EENS_8epilogue10collective6detail29Sm90TmaWarpSpecializedAdapterINS1D_15DefaultEpilogueIaSK_SK_NS1C_6thread17LinearCombinationIaLi1EiiLNS1H_9ScaleType4KindE0ELNS_15FloatRoundStyleE2EaEENS1_15EpilogueDefaultEEEEEvvEEEEvNT_6ParamsE)
        /*0020*/ 	.word	0x000019b8
.L_19:


//--------------------- .nv.compat                --------------------------
	.section	.nv.compat,"",@"SHT_CUDA_COMPAT_INFO"
	.align	4
        /*0000*/ 	.byte	0x02, 0x09, 0x01, 0x00, 0x02, 0x02, 0x04, 0x00, 0x02, 0x05, 0x05, 0x00, 0x03, 0x07, 0x01, 0x01
        /*0010*/ 	.byte	0x02, 0x03, 0x01, 0x00, 0x02, 0x06, 0x01, 0x00, 0x04, 0x0b, 0x08, 0x00, 0x00, 0x00, 0x00, 0x00
        /*0020*/ 	.byte	0x00, 0x00, 0x00, 0x00


//--------------------- .nv.info._ZN7cutlass13device_kernelINS_4gemm6kernel13GemmUniversalIN4cute5tupleIJiiiiEEENS1_10collective13CollectiveMmaINS1_34MainloopSm90TmaGmmaWarpSpecializedILi4ENS5_IJNS4_1CILi2EEENSA_ILi1EEESC_EEENS1_35KernelTmaWarpSpecializedCooperativeEEENS5_IJNSA_ILi384EEENSA_ILi512EEENSA_ILi64EEEEEEaNS5_IJlSC_lEEEaSK_NS4_8TiledMMAINS4_8MMA_AtomIJNS4_4SM904GMMA27MMA_64x256x32_S32S8S8_SS_TNEEEENS4_6LayoutISD_NS5_IJSC_NSA_ILi0EEESS_EEEEENS5_IJNS4_10UnderscoreESV_SV_EEEEENS4_13SM90_TMA_LOADENS4_14ComposedLayoutINS4_7SwizzleILi2ELi4ELi3EEENS4_18smem_ptr_flag_bitsILi8EEENSR_INS5_IJNSA_ILi8EEESI_EEENS5_IJSI_SC_EEEEEEEvNS4_8identityENS4_23SM90_TMA_LOAD_MULTICASTES18_vS19_EENS_8epilogue10collective6detail29Sm90TmaWarpSpecializedAdapterINS1D_15DefaultEpilogueIaSK_SK_NS1C_6thread17LinearCombinationIaLi1EiiLNS1H_9ScaleType4KindE0ELNS_15FloatRoundStyleE2EaEENS1_15EpilogueDefaultEEEEEvvEEEEvNT_6ParamsE --------------------------
	.section	.nv.info._ZN7cutlass13device_kernelINS_4gemm6kernel13GemmUniversalIN4cute5tupleIJiiiiEEENS1_10collective13CollectiveMmaINS1_34MainloopSm90TmaGmmaWarpSpecializedILi4ENS5_IJNS4_1CILi2EEENSA_ILi1EEESC_EEENS1_35KernelTmaWarpSpecializedCooperativeEEENS5_IJNSA_ILi384EEENSA_ILi512EEENSA_ILi64EEEEEEaNS5_IJlSC_lEEEaSK_NS4_8TiledMMAINS4_8MMA_AtomIJNS4_4SM904GMMA27MMA_64x256x32_S32S8S8_SS_TNEEEENS4_6LayoutISD_NS5_IJSC_NSA_ILi0EEESS_EEEEENS5_IJNS4_10UnderscoreESV_SV_EEEEENS4_13SM90_TMA_LOADENS4_14ComposedLayoutINS4_7SwizzleILi2ELi4ELi3EEENS4_18smem_ptr_flag_bitsILi8EEENSR_INS5_IJNSA_ILi8EEESI_EEENS5_IJSI_SC_EEEEEEEvNS4_8identityENS4_23SM90_TMA_LOAD_MULTICASTES18_vS19_EENS_8epilogue10collective6detail29Sm90TmaWarpSpecializedAdapterINS1D_15DefaultEpilogueIaSK_SK_NS1C_6thread17LinearCombinationIaLi1EiiLNS1H_9ScaleType4KindE0ELNS_15FloatRoundStyleE2EaEENS1_15EpilogueDefaultEEEEEvvEEEEvNT_6ParamsE,"",@"SHT_CUDA_INFO"
	.sectionflags	@""
	.align	4


	//----- nvinfo : EIATTR_CUDA_API_VERSION
	.align		4
        /*0000*/ 	.byte	0x04, 0x37
        /*0002*/ 	.short	(.L_21 - .L_20)
.L_20:
        /*0004*/ 	.word	0x00000082


	//----- nvinfo : EIATTR_KPARAM_INFO
	.align		4
.L_21:
        /*0008*/ 	.byte	0x04, 0x17
        /*000a*/ 	.short	(.L_23 - .L_22)
.L_22:
        /*000c*/ 	.word	0x00000000
        /*0010*/ 	.short	0x0000
        /*0012*/ 	.short	0x0070
        /*0014*/ 	.byte	0x00, 0xf0, 0x01, 0x10


	//----- nvinfo : EIATTR_SPARSE_MMA_MASK
	.align		4
.L_23:
        /*0018*/ 	.byte	0x03, 0x50
        /*001a*/ 	.short	0x0000


	//----- nvinfo : EIATTR_MAXREG_COUNT
	.align		4
        /*001c*/ 	.byte	0x03, 0x1b
        /*001e*/ 	.short	0x00a8


	//----- nvinfo : EIATTR_NUM_BARRIERS
	.align		4
        /*0020*/ 	.byte	0x02, 0x4c
        /*0022*/ 	.byte	0x01
	.zero		1


	//----- nvinfo : EIATTR_EXTERNS
	.align		4
        /*0024*/ 	.byte	0x04, 0x0f
        /*0026*/ 	.short	(.L_25 - .L_24)


	//   ....[0]....
	.align		4
.L_24:
        /*0028*/ 	.word	index@(__assertfail)


	//----- nvinfo : EIATTR_ANNOTATIONS
	.align		4
.L_25:
        /*002c*/ 	.byte	0x04, 0x55
        /*002e*/ 	.short	(.L_27 - .L_26)


	//   ....[0]....
.L_26:
        /*0030*/ 	.word	0x00000001
        /*0034*/ 	.byte	0xf0, 0x09, 0x00, 0x00, 0x01, 0x00, 0x00, 0x00, 0x10, 0x0a, 0x00, 0x00, 0x01, 0x00, 0x00, 0x00
        /* <DEDUP_REMOVED lines=2825> */
        /*b0d4*/ 	.byte	0xe0, 0xce, 0x04, 0x00, 0x01, 0x00, 0x00, 0x00, 0x00, 0xcf, 0x04, 0x00


	//----- nvinfo : EIATTR_MERCURY_ISA_VERSION
	.align		4
.L_27:
        /*b0e0*/ 	.byte	0x03, 0x5f
        /*b0e2*/ 	.short	0x0101


	//----- nvinfo : EIATTR_INT_WARP_WIDE_INSTR_OFFSETS
	.align		4
        /*b0e4*/ 	.byte	0x04, 0x31
        /*b0e6*/ 	.short	(.L_29 - .L_28)


	//   ....[0]....
.L_28:
        /*b0e8*/ 	.word	0x00000580


	//   ....[1]....
        /*b0ec*/ 	.word	0x00000590


	//   ....[2]....
        /*b0f0*/ 	.word	0x00000710


	//   ....[3]....
        /*b0f4*/ 	.word	0x000140d0


	//----- nvinfo : EIATTR_COOP_GROUP_MASK_REGIDS
	.align		4
.L_29:
        /*b0f8*/ 	.byte	0x04, 0x29
        /*b0fa*/ 	.short	(.L_31 - .L_30)


	//   ....[0]....
.L_30:
        /*b0fc*/ 	.word	0xffffffff


	//   ....[1]....
        /*b100*/ 	.word	0xffffffff


	//   ....[2]....
        /*b104*/ 	.word	0xffffffff


	//   ....[3]....
        /*b108*/ 	.word	0xffffffff


	//   ....[4]....
        /*b10c*/ 	.word	0xffffffff


	//   ....[5]....
        /*b110*/ 	.word	0xffffffff


	//----- nvinfo : EIATTR_COOP_GROUP_INSTR_OFFSETS
	.align		4
.L_31:
        /*b114*/ 	.byte	0x04, 0x28
        /*b116*/ 	.short	(.L_33 - .L_32)


	//   ....[0]....
.L_32:
        /*b118*/ 	.word	0x00000070


	//   ....[1]....
        /*b11c*/ 	.word	0x00000080


	//   ....[2]....
        /*b120*/ 	.word	0x000001a0


	//   ....[3]....
        /*b124*/ 	.word	0x000003d0


	//   ....[4]....
        /*b128*/ 	.word	0x00000840


	//   ....[5]....
        /*b12c*/ 	.word	0x00001480


	//----- nvinfo : EIATTR_REG_RECONFIG
	.align		4
.L_33:
        /*b130*/ 	.byte	0x01, 0x54
	.zero		2


	//----- nvinfo : EIATTR_SYSCALL_OFFSETS
	.align		4
        /*b134*/ 	.byte	0x04, 0x46
        /*b136*/ 	.short	(.L_35 - .L_34)


	//   ....[0]....
.L_34:
        /*b138*/ 	.word	0x00001630


	//----- nvinfo : EIATTR_MBARRIER_INSTR_OFFSETS
	.align		4
.L_35:
        /*b13c*/ 	.byte	0x04, 0x39
        /*b13e*/ 	.short	(.L_37 - .L_36)


	//   ....[0]....
.L_36:
        /*b140*/ 	.word	0x00000320
        /*b144*/ 	.word	0x000000ff
        /*b148*/ 	.word	0x00000000
        /*b14c*/ 	.short	0x0100
        /*b14e*/ 	.byte	0x08
	.zero		1


	//   ....[1]....
        /*b150*/ 	.word	0x00000330
        /*b154*/ 	.word	0x000000ff
        /*b158*/ 	.word	0x00000020
        /*b15c*/ 	.short	0x0100
        /*b15e*/ 	.byte	0x08
	.zero		1


	//   ....[2]....
        /*b160*/ 	.word	0x00000340
        /*b164*/ 	.word	0x000000ff
        /*b168*/ 	.word	0x00000008
        /*b16c*/ 	.short	0x0100
        /*b16e*/ 	.byte	0x08
	.zero		1


	//   ....[3]....
        /*b170*/ 	.word	0x00000350
        /*b174*/ 	.word	0x000000ff
        /*b178*/ 	.word	0x00000028
        /*b17c*/ 	.short	0x0100
        /*b17e*/ 	.byte	0x08
	.zero		1


	//   ....[4]....
        /*b180*/ 	.word	0x00000360
        /*b184*/ 	.word	0x000000ff
        /*b188*/ 	.word	0x00000010
        /*b18c*/ 	.short	0x0100
        /*b18e*/ 	.byte	0x08
	.zero		1


	//   ....[5]....
        /*b190*/ 	.word	0x00000370
        /*b194*/ 	.word	0x000000ff
        /*b198*/ 	.word	0x00000030
        /*b19c*/ 	.short	0x0100
        /*b19e*/ 	.byte	0x08
	.zero		1


	//   ....[6]....
        /*b1a0*/ 	.word	0x00000380
        /*b1a4*/ 	.word	0x000000ff
        /*b1a8*/ 	.word	0x00000018
        /*b1ac*/ 	.short	0x0100
        /*b1ae*/ 	.byte	0x08
	.zero		1


	//   ....[7]....
        /*b1b0*/ 	.word	0x00000390
        /*b1b4*/ 	.word	0x000000ff
        /*b1b8*/ 	.word	0x00000038
        /*b1bc*/ 	.short	0x0100
        /*b1be*/ 	.byte	0x08
	.zero		1


	//   ....[8]....
        /*b1c0*/ 	.word	0x00000770
        /*b1c4*/ 	.word	0x000000ff
        /*b1c8*/ 	.word	0x00000050
        /*b1cc*/ 	.short	0x0100
        /*b1ce*/ 	.byte	0x06
	.zero		1


	//   ....[9]....
        /*b1d0*/ 	.word	0x000007b0
        /*b1d4*/ 	.word	0x000000ff
        /*b1d8*/ 	.word	0x00000058
        /*b1dc*/ 	.short	0x0100
        /*b1de*/ 	.byte	0x06
	.zero		1


	//   ....[10]....
        /*b1e0*/ 	.word	0x00001710
        /*b1e4*/ 	.word	0x00000003
        /*b1e8*/ 	.word	0x00000000
        /*b1ec*/ 	.short	0x010a
        /*b1ee*/ 	.byte	0x3f
	.zero		1


	//   ....[11]....
        /*b1f0*/ 	.word	0x00001750
        /*b1f4*/ 	.word	0x00000003
        /*b1f8*/ 	.word	0x00000000
        /*b1fc*/ 	.short	0x010a
        /*b1fe*/ 	.byte	0x3f
	.zero		1


	//   ....[12]....
        /*b200*/ 	.word	0x00009610
        /*b204*/ 	.word	0x00000004
        /*b208*/ 	.word	0x00000000
        /*b20c*/ 	.short	0x010a
        /*b20e*/ 	.byte	0x3f
	.zero		1


	//   ....[13]....
        /*b210*/ 	.word	0x00009650
        /*b214*/ 	.word	0x00000004
        /*b218*/ 	.word	0x00000000
        /*b21c*/ 	.short	0x010a
        /*b21e*/ 	.byte	0x3f
	.zero		1


	//   ....[14]....
        /*b220*/ 	.word	0x00013f70
        /*b224*/ 	.word	0x00000004
        /*b228*/ 	.word	0x00000000
        /*b22c*/ 	.short	0x0101
        /*b22e*/ 	.byte	0x3f
	.zero		1


	//   ....[15]....
        /*b230*/ 	.word	0x00014160
        /*b234*/ 	.word	0x00000000
        /*b238*/ 	.word	0x00000000
        /*b23c*/ 	.short	0x0101
        /*b23e*/ 	.byte	0x3f
	.zero		1


	//   ....[16]....
        /*b240*/ 	.word	0x0004ca60
        /*b244*/ 	.word	0x0000000f
        /*b248*/ 	.word	0x00000020
        /*b24c*/ 	.short	0x010a
        /*b24e*/ 	.byte	0x3f
	.zero		1


	//   ....[17]....
        /*b250*/ 	.word	0x0004ce70
        /*b254*/ 	.word	0x00000002
        /*b258*/ 	.word	0x00000058
        /*b25c*/ 	.short	0x0101
        /*b25e*/ 	.byte	0x3f
	.zero		1


	//   ....[18]....
        /*b260*/ 	.word	0x0004d610
        /*b264*/ 	.word	0x00000005
        /*b268*/ 	.word	0x00000000
        /*b26c*/ 	.short	0x010a
        /*b26e*/ 	.byte	0x3f
	.zero		1


	//   ....[19]....
        /*b270*/ 	.word	0x0004d6a0
        /*b274*/ 	.word	0x00000007
        /*b278*/ 	.word	0x00000000
        /*b27c*/ 	.short	0x010a
        /*b27e*/ 	.byte	0x3f
	.zero		1


	//   ....[20]....
        /*b280*/ 	.word	0x0004d730
        /*b284*/ 	.word	0x00000007
        /*b288*/ 	.word	0x00000000
        /*b28c*/ 	.short	0x010a
        /*b28e*/ 	.byte	0x3f
	.zero		1


	//   ....[21]....
        /*b290*/ 	.word	0x0004d7c0
        /*b294*/ 	.word	0x00000003
        /*b298*/ 	.word	0x00000000
        /*b29c*/ 	.short	0x010a
        /*b29e*/ 	.byte	0x3f
	.zero		1


	//   ....[22]....
        /*b2a0*/ 	.word	0x0004d820
        /*b2a4*/ 	.word	0x00000003
        /*b2a8*/ 	.word	0x00000000
        /*b2ac*/ 	.short	0x010a
        /*b2ae*/ 	.byte	0x3f
	.zero		1


	//   ....[23]....
        /*b2b0*/ 	.word	0x0004d870
        /*b2b4*/ 	.word	0x00000004
        /*b2b8*/ 	.word	0x00000000
        /*b2bc*/ 	.short	0x010a
        /*b2be*/ 	.byte	0x3f
	.zero		1


	//   ....[24]....
        /*b2c0*/ 	.word	0x0004d940
        /*b2c4*/ 	.word	0x0000000f
        /*b2c8*/ 	.word	0x00000020
        /*b2cc*/ 	.short	0x010a
        /*b2ce*/ 	.byte	0x3f
	.zero		1


	//   ....[25]....
        /*b2d0*/ 	.word	0x0004da10
        /*b2d4*/ 	.word	0x00000005
        /*b2d8*/ 	.word	0x00000000
        /*b2dc*/ 	.short	0x010a
        /*b2de*/ 	.byte	0x3f
	.zero		1


	//   ....[26]....
        /*b2e0*/ 	.word	0x0004da60
        /*b2e4*/ 	.word	0x00000007
        /*b2e8*/ 	.word	0x00000000
        /*b2ec*/ 	.short	0x010a
        /*b2ee*/ 	.byte	0x3f
	.zero		1


	//   ....[27]....
        /*b2f0*/ 	.word	0x0004dab0
        /*b2f4*/ 	.word	0x00000007
        /*b2f8*/ 	.word	0x00000000
        /*b2fc*/ 	.short	0x010a
        /*b2fe*/ 	.byte	0x3f
	.zero		1


	//----- nvinfo : EIATTR_NUM_MBARRIERS
	.align		4
.L_37:
        /*b300*/ 	.byte	0x03, 0x38
        /*b302*/ 	.short	0x000a


	//----- nvinfo : EIATTR_EXIT_INSTR_OFFSETS
	.align		4
        /*b304*/ 	.byte	0x04, 0x1c
        /*b306*/ 	.short	(.L_39 - .L_38)


	//   ....[0]....
.L_38:
        /*b308*/ 	.word	0x00000aa0


	//   ....[1]....
        /*b30c*/ 	.word	0x00001330


	//   ....[2]....
        /*b310*/ 	.word	0x0004c0c0


	//   ....[3]....
        /*b314*/ 	.word	0x0004c6e0


	//   ....[4]....
        /*b318*/ 	.word	0x0004d810


	//----- nvinfo : EIATTR_MAX_THREADS
	.align		4
.L_39:
        /*b31c*/ 	.byte	0x04, 0x05
        /*b31e*/ 	.short	(.L_41 - .L_40)
.L_40:
        /*b320*/ 	.word	0x00000180
        /*b324*/ 	.word	0x00000001
        /*b328*/ 	.word	0x00000001


	//----- nvinfo : EIATTR_CRS_STACK_SIZE
	.align		4
.L_41:
        /*b32c*/ 	.byte	0x04, 0x1e
        /*b32e*/ 	.short	(.L_43 - .L_42)
.L_42:
        /*b330*/ 	.word	0x00000000


	//----- nvinfo : EIATTR_CBANK_PARAM_SIZE
	.align		4
.L_43:
        /*b334*/ 	.byte	0x03, 0x19
        /*b336*/ 	.short	0x0470


	//----- nvinfo : EIATTR_PARAM_CBANK
	.align		4
        /*b338*/ 	.byte	0x04, 0x0a
        /*b33a*/ 	.short	(.L_45 - .L_44)
	.align		4
.L_44:
        /*b33c*/ 	.word	index@(.nv.constant0._ZN7cutlass13device_kernelINS_4gemm6kernel13GemmUniversalIN4cute5tupleIJiiiiEEENS1_10collective13CollectiveMmaINS1_34MainloopSm90TmaGmmaWarpSpecializedILi4ENS5_IJNS4_1CILi2EEENSA_ILi1EEESC_EEENS1_35KernelTmaWarpSpecializedCooperativeEEENS5_IJNSA_ILi384EEENSA_ILi512EEENSA_ILi64EEEEEEaNS5_IJlSC_lEEEaSK_NS4_8TiledMMAINS4_8MMA_AtomIJNS4_4SM904GMMA27MMA_64x256x32_S32S8S8_SS_TNEEEENS4_6LayoutISD_NS5_IJSC_NSA_ILi0EEESS_EEEEENS5_IJNS4_10UnderscoreESV_SV_EEEEENS4_13SM90_TMA_LOADENS4_14ComposedLayoutINS4_7SwizzleILi2ELi4ELi3EEENS4_18smem_ptr_flag_bitsILi8EEENSR_INS5_IJNSA_ILi8EEESI_EEENS5_IJSI_SC_EEEEEEEvNS4_8identityENS4_23SM90_TMA_LOAD_MULTICASTES18_vS19_EENS_8epilogue10collective6detail29Sm90TmaWarpSpecializedAdapterINS1D_15DefaultEpilogueIaSK_SK_NS1C_6thread17LinearCombinationIaLi1EiiLNS1H_9ScaleType4KindE0ELNS_15FloatRoundStyleE2EaEENS1_15EpilogueDefaultEEEEEvvEEEEvNT_6ParamsE)
        /*b340*/ 	.short	0x0210
        /*b342*/ 	.short	0x0470


	//----- nvinfo : EIATTR_SW_WAR
	.align		4
.L_45:
        /*b344*/ 	.byte	0x04, 0x36
        /*b346*/ 	.short	(.L_47 - .L_46)
.L_46:
        /*b348*/ 	.word	0x00000008
.L_47:


//--------------------- .nv.callgraph             --------------------------
	.section	.nv.callgraph,"",@"SHT_CUDA_CALLGRAPH"
	.align	4
	.sectionentsize	8
	.align		4
        /*0000*/ 	.word	0x00000000
	.align		4
        /*0004*/ 	.word	0xffffffff
	.align		4
        /*0008*/ 	.word	index@(_ZN7cutlass13device_kernelINS_4gemm6kernel13GemmUniversalIN4cute5tupleIJiiiiEEENS1_10collective13CollectiveMmaINS1_34MainloopSm90TmaGmmaWarpSpecializedILi4ENS5_IJNS4_1CILi2EEENSA_ILi1EEESC_EEENS1_35KernelTmaWarpSpecializedCooperativeEEENS5_IJNSA_ILi384EEENSA_ILi512EEENSA_ILi64EEEEEEaNS5_IJlSC_lEEEaSK_NS4_8TiledMMAINS4_8MMA_AtomIJNS4_4SM904GMMA27MMA_64x256x32_S32S8S8_SS_TNEEEENS4_6LayoutISD_NS5_IJSC_NSA_ILi0EEESS_EEEEENS5_IJNS4_10UnderscoreESV_SV_EEEEENS4_13SM90_TMA_LOADENS4_14ComposedLayoutINS4_7SwizzleILi2ELi4ELi3EEENS4_18smem_ptr_flag_bitsILi8EEENSR_INS5_IJNSA_ILi8EEESI_EEENS5_IJSI_SC_EEEEEEEvNS4_8identityENS4_23SM90_TMA_LOAD_MULTICASTES18_vS19_EENS_8epilogue10collective6detail29Sm90TmaWarpSpecializedAdapterINS1D_15DefaultEpilogueIaSK_SK_NS1C_6thread17LinearCombinationIaLi1EiiLNS1H_9ScaleType4KindE0ELNS_15FloatRoundStyleE2EaEENS1_15EpilogueDefaultEEEEEvvEEEEvNT_6ParamsE)
	.align		4
        /*000c*/ 	.word	index@(__assertfail)
	.align		4
        /*0010*/ 	.word	0x00000000
	.align		4
        /*0014*/ 	.word	0xfffffffe
	.align		4
        /*0018*/ 	.word	0x00000000
	.align		4
        /*001c*/ 	.word	0xfffffffd
	.align		4
        /*0020*/ 	.word	0x00000000
	.align		4
        /*0024*/ 	.word	0xfffffffc


//--------------------- .nv.constant4             --------------------------
	.section	.nv.constant4,"a",@progbits
	.align	8
	.align		8
.nv.constant4:
        /*0000*/ 	.dword	__assertfail
	.align		8
        /*0008*/ 	.dword	__unnamed_1
	.align		8
        /*0010*/ 	.dword	_ZN39_INTERNAL_c5547c9b_4_k_cu_4f700f91_70114cuda3std3__45__cpo5beginE
	.align		8
        /*0018*/ 	.dword	_ZN39_INTERNAL_c5547c9b_4_k_cu_4f700f91_70114cuda3std3__45__cpo3endE
	.align		8
        /*0020*/ 	.dword	_ZN39_INTERNAL_c5547c9b_4_k_cu_4f700f91_70114cuda3std3__45__cpo6cbeginE
	.align		8
        /*0028*/ 	.dword	_ZN39_INTERNAL_c5547c9b_4_k_cu_4f700f91_70114cuda3std3__45__cpo4cendE
	.align		8
        /*0030*/ 	.dword	_ZN39_INTERNAL_c5547c9b_4_k_cu_4f700f91_70114cuda3std3__441_GLOBAL__N__c5547c9b_4_k_cu_4f700f91_70116ignoreE
	.align		8
        /*0038*/ 	.dword	_ZN39_INTERNAL_c5547c9b_4_k_cu_4f700f91_70114cuda3std3__419piecewise_constructE
	.align		8
        /*0040*/ 	.dword	_ZN39_INTERNAL_c5547c9b_4_k_cu_4f700f91_70114cuda3std3__48in_placeE
	.align		8
        /*0048*/ 	.dword	_ZN39_INTERNAL_c5547c9b_4_k_cu_4f700f91_70114cuda3std6ranges3__45__cpo4swapE
	.align		8
        /*0050*/ 	.dword	_ZN39_INTERNAL_c5547c9b_4_k_cu_4f700f91_70114cuda3std6ranges3__45__cpo9iter_moveE
	.align		8
        /*0058*/ 	.dword	_ZN39_INTERNAL_c5547c9b_4_k_cu_4f700f91_70114cute7productE
	.align		8
        /*0060*/ 	.dword	_ZN39_INTERNAL_c5547c9b_4_k_cu_4f700f91_70114cute1_E
	.align		8
        /*0068*/ 	.dword	$str$22
	.align		8
        /*0070*/ 	.dword	$str$23


//--------------------- .text._ZN7cutlass13device_kernelINS_4gemm6kernel13GemmUniversalIN4cute5tupleIJiiiiEEENS1_10collective13CollectiveMmaINS1_34MainloopSm90TmaGmmaWarpSpecializedILi4ENS5_IJNS4_1CILi2EEENSA_ILi1EEESC_EEENS1_35KernelTmaWarpSpecializedCooperativeEEENS5_IJNSA_ILi384EEENSA_ILi512EEENSA_ILi64EEEEEEaNS5_IJlSC_lEEEaSK_NS4_8TiledMMAINS4_8MMA_AtomIJNS4_4SM904GMMA27MMA_64x256x32_S32S8S8_SS_TNEEEENS4_6LayoutISD_NS5_IJSC_NSA_ILi0EEESS_EEEEENS5_IJNS4_10UnderscoreESV_SV_EEEEENS4_13SM90_TMA_LOADENS4_14ComposedLayoutINS4_7SwizzleILi2ELi4ELi3EEENS4_18smem_ptr_flag_bitsILi8EEENSR_INS5_IJNSA_ILi8EEESI_EEENS5_IJSI_SC_EEEEEEEvNS4_8identityENS4_23SM90_TMA_LOAD_MULTICASTES18_vS19_EENS_8epilogue10collective6detail29Sm90TmaWarpSpecializedAdapterINS1D_15DefaultEpilogueIaSK_SK_NS1C_6thread17LinearCombinationIaLi1EiiLNS1H_9ScaleType4KindE0ELNS_15FloatRoundStyleE2EaEENS1_15EpilogueDefaultEEEEEvvEEEEvNT_6ParamsE --------------------------
	.section	.text._ZN7cutlass13device_kernelINS_4gemm6kernel13GemmUniversalIN4cute5tupleIJiiiiEEENS1_10collective13CollectiveMmaINS1_34MainloopSm90TmaGmmaWarpSpecializedILi4ENS5_IJNS4_1CILi2EEENSA_ILi1EEESC_EEENS1_35KernelTmaWarpSpecializedCooperativeEEENS5_IJNSA_ILi384EEENSA_ILi512EEENSA_ILi64EEEEEEaNS5_IJlSC_lEEEaSK_NS4_8TiledMMAINS4_8MMA_AtomIJNS4_4SM904GMMA27MMA_64x256x32_S32S8S8_SS_TNEEEENS4_6LayoutISD_NS5_IJSC_NSA_ILi0EEESS_EEEEENS5_IJNS4_10UnderscoreESV_SV_EEEEENS4_13SM90_TMA_LOADENS4_14ComposedLayoutINS4_7SwizzleILi2ELi4ELi3EEENS4_18smem_ptr_flag_bitsILi8EEENSR_INS5_IJNSA_ILi8EEESI_EEENS5_IJSI_SC_EEEEEEEvNS4_8identityENS4_23SM90_TMA_LOAD_MULTICASTES18_vS19_EENS_8epilogue10collective6detail29Sm90TmaWarpSpecializedAdapterINS1D_15DefaultEpilogueIaSK_SK_NS1C_6thread17LinearCombinationIaLi1EiiLNS1H_9ScaleType4KindE0ELNS_15FloatRoundStyleE2EaEENS1_15EpilogueDefaultEEEEEvvEEEEvNT_6ParamsE,"ax",@progbits
	.align	128
.text._ZN7cutlass13device_kernelINS_4gemm6kernel13GemmUniversalIN4cute5tupleIJiiiiEEENS1_10collective13CollectiveMmaINS1_34MainloopSm90TmaGmmaWarpSpecializedILi4ENS5_IJNS4_1CILi2EEENSA_ILi1EEESC_EEENS1_35KernelTmaWarpSpecializedCooperativeEEENS5_IJNSA_ILi384EEENSA_ILi512EEENSA_ILi64EEEEEEaNS5_IJlSC_lEEEaSK_NS4_8TiledMMAINS4_8MMA_AtomIJNS4_4SM904GMMA27MMA_64x256x32_S32S8S8_SS_TNEEEENS4_6LayoutISD_NS5_IJSC_NSA_ILi0EEESS_EEEEENS5_IJNS4_10UnderscoreESV_SV_EEEEENS4_13SM90_TMA_LOADENS4_14ComposedLayoutINS4_7SwizzleILi2ELi4ELi3EEENS4_18smem_ptr_flag_bitsILi8EEENSR_INS5_IJNSA_ILi8EEESI_EEENS5_IJSI_SC_EEEEEEEvNS4_8identityENS4_23SM90_TMA_LOAD_MULTICASTES18_vS19_EENS_8epilogue10collective6detail29Sm90TmaWarpSpecializedAdapterINS1D_15DefaultEpilogueIaSK_SK_NS1C_6thread17LinearCombinationIaLi1EiiLNS1H_9ScaleType4KindE0ELNS_15FloatRoundStyleE2EaEENS1_15EpilogueDefaultEEEEEvvEEEEvNT_6ParamsE:
        .type           _ZN7cutlass13device_kernelINS_4gemm6kernel13GemmUniversalIN4cute5tupleIJiiiiEEENS1_10collective13CollectiveMmaINS1_34MainloopSm90TmaGmmaWarpSpecializedILi4ENS5_IJNS4_1CILi2EEENSA_ILi1EEESC_EEENS1_35KernelTmaWarpSpecializedCooperativeEEENS5_IJNSA_ILi384EEENSA_ILi512EEENSA_ILi64EEEEEEaNS5_IJlSC_lEEEaSK_NS4_8TiledMMAINS4_8MMA_AtomIJNS4_4SM904GMMA27MMA_64x256x32_S32S8S8_SS_TNEEEENS4_6LayoutISD_NS5_IJSC_NSA_ILi0EEESS_EEEEENS5_IJNS4_10UnderscoreESV_SV_EEEEENS4_13SM90_TMA_LOADENS4_14ComposedLayoutINS4_7SwizzleILi2ELi4ELi3EEENS4_18smem_ptr_flag_bitsILi8EEENSR_INS5_IJNSA_ILi8EEESI_EEENS5_IJSI_SC_EEEEEEEvNS4_8identityENS4_23SM90_TMA_LOAD_MULTICASTES18_vS19_EENS_8epilogue10collective6detail29Sm90TmaWarpSpecializedAdapterINS1D_15DefaultEpilogueIaSK_SK_NS1C_6thread17LinearCombinationIaLi1EiiLNS1H_9ScaleType4KindE0ELNS_15FloatRoundStyleE2EaEENS1_15EpilogueDefaultEEEEEvvEEEEvNT_6ParamsE,@function
        .size           _ZN7cutlass13device_kernelINS_4gemm6kernel13GemmUniversalIN4cute5tupleIJiiiiEEENS1_10collective13CollectiveMmaINS1_34MainloopSm90TmaGmmaWarpSpecializedILi4ENS5_IJNS4_1CILi2EEENSA_ILi1EEESC_EEENS1_35KernelTmaWarpSpecializedCooperativeEEENS5_IJNSA_ILi384EEENSA_ILi512EEENSA_ILi64EEEEEEaNS5_IJlSC_lEEEaSK_NS4_8TiledMMAINS4_8MMA_AtomIJNS4_4SM904GMMA27MMA_64x256x32_S32S8S8_SS_TNEEEENS4_6LayoutISD_NS5_IJSC_NSA_ILi0EEESS_EEEEENS5_IJNS4_10UnderscoreESV_SV_EEEEENS4_13SM90_TMA_LOADENS4_14ComposedLayoutINS4_7SwizzleILi2ELi4ELi3EEENS4_18smem_ptr_flag_bitsILi8EEENSR_INS5_IJNSA_ILi8EEESI_EEENS5_IJSI_SC_EEEEEEEvNS4_8identityENS4_23SM90_TMA_LOAD_MULTICASTES18_vS19_EENS_8epilogue10collective6detail29Sm90TmaWarpSpecializedAdapterINS1D_15DefaultEpilogueIaSK_SK_NS1C_6thread17LinearCombinationIaLi1EiiLNS1H_9ScaleType4KindE0ELNS_15FloatRoundStyleE2EaEENS1_15EpilogueDefaultEEEEEvvEEEEvNT_6ParamsE,(.L_x_1609 - _ZN7cutlass13device_kernelINS_4gemm6kernel13GemmUniversalIN4cute5tupleIJiiiiEEENS1_10collective13CollectiveMmaINS1_34MainloopSm90TmaGmmaWarpSpecializedILi4ENS5_IJNS4_1CILi2EEENSA_ILi1EEESC_EEENS1_35KernelTmaWarpSpecializedCooperativeEEENS5_IJNSA_ILi384EEENSA_ILi512EEENSA_ILi64EEEEEEaNS5_IJlSC_lEEEaSK_NS4_8TiledMMAINS4_8MMA_AtomIJNS4_4SM904GMMA27MMA_64x256x32_S32S8S8_SS_TNEEEENS4_6LayoutISD_NS5_IJSC_NSA_ILi0EEESS_EEEEENS5_IJNS4_10UnderscoreESV_SV_EEEEENS4_13SM90_TMA_LOADENS4_14ComposedLayoutINS4_7SwizzleILi2ELi4ELi3EEENS4_18smem_ptr_flag_bitsILi8EEENSR_INS5_IJNSA_ILi8EEESI_EEENS5_IJSI_SC_EEEEEEEvNS4_8identityENS4_23SM90_TMA_LOAD_MULTICASTES18_vS19_EENS_8epilogue10collective6detail29Sm90TmaWarpSpecializedAdapterINS1D_15DefaultEpilogueIaSK_SK_NS1C_6thread17LinearCombinationIaLi1EiiLNS1H_9ScaleType4KindE0ELNS_15FloatRoundStyleE2EaEENS1_15EpilogueDefaultEEEEEvvEEEEvNT_6ParamsE)
        .other          _ZN7cutlass13device_kernelINS_4gemm6kernel13GemmUniversalIN4cute5tupleIJiiiiEEENS1_10collective13CollectiveMmaINS1_34MainloopSm90TmaGmmaWarpSpecializedILi4ENS5_IJNS4_1CILi2EEENSA_ILi1EEESC_EEENS1_35KernelTmaWarpSpecializedCooperativeEEENS5_IJNSA_ILi384EEENSA_ILi512EEENSA_ILi64EEEEEEaNS5_IJlSC_lEEEaSK_NS4_8TiledMMAINS4_8MMA_AtomIJNS4_4SM904GMMA27MMA_64x256x32_S32S8S8_SS_TNEEEENS4_6LayoutISD_NS5_IJSC_NSA_ILi0EEESS_EEEEENS5_IJNS4_10UnderscoreESV_SV_EEEEENS4_13SM90_TMA_LOADENS4_14ComposedLayoutINS4_7SwizzleILi2ELi4ELi3EEENS4_18smem_ptr_flag_bitsILi8EEENSR_INS5_IJNSA_ILi8EEESI_EEENS5_IJSI_SC_EEEEEEEvNS4_8identityENS4_23SM90_TMA_LOAD_MULTICASTES18_vS19_EENS_8epilogue10collective6detail29Sm90TmaWarpSpecializedAdapterINS1D_15DefaultEpilogueIaSK_SK_NS1C_6thread17LinearCombinationIaLi1EiiLNS1H_9ScaleType4KindE0ELNS_15FloatRoundStyleE2EaEENS1_15EpilogueDefaultEEEEEvvEEEEvNT_6ParamsE,@"STO_CUDA_ENTRY STV_DEFAULT"
_ZN7cutlass13device_kernelINS_4gemm6kernel13GemmUniversalIN4cute5tupleIJiiiiEEENS1_10collective13CollectiveMmaINS1_34MainloopSm90TmaGmmaWarpSpecializedILi4ENS5_IJNS4_1CILi2EEENSA_ILi1EEESC_EEENS1_35KernelTmaWarpSpecializedCooperativeEEENS5_IJNSA_ILi384EEENSA_ILi512EEENSA_ILi64EEEEEEaNS5_IJlSC_lEEEaSK_NS4_8TiledMMAINS4_8MMA_AtomIJNS4_4SM904GMMA27MMA_64x256x32_S32S8S8_SS_TNEEEENS4_6LayoutISD_NS5_IJSC_NSA_ILi0EEESS_EEEEENS5_IJNS4_10UnderscoreESV_SV_EEEEENS4_13SM90_TMA_LOADENS4_14ComposedLayoutINS4_7SwizzleILi2ELi4ELi3EEENS4_18smem_ptr_flag_bitsILi8EEENSR_INS5_IJNSA_ILi8EEESI_EEENS5_IJSI_SC_EEEEEEEvNS4_8identityENS4_23SM90_TMA_LOAD_MULTICASTES18_vS19_EENS_8epilogue10collective6detail29Sm90TmaWarpSpecializedAdapterINS1D_15DefaultEpilogueIaSK_SK_NS1C_6thread17LinearCombinationIaLi1EiiLNS1H_9ScaleType4KindE0ELNS_15FloatRoundStyleE2EaEENS1_15EpilogueDefaultEEEEEvvEEEEvNT_6ParamsE:
[----:B------:R-:W0:Y:S02]  /*0000*/  LDC R1, c[0x0][0x28] ;  /* 0x00000a00ff017b82 */ /* 0x000e240000000800 */
[----:B0-----:R-:W-:Y:S01]  /*0010*/  VIADD R1, R1, 0xffffe648 ;  /* 0xffffe64801017836 */ /* 0x001fe20000000000 */
[----:B------:R-:W0:Y:S01]  /*0020*/  S2R R4, SR_TID.X ;  /* 0x0000000000047919 */ /* 0x000e220000002100 */
[----:B------:R-:W-:Y:S01]  /*0030*/  ELECT P0, URZ, PT ;  /* 0x00000000003f782f */ /* 0x000fe20003800000 */
[----:B------:R-:W-:Y:S01]  /*0040*/  BSSY B0, `(.L_x_0) ;  /* 0x0000015000007945 */ /* 0x000fe20003800000 */
[--C-:B0-----:R-:W-:Y:S02]  /*0050*/  SHF.R.U32.HI R0, RZ, 0x5, R4.reuse ;  /* 0x00000005ff007819 */ /* 0x101fe40000011604 */
[----:B------:R-:W-:-:S03]  /*0060*/  SHF.R.U32.HI R2, RZ, 0x7, R4 ;  /* 0x00000007ff027819 */ /* 0x000fc60000011604 */
[----:B------:R-:W0:Y:S04]  /*0070*/  SHFL.IDX PT, R3, R0, RZ, 0x1f ;  /* 0x00001fff00037589 */ /* 0x000e2800000e0000 */
[----:B------:R-:W1:Y:S01]  /*0080*/  SHFL.IDX PT, R2, R2, RZ, 0x1f ;  /* 0x00001fff02027589 */ /* 0x000e6200000e0000 */
[----:B0-----:R-:W-:Y:S02]  /*0090*/  R2UR UR9, R3 ;  /* 0x00000000030972ca */ /* 0x001fe400000e0000 */
[----:B-1----:R-:W-:-:S11]  /*00a0*/  R2UR UR5, R2 ;  /* 0x00000000020572ca */ /* 0x002fd600000e0000 */
[----:B------:R-:W-:Y:S02]  /*00b0*/  USHF.R.S32.HI UR4, URZ, 0x1f, UR9 ;  /* 0x0000001f3f047899 */ /* 0x000fe40008011409 */
[----:B------:R-:W-:Y:S02]  /*00c0*/  ISETP.NE.OR P0, PT, RZ, UR9, !P0 ;  /* 0x00000009ff007c0c */ /* 0x000fe4000c705670 */
[----:B------:R-:W-:-:S04]  /*00d0*/  ULEA.HI UR4, UR4, UR9, URZ, 0x2 ;  /* 0x0000000904047291 */ /* 0x000fc8000f8f103f */
[----:B------:R-:W-:-:S04]  /*00e0*/  ULOP3.LUT UR4, UR4, 0xfffffffc, URZ, 0xc0, !UPT ;  /* 0xfffffffc04047892 */ /* 0x000fc8000f8ec03f */
[----:B------:R-:W-:-:S03]  /*00f0*/  UIADD3 UR9, UR9, -UR4, URZ ;  /* 0x8000000409097290 */ /* 0x000fc6000fffe03f */
[----:B------:R-:W-:Y:S09]  /*0100*/  @P0 BRA `(.L_x_1) ;  /* 0x0000000000200947 */ /* 0x000ff20003800000 */
[----:B------:R-:W-:Y:S02]  /*0110*/  ULDC.64 UR6, c[0x0][0x198] ;  /* 0x0000660000067ab9 */ /* 0x000fe40000000a00 */
[----:B------:R-:W-:Y:S02]  /*0120*/  UIADD3 UR10, UP0, UR6, 0xf0, URZ ;  /* 0x000000f0060a7890 */ /* 0x000fe4000ff1e03f */
[----:B------:R-:W-:Y:S02]  /*0130*/  UIADD3 UR6, UP1, UR6, 0x1f0, URZ ;  /* 0x000001f006067890 */ /* 0x000fe4000ff3e03f */
[----:B------:R-:W-:Y:S02]  /*0140*/  UIADD3.X UR11, URZ, UR7, URZ, UP0, !UPT ;  /* 0x000000073f0b7290 */ /* 0x000fe400087fe43f */
[----:B------:R-:W-:-:S07]  /*0150*/  UIADD3.X UR7, URZ, UR7, URZ, UP1, !UPT ;  /* 0x000000073f077290 */ /* 0x000fce0008ffe43f */
[----:B------:R0:W-:Y:S02]  /*0160*/  UTMACCTL.PF [UR10] ;  /* 0x000000000a0079b9 */ /* 0x0001e40008040000 */
[----:B------:R0:W-:Y:S02]  /*0170*/  UTMACCTL.PF [UR6] ;  /* 0x00000000060079b9 */ /* 0x0001e40008040000 */
[----:B0-----:R-:W-:Y:S01]  /*0180*/  NOP ;  /* 0x0000000000007918 */ /* 0x001fe20000000000 */
.L_x_1:
[----:B------:R-:W-:Y:S05]  /*0190*/  BSYNC B0 ;  /* 0x0000000000007941 */ /* 0x000fea0003800000 */
.L_x_0:
[----:B------:R-:W0:Y:S01]  /*01a0*/  SHFL.IDX PT, R2, R0, RZ, 0x1f ;  /* 0x00001fff00027589 */ /* 0x000e2200000e0000 */
[----:B------:R-:W-:Y:S01]  /*01b0*/  UISETP.NE.AND UP0, UPT, UR9, 0x3, UPT ;  /* 0x000000030900788c */ /* 0x000fe2000bf05270 */
[----:B------:R-:W-:Y:S01]  /*01c0*/  ISETP.NE.AND P1, PT, RZ, UR5, PT ;  /* 0x00000005ff007c0c */ /* 0x000fe2000bf25270 */
[----:B------:R-:W-:Y:S02]  /*01d0*/  UIADD3 UR16, UR5, -0x1, URZ ;  /* 0xffffffff05107890 */ /* 0x000fe4000fffe03f */
[----:B------:R-:W-:Y:S02]  /*01e0*/  UISETP.EQ.OR UP0, UPT, UR9, URZ, !UP0 ;  /* 0x0000003f0900728c */ /* 0x000fe4000c702670 */
[----:B------:R-:W-:Y:S02]  /*01f0*/  UISETP.GE.U32.AND UP1, UPT, UR16, 0x2, UPT ;  /* 0x000000021000788c */ /* 0x000fe4000bf26070 */
[----:B------:R-:W-:-:S04]  /*0200*/  UISETP.EQ.AND UP0, UPT, UR5, URZ, UP0 ;  /* 0x0000003f0500728c */ /* 0x000fc80008702270 */
[----:B------:R-:W-:-:S04]  /*0210*/  USEL UR38, URZ, 0x1, !UP0 ;  /* 0x000000013f267887 */ /* 0x000fc8000c000000 */
[----:B------:R-:W-:Y:S01]  /*0220*/  USEL UR38, UR38, 0x2, UP1 ;  /* 0x0000000226267887 */ /* 0x000fe20008800000 */
[----:B0-----:R-:W-:-:S13]  /*0230*/  ISETP.NE.AND P0, PT, R2, RZ, PT ;  /* 0x000000ff0200720c */ /* 0x001fda0003f05270 */
[----:B------:R-:W-:Y:S05]  /*0240*/  @P0 BRA `(.L_x_2) ;  /* 0x0000000000580947 */ /* 0x000fea0003800000 */
[----:B------:R-:W0:Y:S01]  /*0250*/  S2UR UR8, SR_CgaCtaId ;  /* 0x00000000000879c3 */ /* 0x000e220000008800 */
[----:B------:R-:W-:Y:S01]  /*0260*/  UMOV UR4, 0x400 ;  /* 0x0000040000047882 */ /* 0x000fe20000000000 */
[----:B------:R-:W-:Y:S01]  /*0270*/  UMOV UR5, 0x1 ;  /* 0x0000000100057882 */ /* 0x000fe20000000000 */
[----:B------:R-:W-:Y:S01]  /*0280*/  UMOV UR6, 0x4 ;  /* 0x0000000400067882 */ /* 0x000fe20000000000 */
[----:B------:R-:W-:Y:S01]  /*0290*/  ELECT P0, URZ, PT ;  /* 0x00000000003f782f */ /* 0x000fe20003800000 */
[----:B------:R-:W-:-:S04]  /*02a0*/  UIADD3 UR6, -UR6, 0x100000, URZ ;  /* 0x0010000006067890 */ /* 0x000fc8000fffe13f */
[----:B------:R-:W-:Y:S02]  /*02b0*/  USHF.L.U32 UR7, UR6, 0xb, URZ ;  /* 0x0000000b06077899 */ /* 0x000fe4000800063f */
[----:B------:R-:W-:Y:S02]  /*02c0*/  USHF.L.U32 UR6, UR6, 0x1, URZ ;  /* 0x0000000106067899 */ /* 0x000fe4000800063f */
[----:B0-----:R-:W-:Y:S02]  /*02d0*/  ULEA UR8, UR8, UR4, 0x18 ;  /* 0x0000000408087291 */ /* 0x001fe4000f8ec03f */
[----:B------:R-:W-:-:S04]  /*02e0*/  UIADD3 UR4, -UR5, 0x100000, URZ ;  /* 0x0010000005047890 */ /* 0x000fc8000fffe13f */
[----:B------:R-:W-:Y:S02]  /*02f0*/  USHF.L.U32 UR5, UR4, 0xb, URZ ;  /* 0x0000000b04057899 */ /* 0x000fe4000800063f */
[----:B------:R-:W-:Y:S01]  /*0300*/  USHF.L.U32 UR4, UR4, 0x1, URZ ;  /* 0x0000000104047899 */ /* 0x000fe2000800063f */
[----:B------:R-:W0:Y:S11]  /*0310*/  FENCE.VIEW.ASYNC.S ;  /* 0x00000000000073c6 */ /* 0x000e360000000000 */
[----:B0-----:R0:W1:Y:S01]  /*0320*/  SYNCS.EXCH.64 URZ, [UR8], UR4 ;  /* 0x00000004083f75b2 */ /* 0x0010620008000100 */
[----:B------:R0:W2:Y:S01]  /*0330*/  SYNCS.EXCH.64 URZ, [UR8+0x20], UR6 ;  /* 0x00002006083f75b2 */ /* 0x0000a20008000100 */
[----:B------:R0:W3:Y:S01]  /*0340*/  SYNCS.EXCH.64 URZ, [UR8+0x8], UR4 ;  /* 0x00000804083f75b2 */ /* 0x0000e20008000100 */
[----:B------:R0:W4:Y:S01]  /*0350*/  SYNCS.EXCH.64 URZ, [UR8+0x28], UR6 ;  /* 0x00002806083f75b2 */ /* 0x0001220008000100 */
[----:B------:R0:W0:Y:S01]  /*0360*/  SYNCS.EXCH.64 URZ, [UR8+0x10], UR4 ;  /* 0x00001004083f75b2 */ /* 0x0000220008000100 */
[----:B------:R0:W0:Y:S01]  /*0370*/  SYNCS.EXCH.64 URZ, [UR8+0x30], UR6 ;  /* 0x00003006083f75b2 */ /* 0x0000220008000100 */
[----:B------:R0:W0:Y:S01]  /*0380*/  SYNCS.EXCH.64 URZ, [UR8+0x18], UR4 ;  /* 0x00001804083f75b2 */ /* 0x0000220008000100 */
[----:B------:R0:W0:Y:S01]  /*0390*/  SYNCS.EXCH.64 URZ, [UR8+0x38], UR6 ;  /* 0x00003806083f75b2 */ /* 0x0000220008000100 */
[----:B------:R-:W-:Y:S01]  /*03a0*/  NOP ;  /* 0x0000000000007918 */ /* 0x000fe20000000000 */
.L_x_2:
[----:B------:R-:W5:Y:S01]  /*03b0*/  S2UR UR13, SR_CTAID.X ;  /* 0x00000000000d79c3 */ /* 0x000f620000002500 */
[----:B------:R-:W-:Y:S01]  /*03c0*/  SHF.R.S32.HI R3, RZ, 0x1f, R4 ;  /* 0x0000001fff037819 */ /* 0x000fe20000011404 */
[----:B------:R5:W1:Y:S01]  /*03d0*/  SHFL.IDX PT, R6, R0, RZ, 0x1f ;  /* 0x00001fff00067589 */ /* 0x000a6200000e0000 */
[----:B0-----:R-:W-:Y:S01]  /*03e0*/  ULDC UR4, c[0x0][0x150] ;  /* 0x0000540000047ab9 */ /* 0x001fe20000000800 */
[----:B------:R-:W-:Y:S02]  /*03f0*/  ELECT P0, URZ, PT ;  /* 0x00000000003f782f */ /* 0x000fe40003800000 */
[----:B------:R-:W-:Y:S01]  /*0400*/  LEA.HI R3, R3, R4, RZ, 0x7 ;  /* 0x0000000403037211 */ /* 0x000fe200078f38ff */
[----:B------:R-:W-:Y:S01]  /*0410*/  ULDC UR5, c[0x0][0x154] ;  /* 0x0000550000057ab9 */ /* 0x000fe20000000800 */
[----:B------:R-:W-:Y:S01]  /*0420*/  SHF.R.S32.HI R7, RZ, 0x1f, R2 ;  /* 0x0000001fff077819 */ /* 0x000fe20000011402 */
[----:B------:R-:W0:Y:S01]  /*0430*/  S2UR UR10, SR_CTAID.Y ;  /* 0x00000000000a79c3 */ /* 0x000e220000002600 */
[----:B------:R-:W-:Y:S01]  /*0440*/  LOP3.LUT R3, R3, 0xffffff80, RZ, 0xc0, !PT ;  /* 0xffffff8003037812 */ /* 0x000fe200078ec0ff */
[----:B------:R-:W-:Y:S01]  /*0450*/  ULDC UR8, c[0x0][0x144] ;  /* 0x0000510000087ab9 */ /* 0x000fe20000000800 */
[----:B------:R-:W-:Y:S01]  /*0460*/  LEA.HI R7, R7, R2, RZ, 0x2 ;  /* 0x0000000207077211 */ /* 0x000fe200078f10ff */
[----:B------:R-:W-:Y:S01]  /*0470*/  NOP ;  /* 0x0000000000007918 */ /* 0x000fe20000000000 */
[----:B------:R-:W-:Y:S01]  /*0480*/  NOP ;  /* 0x0000000000007918 */ /* 0x000fe20000000000 */
[----:B------:R-:W-:Y:S01]  /*0490*/  IMAD.IADD R3, R4, 0x1, -R3 ;  /* 0x0000000104037824 */ /* 0x000fe200078e0a03 */
[----:B------:R-:W-:Y:S01]  /*04a0*/  LOP3.LUT R7, R7, 0x3ffffffc, RZ, 0xc0, !PT ;  /* 0x3ffffffc07077812 */ /* 0x000fe200078ec0ff */
[----:B------:R-:W-:Y:S01]  /*04b0*/  ULDC UR11, c[0x0][0x148] ;  /* 0x00005200000b7ab9 */ /* 0x000fe20000000800 */
[----:B------:R-:W-:-:S02]  /*04c0*/  IMAD.MOV.U32 R160, RZ, RZ, 0x1 ;  /* 0x00000001ffa07424 */ /* 0x000fc400078e00ff */
[----:B------:R-:W-:Y:S01]  /*04d0*/  SHF.R.S32.HI R4, RZ, 0x1f, R3 ;  /* 0x0000001fff047819 */ /* 0x000fe20000011403 */
[----:B------:R-:W-:-:S03]  /*04e0*/  IMAD.IADD R2, R2, 0x1, -R7 ;  /* 0x0000000102027824 */ /* 0x000fc600078e0a07 */
[----:B------:R-:W-:Y:S02]  /*04f0*/  LEA.HI R4, R4, R3, RZ, 0x3 ;  /* 0x0000000304047211 */ /* 0x000fe400078f18ff */
[----:B-----5:R-:W-:Y:S02]  /*0500*/  I2FP.F32.U32 R5, UR13 ;  /* 0x0000000d00057c45 */ /* 0x020fe40008201000 */
[--C-:B------:R-:W-:Y:S02]  /*0510*/  SHF.R.S32.HI R0, RZ, 0x3, R4.reuse ;  /* 0x00000003ff007819 */ /* 0x100fe40000011404 */
[----:B-1----:R-:W-:Y:S01]  /*0520*/  ISETP.NE.OR P0, PT, R6, RZ, !P0 ;  /* 0x000000ff0600720c */ /* 0x002fe20004705670 */
[----:B------:R-:W-:Y:S01]  /*0530*/  FMUL R8, R5, UR4 ;  /* 0x0000000405087c20 */ /* 0x000fe20008400000 */
[----:B------:R-:W-:-:S04]  /*0540*/  SHF.R.S32.HI R5, RZ, 0x1f, R4 ;  /* 0x0000001fff057819 */ /* 0x000fc80000011404 */
[----:B------:R-:W-:Y:S01]  /*0550*/  LEA.HI R5, R5, R0, RZ, 0x2 ;  /* 0x0000000005057211 */ /* 0x000fe200078f10ff */
[----:B------:R-:W1:Y:S03]  /*0560*/  F2I.U32.TRUNC.NTZ R8, R8 ;  /* 0x0000000800087305 */ /* 0x000e66000020f000 */
[----:B------:R-:W-:-:S03]  /*0570*/  LOP3.LUT R5, R5, 0xfffffffc, RZ, 0xc0, !PT ;  /* 0xfffffffc05057812 */ /* 0x000fc600078ec0ff */
[----:B------:R-:W-:Y:S01]  /*0580*/  VOTEU.ALL UP0, P0 ;  /* 0x00000000003f7886 */ /* 0x000fe20000000000 */
[----:B------:R-:W-:Y:S01]  /*0590*/  VOTEU.ALL UP1, P0 ;  /* 0x00000000003f7886 */ /* 0x000fe20000020000 */
[----:B------:R-:W-:Y:S01]  /*05a0*/  IMAD.IADD R5, R0, 0x1, -R5 ;  /* 0x0000000100057824 */ /* 0x000fe200078e0a05 */
[----:B0-----:R-:W-:Y:S02]  /*05b0*/  I2FP.F32.U32 R0, UR10 ;  /* 0x0000000a00007c45 */ /* 0x001fe40008201000 */
[----:B------:R-:W0:Y:S01]  /*05c0*/  @!UP0 S2UR UR7, SR_CgaCtaId ;  /* 0x00000000000789c3 */ /* 0x000e220000008800 */
[----:B------:R-:W-:Y:S01]  /*05d0*/  IMAD R2, R2, 0x4, R5 ;  /* 0x0000000402027824 */ /* 0x000fe200078e0205 */
[----:B------:R-:W-:Y:S01]  /*05e0*/  @!UP0 UMOV UR6, 0x400 ;  /* 0x0000040000068882 */ /* 0x000fe20000000000 */
[----:B------:R-:W-:Y:S01]  /*05f0*/  FMUL R4, R0, UR5 ;  /* 0x0000000500047c20 */ /* 0x000fe20008400000 */
[----:B-1----:R-:W-:Y:S01]  /*0600*/  R2UR UR4, R8 ;  /* 0x00000000080472ca */ /* 0x002fe200000e0000 */
[C---:B------:R-:W-:Y:S01]  /*0610*/  IMAD.SHL.U32 R161, R2.reuse, 0x4, RZ ;  /* 0x0000000402a17824 */ /* 0x040fe200078e00ff */
[----:B------:R-:W-:-:S03]  /*0620*/  LEA.HI R0, R2, R2, RZ, 0x1 ;  /* 0x0000000202007211 */ /* 0x000fc600078f08ff */
[----:B------:R-:W1:Y:S01]  /*0630*/  F2I.U32.TRUNC.NTZ R4, R4 ;  /* 0x0000000400047305 */ /* 0x000e62000020f000 */
[----:B------:R-:W-:Y:S02]  /*0640*/  LOP3.LUT R5, R0, 0xfffffffe, RZ, 0xc0, !PT ;  /* 0xfffffffe00057812 */ /* 0x000fe400078ec0ff */
[----:B------:R-:W-:-:S03]  /*0650*/  LOP3.LUT R161, R2, 0xc, R161, 0x78, !PT ;  /* 0x0000000c02a17812 */ /* 0x000fc600078e78a1 */
[----:B------:R-:W-:Y:S02]  /*0660*/  IMAD.IADD R5, R2, 0x1, -R5 ;  /* 0x0000000102057824 */ /* 0x000fe400078e0a05 */
[----:B------:R-:W-:-:S04]  /*0670*/  UIADD3 UR4, -UR4, URZ, URZ ;  /* 0x0000003f04047290 */ /* 0x000fc8000fffe13f */
[----:B------:R-:W-:Y:S01]  /*0680*/  UIMAD UR8, UR8, UR4, UR13 ;  /* 0x00000004080872a4 */ /* 0x000fe2000f8e020d */
[----:B-1----:R-:W-:Y:S02]  /*0690*/  R2UR UR12, R4 ;  /* 0x00000000040c72ca */ /* 0x002fe400000e0000 */
[----:B------:R-:W-:Y:S01]  /*06a0*/  UMOV UR4, 0x20 ;  /* 0x0000002000047882 */ /* 0x000fe20000000000 */
[----:B------:R-:W1:Y:S02]  /*06b0*/  LDC R4, c[0x0][0x140] ;  /* 0x00005000ff047b82 */ /* 0x000e640000000800 */
[----:B------:R-:W-:Y:S01]  /*06c0*/  ISETP.NE.AND P3, PT, R5, UR8, PT ;  /* 0x0000000805007c0c */ /* 0x000fe2000bf65270 */
[----:B------:R-:W-:-:S04]  /*06d0*/  @!UP0 UIADD3 UR4, -UR4, 0x100000, URZ ;  /* 0x0010000004048890 */ /* 0x000fc8000fffe13f */
[----:B------:R-:W-:Y:S02]  /*06e0*/  @!UP0 USHF.L.U32 UR5, UR4, 0xb, URZ ;  /* 0x0000000b04058899 */ /* 0x000fe4000800063f */
[----:B------:R-:W-:Y:S02]  /*06f0*/  @!UP0 USHF.L.U32 UR4, UR4, 0x1, URZ ;  /* 0x0000000104048899 */ /* 0x000fe4000800063f */
[----:B0-----:R-:W-:Y:S01]  /*0700*/  @!UP0 ULEA UR6, UR7, UR6, 0x18 ;  /* 0x0000000607068291 */ /* 0x001fe2000f8ec03f */
[----:B------:R-:W-:Y:S01]  /*0710*/  VOTEU.ALL UP0, P0 ;  /* 0x00000000003f7886 */ /* 0x000fe20000000000 */
[----:B------:R-:W-:Y:S01]  /*0720*/  LOP3.LUT P0, RZ, R3, 0x7, RZ, 0xc0, !PT ;  /* 0x0000000703ff7812 */ /* 0x000fe2000780c0ff */
[----:B------:R-:W-:-:S03]  /*0730*/  UIADD3 UR12, -UR12, URZ, URZ ;  /* 0x0000003f0c0c7290 */ /* 0x000fc6000fffe13f */
[C---:B------:R-:W-:Y:S02]  /*0740*/  ISETP.LT.U32.AND P0, PT, R161.reuse, 0x2, !P0 ;  /* 0x00000002a100780c */ /* 0x040fe40004701070 */
[----:B------:R-:W-:Y:S01]  /*0750*/  @P3 LEA.HI R0, R161, R161, RZ, 0x1 ;  /* 0x000000a1a1003211 */ /* 0x000fe200078f08ff */
[----:B------:R-:W0:Y:S03]  /*0760*/  FENCE.VIEW.ASYNC.S ;  /* 0x00000000000073c6 */ /* 0x000e260000000000 */
[----:B0-----:R-:W0:Y:S01]  /*0770*/  @!UP0 SYNCS.EXCH.64 URZ, [UR6+0x50], UR4 ;  /* 0x00005004063f85b2 */ /* 0x001e220008000100 */
[----:B------:R-:W-:Y:S02]  /*0780*/  SEL R3, RZ, 0x1, !P0 ;  /* 0x00000001ff037807 */ /* 0x000fe40004000000 */
[----:B------:R-:W-:Y:S02]  /*0790*/  @P3 SHF.R.S32.HI R0, RZ, 0x1, R0 ;  /* 0x00000001ff003819 */ /* 0x000fe40000011400 */
[----:B-1----:R-:W-:Y:S01]  /*07a0*/  ISETP.EQ.U32.AND P2, PT, R4, 0x1, PT ;  /* 0x000000010400780c */ /* 0x002fe20003f42070 */
[----:B------:R1:W0:Y:S01]  /*07b0*/  @!UP1 SYNCS.EXCH.64 URZ, [UR6+0x58], UR4 ;  /* 0x00005804063f95b2 */ /* 0x0002220008000100 */
[----:B------:R-:W-:Y:S01]  /*07c0*/  NOP ;  /* 0x0000000000007918 */ /* 0x000fe20000000000 */
[----:B-1----:R-:W-:-:S06]  /*07d0*/  UIMAD UR4, UR11, UR12, UR10 ;  /* 0x0000000c0b0472a4 */ /* 0x002fcc000f8e020a */
[----:B------:R-:W-:-:S04]  /*07e0*/  @P3 ISETP.NE.AND P4, PT, R0, UR4, PT ;  /* 0x0000000400003c0c */ /* 0x000fc8000bf85270 */
[----:B------:R-:W-:-:S04]  /*07f0*/  @P3 SEL R160, RZ, 0x1, P4 ;  /* 0x00000001ffa03807 */ /* 0x000fc80002000000 */
[----:B------:R-:W-:Y:S01]  /*0800*/  LOP3.LUT R160, R160, R3, RZ, 0xc0, !PT ;  /* 0x00000003a0a07212 */ /* 0x000fe200078ec0ff */
[----:B------:R-:W-:Y:S06]  /*0810*/  @!P2 BRA `(.L_x_3) ;  /* 0x000000000008a947 */ /* 0x000fec0003800000 */
[----:B0-234-:R-:W-:Y:S01]  /*0820*/  UCGABAR_ARV ;  /* 0x00000000000079c7 */ /* 0x01dfe20008000000 */
[----:B------:R-:W-:Y:S05]  /*0830*/  BRA `(.L_x_4) ;  /* 0x0000000000047947 */ /* 0x000fea0003800000 */
.L_x_3:
[----:B0-234-:R-:W-:Y:S01]  /*0840*/  NOP ;  /* 0x0000000000007918 */ /* 0x01dfe20000000000 */
.L_x_4:
[----:B------:R-:W-:Y:S01]  /*0850*/  ULDC UR4, c[0x0][0x65c] ;  /* 0x0001970000047ab9 */ /* 0x000fe20000000800 */
[----:B------:R-:W-:Y:S01]  /*0860*/  UMOV UR5, URZ ;  /* 0x0000003f00057c82 */ /* 0x000fe20008000000 */
[----:B------:R-:W-:-:S03]  /*0870*/  UISETP.NE.AND UP0, UPT, UR4, 0x1, UPT ;  /* 0x000000010400788c */ /* 0x000fc6000bf05270 */
[----:B------:R-:W-:Y:S01]  /*0880*/  UMOV UR4, UR13 ;  /* 0x0000000d00047c82 */ /* 0x000fe20008000000 */
[----:B------:R-:W-:Y:S02]  /*0890*/  UP2UR UR39, UPR, URZ, 0x1 ;  /* 0x000000013f277883 */ /* 0x000fe40008000000 */
[----:B------:R-:W-:Y:S02]  /*08a0*/  PLOP3.LUT P0, PT, PT, PT, UP0, 0x80, 0x0 ;  /* 0x000000000000781c */ /* 0x000fe40003f0f008 */
[----:B------:R-:W-:Y:S02]  /*08b0*/  PLOP3.LUT P3, PT, PT, PT, UP0, 0x80, 0x0 ;  /* 0x000000000000781c */ /* 0x000fe40003f6f008 */
[----:B------:R-:W-:Y:S01]  /*08c0*/  PLOP3.LUT P5, PT, PT, PT, UP0, 0x80, 0x0 ;  /* 0x000000000000781c */ /* 0x000fe20003faf008 */
[----:B------:R-:W-:Y:S01]  /*08d0*/  @UP0 ULDC UR14, c[0x0][0x10] ;  /* 0x00000400000e0ab9 */ /* 0x000fe20000000800 */
[----:B------:R-:W-:Y:S01]  /*08e0*/  @UP0 UMOV UR6, UR10 ;  /* 0x0000000a00060c82 */ /* 0x000fe20008000000 */
[----:B------:R-:W-:Y:S01]  /*08f0*/  @UP0 UMOV UR7, URZ ;  /* 0x0000003f00070c82 */ /* 0x000fe20008000000 */
[----:B------:R-:W-:Y:S01]  /*0900*/  PLOP3.LUT P4, PT, PT, PT, UP0, 0x80, 0x0 ;  /* 0x000000000000781c */ /* 0x000fe20003f8f008 */
[----:B------:R-:W-:-:S03]  /*0910*/  @UP0 UIMAD.WIDE.U32 UR14, UR13, UR14, UR6 ;  /* 0x0000000e0d0e02a5 */ /* 0x000fc6000f8e0006 */
[----:B------:R-:W-:Y:S01]  /*0920*/  @!UP0 ULDC UR7, c[0x0][0xc] ;  /* 0x0000030000078ab9 */ /* 0x000fe20000000800 */
[----:B------:R-:W-:Y:S01]  /*0930*/  @UP0 UMOV UR6, URZ ;  /* 0x0000003f00060c82 */ /* 0x000fe20008000000 */
[----:B------:R-:W-:Y:S01]  /*0940*/  @!UP0 UIMAD.WIDE.U32 UR4, UR10, UR7, UR4 ;  /* 0x000000070a0482a5 */ /* 0x000fe2000f8e0004 */
[----:B------:R-:W-:Y:S01]  /*0950*/  IMAD.U32 R2, RZ, RZ, UR14 ;  /* 0x0000000eff027e24 */ /* 0x000fe2000f8e00ff */
[----:B------:R-:W-:Y:S02]  /*0960*/  @UP0 UIADD3 UR6, UR15, UR6, URZ ;  /* 0x000000060f060290 */ /* 0x000fe4000fffe03f */
[----:B------:R-:W-:Y:S02]  /*0970*/  IMAD.U32 R3, RZ, RZ, UR15 ;  /* 0x0000000fff037e24 */ /* 0x000fe4000f8e00ff */
[----:B------:R-:W-:Y:S02]  /*0980*/  @P0 IMAD.MOV.U32 R7, RZ, RZ, R2 ;  /* 0x000000ffff070224 */ /* 0x000fe400078e0002 */
[----:B------:R-:W-:-:S02]  /*0990*/  IMAD.U32 R5, RZ, RZ, UR5 ;  /* 0x00000005ff057e24 */ /* 0x000fc4000f8e00ff */
[----:B------:R-:W-:Y:S02]  /*09a0*/  IMAD.U32 R2, RZ, RZ, UR4 ;  /* 0x00000004ff027e24 */ /* 0x000fe4000f8e00ff */
[----:B------:R-:W-:Y:S02]  /*09b0*/  @P3 IMAD.U32 R6, RZ, RZ, UR6 ;  /* 0x00000006ff063e24 */ /* 0x000fe4000f8e00ff */
[----:B------:R-:W-:Y:S02]  /*09c0*/  @!P5 IMAD.MOV.U32 R6, RZ, RZ, R5 ;  /* 0x000000ffff06d224 */ /* 0x000fe400078e0005 */
[----:B------:R-:W-:Y:S02]  /*09d0*/  @!P4 IMAD.MOV.U32 R7, RZ, RZ, R2 ;  /* 0x000000ffff07c224 */ /* 0x000fe400078e0002 */
[----:B------:R-:W-:Y:S01]  /*09e0*/  IMAD.U32 R3, RZ, RZ, UR5 ;  /* 0x00000005ff037e24 */ /* 0x000fe2000f8e00ff */
[----:B------:R0:W-:Y:S01]  /*09f0*/  STL [R1+0xa60], R6 ;  /* 0x000a600601007387 */ /* 0x0001e20000100800 */
[----:B------:R-:W-:-:S03]  /*0a00*/  IMAD.U32 R4, RZ, RZ, UR4 ;  /* 0x00000004ff047e24 */ /* 0x000fc6000f8e00ff */
[----:B------:R0:W-:Y:S01]  /*0a10*/  STL [R1+0xa64], R7 ;  /* 0x000a640701007387 */ /* 0x0001e20000100800 */
[----:B------:R-:W-:Y:S05]  /*0a20*/  @!P2 BRA `(.L_x_5) ;  /* 0x00000000000ca947 */ /* 0x000fea0003800000 */
[----:B------:R-:W-:Y:S01]  /*0a30*/  UCGABAR_WAIT ;  /* 0x0000000000007dc7 */ /* 0x000fe20008000000 */
[----:B------:R-:W-:Y:S01]  /*0a40*/  CCTL.IVALL ;  /* 0x00000000ff00798f */ /* 0x000fe20002000000 */
[----:B------:R-:W-:Y:S05]  /*0a50*/  BRA `(.L_x_6) ;  /* 0x0000000000047947 */ /* 0x000fea0003800000 */
.L_x_5:
[----:B------:R-:W-:Y:S06]  /*0a60*/  BAR.SYNC.DEFER_BLOCKING 0x0 ;  /* 0x0000000000007b1d */ /* 0x000fec0000010000 */
.L_x_6:
[----:B------:R-:W-:Y:S05]  /*0a70*/  @!P1 BRA `(.L_x_7) ;  /* 0x000004b400949947 */ /* 0x000fea0003800000 */
[----:B------:R-:W-:-:S06]  /*0a80*/  UISETP.GT.U32.AND UP0, UPT, UR16, 0x1, UPT ;  /* 0x000000011000788c */ /* 0x000fcc000bf04070 */
[----:B------:R-:W-:-:S13]  /*0a90*/  PLOP3.LUT P0, PT, PT, PT, UP0, 0x80, 0x0 ;  /* 0x000000000000781c */ /* 0x000fda0003f0f008 */
[----:B------:R-:W-:Y:S05]  /*0aa0*/  @P0 EXIT ;  /* 0x000000000000094d */ /* 0x000fea0003800000 */
[----:B------:R-:W-:Y:S01]  /*0ab0*/  ULDC.64 UR4, c[0x0][0x650] ;  /* 0x0001940000047ab9 */ /* 0x000fe20000000a00 */
[----:B------:R-:W-:Y:S01]  /*0ac0*/  UMOV UR49, 0xffffffff ;  /* 0xffffffff00317882 */ /* 0x000fe20000000000 */
[----:B------:R-:W-:Y:S01]  /*0ad0*/  ISETP.GE.U32.AND P0, PT, R7, UR4, PT ;  /* 0x0000000407007c0c */ /* 0x000fe2000bf06070 */
[----:B------:R-:W-:Y:S01]  /*0ae0*/  UMOV UR48, 0xffffffff ;  /* 0xffffffff00307882 */ /* 0x000fe20000000000 */
[----:B------:R-:W-:Y:S01]  /*0af0*/  UMOV UR40, 0xffffffff ;  /* 0xffffffff00287882 */ /* 0x000fe20000000000 */
[----:B------:R-:W-:Y:S02]  /*0b00*/  PRMT R0, RZ, 0x7610, R0 ;  /* 0x00007610ff007816 */ /* 0x000fe40000000000 */
[----:B------:R-:W-:-:S13]  /*0b10*/  ISETP.GE.U32.AND.EX P0, PT, R6, UR5, PT, P0 ;  /* 0x0000000506007c0c */ /* 0x000fda000bf06100 */
[----:B------:R-:W-:Y:S05]  /*0b20*/  @P0 BRA `(.L_x_8) ;  /* 0x0000000400480947 */ /* 0x000fea0003800000 */
[----:B------:R-:W-:Y:S01]  /*0b30*/  ULDC.64 UR16, c[0x0][0x628] ;  /* 0x00018a0000107ab9 */ /* 0x000fe20000000a00 */
[C---:B------:R-:W-:Y:S01]  /*0b40*/  R2UR UR19, R7.reuse ;  /* 0x00000000071372ca */ /* 0x040fe200000e0000 */
[----:B------:R-:W-:Y:S01]  /*0b50*/  ULDC UR18, c[0x0][0x630] ;  /* 0x00018c0000127ab9 */ /* 0x000fe20000000800 */
[----:B------:R-:W-:Y:S02]  /*0b60*/  ISETP.NE.U32.AND P0, PT, RZ, UR16, PT ;  /* 0x00000010ff007c0c */ /* 0x000fe4000bf05070 */
[----:B------:R-:W-:Y:S02]  /*0b70*/  R2UR UR4, R7 ;  /* 0x00000000070472ca */ /* 0x000fe400000e0000 */
[----:B------:R-:W-:Y:S02]  /*0b80*/  ISETP.NE.AND.EX P0, PT, RZ, UR17, PT, P0 ;  /* 0x00000011ff007c0c */ /* 0x000fe4000bf05300 */
[----:B------:R-:W-:-:S11]  /*0b90*/  R2UR UR5, R6 ;  /* 0x00000000060572ca */ /* 0x000fd600000e0000 */
[----:B------:R-:W-:Y:S05]  /*0ba0*/  @!P0 BRA `(.L_x_9) ;  /* 0x0000000000308947 */ /* 0x000fea0003800000 */
[----:B------:R-:W-:Y:S01]  /*0bb0*/  R2UR UR4, R7 ;  /* 0x00000000070472ca */ /* 0x000fe200000e0000 */
[----:B------:R-:W-:Y:S01]  /*0bc0*/  ULDC UR9, c[0x0][0x634] ;  /* 0x00018d0000097ab9 */ /* 0x000fe20000000800 */
[----:B------:R-:W-:-:S11]  /*0bd0*/  R2UR UR13, R6 ;  /* 0x00000000060d72ca */ /* 0x000fd600000e0000 */
[----:B------:R-:W-:-:S04]  /*0be0*/  UIADD3 UR9, UP0, UR4, UR9, URZ ;  /* 0x0000000904097290 */ /* 0x000fc8000ff1e03f */
[----:B------:R-:W-:-:S04]  /*0bf0*/  UIADD3.X UR13, URZ, UR13, URZ, UP0, !UPT ;  /* 0x0000000d3f0d7290 */ /* 0x000fc800087fe43f */
[----:B------:R-:W-:-:S04]  /*0c00*/  UIMAD.WIDE.U32 UR4, UR13, UR16, URZ ;  /* 0x000000100d0472a5 */ /* 0x000fc8000f8e003f */
[----:B------:R-:W-:Y:S02]  /*0c10*/  UIMAD.WIDE.U32 UR6, UP0, UR9, UR17, UR4 ;  /* 0x00000011090672a5 */ /* 0x000fe4000f800004 */
[----:B------:R-:W-:Y:S02]  /*0c20*/  UIMAD.WIDE.U32 UR4, UR9, UR16, URZ ;  /* 0x00000010090472a5 */ /* 0x000fe4000f8e003f */
[----:B------:R-:W-:Y:S02]  /*0c30*/  UIADD3.X UR15, URZ, URZ, URZ, UP0, !UPT ;  /* 0x0000003f3f0f7290 */ /* 0x000fe400087fe43f */
[----:B------:R-:W-:Y:S01]  /*0c40*/  UIADD3 URZ, UP0, UR5, UR6, URZ ;  /* 0x00000006053f7290 */ /* 0x000fe2000ff1e03f */
[----:B------:R-:W-:-:S03]  /*0c50*/  UMOV UR14, UR7 ;  /* 0x00000007000e7c82 */ /* 0x000fc60008000000 */
[----:B------:R-:W-:-:S12]  /*0c60*/  UIMAD.WIDE.U32.X UR4, UR13, UR17, UR14, UP0 ;  /* 0x000000110d0472a5 */ /* 0x000fd800080e040e */
.L_x_9:
[----:B------:R-:W-:Y:S01]  /*0c70*/  USHF.R.U64 UR40, UR4, UR18, UR5 ;  /* 0x0000001204287299 */ /* 0x000fe20008001205 */
[----:B------:R-:W-:Y:S01]  /*0c80*/  R2UR UR7, R6 ;  /* 0x00000000060772ca */ /* 0x000fe200000e0000 */
[----:B------:R-:W-:Y:S02]  /*0c90*/  USHF.R.U32.HI UR4, URZ, UR18, UR5 ;  /* 0x000000123f047299 */ /* 0x000fe40008011605 */
[----:B------:R-:W-:Y:S01]  /*0ca0*/  UIADD3 UR5, UP0, URZ, -UR40, URZ ;  /* 0x800000283f057290 */ /* 0x000fe2000ff1e03f */
[----:B------:R-:W-:Y:S01]  /*0cb0*/  ULDC.64 UR14, c[0x0][0x620] ;  /* 0x00018800000e7ab9 */ /* 0x000fe20000000a00 */
[----:B------:R-:W-:Y:S02]  /*0cc0*/  UMOV UR6, UR19 ;  /* 0x0000001300067c82 */ /* 0x000fe40008000000 */
[----:B------:R-:W-:Y:S01]  /*0cd0*/  UIADD3.X UR4, URZ, ~UR4, URZ, UP0, !UPT ;  /* 0x800000043f047290 */ /* 0x000fe200087fe43f */
[----:B------:R-:W-:Y:S01]  /*0ce0*/  ULDC UR9, c[0x0][0x618] ;  /* 0x0001860000097ab9 */ /* 0x000fe20000000800 */
[----:B------:R-:W-:-:S02]  /*0cf0*/  UIMAD UR12, UR11, UR12, UR10 ;  /* 0x0000000c0b0c72a4 */ /* 0x000fc4000f8e020a */
[----:B------:R-:W-:Y:S02]  /*0d00*/  UIMAD UR4, UR4, UR14, URZ ;  /* 0x0000000e040472a4 */ /* 0x000fe4000f8e023f */
[----:B------:R-:W-:Y:S02]  /*0d10*/  UIMAD.WIDE.U32 UR6, UR5, UR14, UR6 ;  /* 0x0000000e050672a5 */ /* 0x000fe4000f8e0006 */
[----:B------:R-:W-:Y:S01]  /*0d20*/  UIMAD UR4, UR5, UR15, UR4 ;  /* 0x0000000f050472a4 */ /* 0x000fe2000f8e0204 */
[----:B------:R-:W-:Y:S01]  /*0d30*/  ULDC UR10, c[0x0][0x608] ;  /* 0x00018200000a7ab9 */ /* 0x000fe20000000800 */
[----:B------:R-:W-:Y:S02]  /*0d40*/  ULDC UR18, c[0x0][0x658] ;  /* 0x0001960000127ab9 */ /* 0x000fe40000000800 */
[----:B------:R-:W-:Y:S01]  /*0d50*/  UIADD3 UR7, UR7, UR4, URZ ;  /* 0x0000000407077290 */ /* 0x000fe2000fffe03f */
[----:B------:R-:W-:Y:S02]  /*0d60*/  UMOV UR11, 0xffffffff ;  /* 0xffffffff000b7882 */ /* 0x000fe40000000000 */
[----:B------:R-:W-:Y:S01]  /*0d70*/  ULDC.64 UR4, c[0x0][0x640] ;  /* 0x0001900000047ab9 */ /* 0x000fe20000000a00 */
[----:B------:R-:W-:Y:S01]  /*0d80*/  USHF.R.U64 UR16, UR6, UR9, UR7 ;  /* 0x0000000906107299 */ /* 0x000fe20008001207 */
[----:B------:R-:W-:Y:S01]  /*0d90*/  ISETP.NE.U32.AND P0, PT, RZ, UR4, PT ;  /* 0x00000004ff007c0c */ /* 0x000fe2000bf05070 */
[----:B------:R-:W-:-:S02]  /*0da0*/  USHF.R.U32.HI UR7, URZ, UR9, UR7 ;  /* 0x000000093f077299 */ /* 0x000fc40008011607 */
[----:B------:R-:W-:Y:S01]  /*0db0*/  USHF.L.U32 UR6, UR11, UR18, URZ ;  /* 0x000000120b067299 */ /* 0x000fe2000800063f */
[----:B------:R-:W-:Y:S01]  /*0dc0*/  ISETP.NE.AND.EX P0, PT, RZ, UR5, PT, P0 ;  /* 0x00000005ff007c0c */ /* 0x000fe2000bf05300 */
[----:B------:R-:W-:Y:S02]  /*0dd0*/  USHF.R.U64 UR22, UR16, UR10, UR7 ;  /* 0x0000000a10167299 */ /* 0x000fe40008001207 */
[----:B------:R-:W-:Y:S02]  /*0de0*/  USHF.R.U32.HI UR7, URZ, UR10, UR7 ;  /* 0x0000000a3f077299 */ /* 0x000fe40008011607 */
[----:B------:R-:W-:Y:S02]  /*0df0*/  UISETP.NE.AND UP1, UPT, UR39, URZ, UPT ;  /* 0x0000003f2700728c */ /* 0x000fe4000bf25270 */
[----:B------:R-:W-:Y:S01]  /*0e00*/  USHF.R.U64 UR23, UR22, UR18, UR7 ;  /* 0x0000001216177299 */ /* 0x000fe20008001207 */
[----:B------:R-:W-:Y:S01]  /*0e10*/  ULDC UR17, c[0x0][0x600] ;  /* 0x0001800000117ab9 */ /* 0x000fe20000000800 */
[----:B------:R-:W-:-:S02]  /*0e20*/  ULOP3.LUT UR13, URZ, UR6, URZ, 0x33, !UPT ;  /* 0x000000063f0d7292 */ /* 0x000fc4000f8e333f */
[----:B------:R-:W-:Y:S02]  /*0e30*/  UIADD3 UR15, UR17, -0x1, URZ ;  /* 0xffffffff110f7890 */ /* 0x000fe4000fffe03f */
[----:B------:R-:W-:Y:S02]  /*0e40*/  USEL UR12, UR8, UR12, !UP1 ;  /* 0x0000000c080c7287 */ /* 0x000fe4000c800000 */
[----:B------:R-:W-:Y:S01]  /*0e50*/  USHF.R.U32.HI UR7, URZ, UR18, UR7 ;  /* 0x000000123f077299 */ /* 0x000fe20008011607 */
[----:B------:R-:W-:Y:S01]  /*0e60*/  ULDC UR19, c[0x0][0x648] ;  /* 0x0001920000137ab9 */ /* 0x000fe20000000800 */
[----:B------:R-:W-:Y:S01]  /*0e70*/  ULDC UR20, c[0x0][0x638] ;  /* 0x00018e0000147ab9 */ /* 0x000fe20000000800 */
[----:B------:R-:W-:Y:S01]  /*0e80*/  UMOV UR21, 0x1 ;  /* 0x0000000100157882 */ /* 0x000fe20000000000 */
[----:B------:R-:W-:Y:S01]  /*0e90*/  UMOV UR6, UR23 ;  /* 0x0000001700067c82 */ /* 0x000fe20008000000 */
[----:B------:R-:W-:Y:S07]  /*0ea0*/  @!P0 BRA `(.L_x_10) ;  /* 0x0000000000308947 */ /* 0x000fee0003800000 */
[----:B------:R-:W-:Y:S02]  /*0eb0*/  ULDC UR10, c[0x0][0x64c] ;  /* 0x00019300000a7ab9 */ /* 0x000fe40000000800 */
        /* <DEDUP_REMOVED lines=8> */
[----:B------:R-:W-:-:S07]  /*0f40*/  UIMAD.WIDE.U32.X UR4, UR14, UR5, UR10, UP0 ;  /* 0x000000050e0472a5 */ /* 0x000fce00080e040a */
[----:B------:R-:W-:Y:S01]  /*0f50*/  UMOV UR6, UR4 ;  /* 0x0000000400067c82 */ /* 0x000fe20008000000 */
[----:B------:R-:W-:-:S05]  /*0f60*/  UMOV UR7, UR5 ;  /* 0x0000000500077c82 */ /* 0x000fca0008000000 */
.L_x_10:
[----:B------:R-:W-:Y:S01]  /*0f70*/  USHF.R.U64 UR5, UR6, UR19, UR7 ;  /* 0x0000001306057299 */ /* 0x000fe20008001207 */
[----:B------:R-:W-:Y:S01]  /*0f80*/  IMAD.MOV.U32 R0, RZ, RZ, 0x1 ;  /* 0x00000001ff007424 */ /* 0x000fe200078e00ff */
[----:B------:R-:W-:Y:S02]  /*0f90*/  USHF.L.U32 UR4, UR21, UR18, URZ ;  /* 0x0000001215047299 */ /* 0x000fe4000800063f */
[----:B------:R-:W-:Y:S02]  /*0fa0*/  ULOP3.LUT UR13, UR22, UR13, URZ, 0xc0, !UPT ;  /* 0x0000000d160d7292 */ /* 0x000fe4000f8ec03f */
[----:B------:R-:W-:Y:S02]  /*0fb0*/  UIADD3 UR6, -UR5, URZ, URZ ;  /* 0x0000003f05067290 */ /* 0x000fe4000fffe13f */
[----:B------:R-:W-:Y:S02]  /*0fc0*/  UIMAD UR13, UR4, UR5, UR13 ;  /* 0x00000005040d72a4 */ /* 0x000fe4000f8e020d */
[----:B------:R-:W-:-:S02]  /*0fd0*/  ULOP3.LUT UR15, UR16, UR15, URZ, 0xc0, !UPT ;  /* 0x0000000f100f7292 */ /* 0x000fc4000f8ec03f */
[----:B------:R-:W-:Y:S01]  /*0fe0*/  UIMAD UR4, UR6, UR20, UR23 ;  /* 0x00000014060472a4 */ /* 0x000fe2000f8e0217 */
[----:B------:R-:W-:Y:S01]  /*0ff0*/  ULDC UR5, c[0x0][0x610] ;  /* 0x0001840000057ab9 */ /* 0x000fe20000000800 */
[----:B------:R-:W-:Y:S02]  /*1000*/  UISETP.NE.AND UP0, UPT, UR39, URZ, UPT ;  /* 0x0000003f2700728c */ /* 0x000fe4000bf05270 */
[----:B------:R-:W-:Y:S02]  /*1010*/  UIMAD UR12, UR13, UR5, UR12 ;  /* 0x000000050d0c72a4 */ /* 0x000fe4000f8e020c */
[----:B------:R-:W-:-:S04]  /*1020*/  UIMAD UR4, UR4, UR17, UR15 ;  /* 0x00000011040472a4 */ /* 0x000fc8000f8e020f */
[----:B------:R-:W-:Y:S02]  /*1030*/  USEL UR48, UR4, UR12, !UP0 ;  /* 0x0000000c04307287 */ /* 0x000fe4000c000000 */
[----:B------:R-:W-:-:S12]  /*1040*/  USEL UR49, UR12, UR4, !UP0 ;  /* 0x000000040c317287 */ /* 0x000fd8000c000000 */
.L_x_8:
[----:B------:R-:W-:-:S08]  /*1050*/  NOP ;  /* 0x0000000000007918 */ /* 0x000fd00000000000 */
[----:B------:R-:W1:Y:S02]  /*1060*/  USETMAXREG.TRY_ALLOC.CTAPOOL UP0, 0xf0 ;  /* 0x000000f0000079c8 */ /* 0x000e640008000600 */
[----:B-1----:R-:W-:-:S13]  /*1070*/  PLOP3.LUT P0, PT, PT, PT, UP0, 0x80, 0x0 ;  /* 0x000000000000781c */ /* 0x002fda0003f0f008 */
[----:B------:R-:W-:Y:S05]  /*1080*/  @!P0 BRA `(.L_x_8) ;  /* 0xfffffffc00f08947 */ /* 0x000fea000383ffff */
[----:B------:R-:W-:Y:S01]  /*1090*/  ULDC.64 UR4, c[0x0][0x598] ;  /* 0x0001660000047ab9 */ /* 0x000fe20000000a00 */
[----:B------:R-:W-:Y:S01]  /*10a0*/  ULDC.64 UR50, c[0x0][0x208] ;  /* 0x0000820000327ab9 */ /* 0x000fe20000000a00 */
[----:B------:R-:W-:-:S04]  /*10b0*/  ISETP.NE.U32.AND P0, PT, RZ, UR4, PT ;  /* 0x00000004ff007c0c */ /* 0x000fc8000bf05070 */
[----:B------:R-:W-:-:S13]  /*10c0*/  ISETP.NE.AND.EX P0, PT, RZ, UR5, PT, P0 ;  /* 0x00000005ff007c0c */ /* 0x000fda000bf05300 */
[----:B------:R-:W-:Y:S05]  /*10d0*/  @!P0 BRA `(.L_x_11) ;  /* 0x00000000001c8947 */ /* 0x000fea0003800000 */
[----:B------:R-:W1:Y:S02]  /*10e0*/  LDC.64 R2, c[0x0][0x598] ;  /* 0x00016600ff027b82 */ /* 0x000e640000000a00 */
[----:B-1----:R-:W2:Y:S02]  /*10f0*/  LDG.E.64 R2, desc[UR50][R2.64] ;  /* 0x0000003202027981 */ /* 0x002ea4000c1e1b00 */
[----:B--2---:R-:W-:-:S04]  /*1100*/  ISETP.NE.U32.AND P0, PT, R2, RZ, PT ;  /* 0x000000ff0200720c */ /* 0x004fc80003f05070 */
[----:B------:R-:W-:-:S13]  /*1110*/  ISETP.NE.AND.EX P0, PT, R3, RZ, PT, P0 ;  /* 0x000000ff0300720c */ /* 0x000fda0003f05300 */
[----:B------:R-:W-:Y:S05]  /*1120*/  @!P0 BRA `(.L_x_11) ;  /* 0x0000000000088947 */ /* 0x000fea0003800000 */
[----:B------:R1:W5:Y:S01]  /*1130*/  LD.E R17, desc[UR50][R2.64] ;  /* 0x0000003202117980 */ /* 0x000362000c101900 */
[----:B------:R-:W-:Y:S05]  /*1140*/  BRA `(.L_x_12) ;  /* 0x0000000000247947 */ /* 0x000fea0003800000 */
.L_x_11:
[----:B------:R-:W-:Y:S02]  /*1150*/  ULDC.64 UR4, c[0x0][0x588] ;  /* 0x0001620000047ab9 */ /* 0x000fe40000000a00 */
[----:B------:R-:W-:-:S04]  /*1160*/  ISETP.NE.U32.AND P0, PT, RZ, UR4, PT ;  /* 0x00000004ff007c0c */ /* 0x000fc8000bf05070 */
[----:B------:R-:W-:-:S13]  /*1170*/  ISETP.NE.AND.EX P0, PT, RZ, UR5, PT, P0 ;  /* 0x00000005ff007c0c */ /* 0x000fda000bf05300 */
[----:B------:R-:W-:Y:S05]  /*1180*/  @!P0 BRA `(.L_x_13) ;  /* 0x00000000000c8947 */ /* 0x000fea0003800000 */
[----:B------:R-:W1:Y:S02]  /*1190*/  LDC.64 R2, c[0x0][0x588] ;  /* 0x00016200ff027b82 */ /* 0x000e640000000a00 */
[----:B-1----:R2:W5:Y:S01]  /*11a0*/  LDG.E R17, desc[UR50][R2.64] ;  /* 0x0000003202117981 */ /* 0x002562000c1e1900 */
[----:B------:R-:W-:Y:S05]  /*11b0*/  BRA `(.L_x_12) ;  /* 0x0000000000087947 */ /* 0x000fea0003800000 */
.L_x_13:
[----:B------:R-:W-:Y:S02]  /*11c0*/  ULDC UR4, c[0x0][0x580] ;  /* 0x0001600000047ab9 */ /* 0x000fe40000000800 */
[----:B------:R-:W-:-:S07]  /*11d0*/  IMAD.U32 R17, RZ, RZ, UR4 ;  /* 0x00000004ff117e24 */ /* 0x000fce000f8e00ff */
.L_x_12:
[----:B------:R-:W-:Y:S02]  /*11e0*/  ULDC.64 UR4, c[0x0][0x5a0] ;  /* 0x0001680000047ab9 */ /* 0x000fe40000000a00 */
[----:B------:R-:W-:-:S04]  /*11f0*/  ISETP.NE.U32.AND P0, PT, RZ, UR4, PT ;  /* 0x00000004ff007c0c */ /* 0x000fc8000bf05070 */
[----:B------:R-:W-:-:S13]  /*1200*/  ISETP.NE.AND.EX P0, PT, RZ, UR5, PT, P0 ;  /* 0x00000005ff007c0c */ /* 0x000fda000bf05300 */
[----:B------:R-:W-:Y:S05]  /*1210*/  @!P0 BRA `(.L_x_14) ;  /* 0x00000000001c8947 */ /* 0x000fea0003800000 */
[----:B-12---:R-:W1:Y:S02]  /*1220*/  LDC.64 R2, c[0x0][0x5a0] ;  /* 0x00016800ff027b82 */ /* 0x006e640000000a00 */
[----:B-1----:R-:W2:Y:S02]  /*1230*/  LDG.E.64 R2, desc[UR50][R2.64] ;  /* 0x0000003202027981 */ /* 0x002ea4000c1e1b00 */
[----:B--2---:R-:W-:-:S04]  /*1240*/  ISETP.NE.U32.AND P0, PT, R2, RZ, PT ;  /* 0x000000ff0200720c */ /* 0x004fc80003f05070 */
[----:B------:R-:W-:-:S13]  /*1250*/  ISETP.NE.AND.EX P0, PT, R3, RZ, PT, P0 ;  /* 0x000000ff0300720c */ /* 0x000fda0003f05300 */
[----:B------:R-:W-:Y:S05]  /*1260*/  @!P0 BRA `(.L_x_14) ;  /* 0x0000000000088947 */ /* 0x000fea0003800000 */
[----:B------:R1:W5:Y:S01]  /*1270*/  LD.E R18, desc[UR50][R2.64] ;  /* 0x0000003202127980 */ /* 0x000362000c101900 */
[----:B------:R-:W-:Y:S05]  /*1280*/  BRA `(.L_x_15) ;  /* 0x0000000000247947 */ /* 0x000fea0003800000 */
.L_x_14:
[----:B------:R-:W-:Y:S02]  /*1290*/  ULDC.64 UR4, c[0x0][0x590] ;  /* 0x0001640000047ab9 */ /* 0x000fe40000000a00 */
[----:B------:R-:W-:-:S04]  /*12a0*/  ISETP.NE.U32.AND P0, PT, RZ, UR4, PT ;  /* 0x00000004ff007c0c */ /* 0x000fc8000bf05070 */
[----:B------:R-:W-:-:S13]  /*12b0*/  ISETP.NE.AND.EX P0, PT, RZ, UR5, PT, P0 ;  /* 0x00000005ff007c0c */ /* 0x000fda000bf05300 */
[----:B------:R-:W-:Y:S05]  /*12c0*/  @!P0 BRA `(.L_x_16) ;  /* 0x00000000000c8947 */ /* 0x000fea0003800000 */
[----:B------:R-:W3:Y:S02]  /*12d0*/  LDC.64 R18, c[0x0][0x590] ;  /* 0x00016400ff127b82 */ /* 0x000ee40000000a00 */
[----:B---3--:R3:W5:Y:S01]  /*12e0*/  LDG.E R18, desc[UR50][R18.64] ;  /* 0x0000003212127981 */ /* 0x008762000c1e1900 */
[----:B------:R-:W-:Y:S05]  /*12f0*/  BRA `(.L_x_15) ;  /* 0x0000000000087947 */ /* 0x000fea0003800000 */
.L_x_16:
[----:B------:R-:W-:Y:S02]  /*1300*/  ULDC UR4, c[0x0][0x584] ;  /* 0x0001610000047ab9 */ /* 0x000fe40000000800 */
[----:B------:R-:W-:-:S07]  /*1310*/  IMAD.U32 R18, RZ, RZ, UR4 ;  /* 0x00000004ff127e24 */ /* 0x000fce000f8e00ff */
.L_x_15:
[----:B------:R-:W-:-:S13]  /*1320*/  LOP3.LUT P0, RZ, R0, 0xff, RZ, 0xc0, !PT ;  /* 0x000000ff00ff7812 */ /* 0x000fda000780c0ff */
[----:B------:R-:W-:Y:S05]  /*1330*/  @!P0 EXIT ;  /* 0x000000000000894d */ /* 0x000fea0003800000 */
[----:B------:R-:W-:Y:S01]  /*1340*/  ULDC UR4, c[0x0][0x28c] ;  /* 0x0000a30000047ab9 */ /* 0x000fe20000000800 */
[----:B------:R-:W-:Y:S01]  /*1350*/  ULDC.64 UR46, c[0x0][0x5c8] ;  /* 0x00017200002e7ab9 */ /* 0x000fe20000000a00 */
[----:B------:R-:W-:Y:S02]  /*1360*/  UIADD3 UR4, UR4, 0x3f, URZ ;  /* 0x0000003f04047890 */ /* 0x000fe4000fffe03f */
[----:B------:R-:W-:Y:S02]  /*1370*/  USHF.L.U64.HI UR41, UR46, 0x7, UR47 ;  /* 0x000000072e297899 */ /* 0x000fe4000801022f */
[----:B------:R-:W-:Y:S02]  /*1380*/  USHF.R.S32.HI UR5, URZ, 0x1f, UR4 ;  /* 0x0000001f3f057899 */ /* 0x000fe40008011404 */
[----:B------:R-:W-:Y:S02]  /*1390*/  USHF.L.U32 UR42, UR46, 0x7, URZ ;  /* 0x000000072e2a7899 */ /* 0x000fe4000800063f */
[----:B------:R-:W-:-:S02]  /*13a0*/  ULEA.HI UR5, UR5, UR4, URZ, 0x6 ;  /* 0x0000000405057291 */ /* 0x000fc4000f8f303f */
[----:B------:R-:W-:Y:S02]  /*13b0*/  USHF.L.U64.HI UR43, UR46, 0x3, UR47 ;  /* 0x000000032e2b7899 */ /* 0x000fe4000801022f */
[----:B------:R-:W-:Y:S02]  /*13c0*/  USHF.L.U32 UR44, UR46, 0x3, URZ ;  /* 0x000000032e2c7899 */ /* 0x000fe4000800063f */
[----:B------:R-:W-:Y:S02]  /*13d0*/  USHF.L.U64.HI UR45, UR46, 0x8, UR47 ;  /* 0x000000082e2d7899 */ /* 0x000fe4000801022f */
[----:B------:R-:W-:Y:S02]  /*13e0*/  USHF.L.U32 UR46, UR46, 0x8, URZ ;  /* 0x000000082e2e7899 */ /* 0x000fe4000800063f */
[----:B------:R-:W-:Y:S01]  /*13f0*/  USHF.R.S32.HI UR47, URZ, 0x6, UR5 ;  /* 0x000000063f2f7899 */ /* 0x000fe20008011405 */
[----:B------:R-:W-:Y:S01]  /*1400*/  UMOV UR36, URZ ;  /* 0x0000003f00247c82 */ /* 0x000fe20008000000 */
[----:B------:R-:W-:-:S10]  /*1410*/  UMOV UR37, URZ ;  /* 0x0000003f00257c82 */ /* 0x000fd40008000000 */
.L_x_1574:
[----:B----4-:R-:W4:Y:S01]  /*1420*/  S2R R0, SR_TID.X ;  /* 0x0000000000007919 */ /* 0x010f220000002100 */
[----:B------:R-:W0:Y:S01]  /*1430*/  S2UR UR7, SR_CgaCtaId ;  /* 0x00000000000779c3 */ /* 0x000e220000008800 */
[----:B------:R-:W-:Y:S02]  /*1440*/  UMOV UR6, 0x400 ;  /* 0x0000040000067882 */ /* 0x000fe40000000000 */
[----:B0-----:R-:W-:Y:S01]  /*1450*/  ULEA UR6, UR7, UR6, 0x18 ;  /* 0x0000000607067291 */ /* 0x001fe2000f8ec03f */
[----:B----4-:R-:W-:-:S04]  /*1460*/  LOP3.LUT R0, R0, 0x80, RZ, 0xc0, !PT ;  /* 0x0000008000007812 */ /* 0x010fc800078ec0ff */
[----:B------:R-:W-:-:S06]  /*1470*/  SHF.R.U32.HI R0, RZ, 0x7, R0 ;  /* 0x00000007ff007819 */ /* 0x000fcc0000011600 */
[----:B------:R-:W0:Y:S02]  /*1480*/  SHFL.IDX PT, R0, R0, RZ, 0x1f ;  /* 0x00001fff00007589 */ /* 0x000e2400000e0000 */
[----:B0-----:R-:W-:-:S13]  /*1490*/  R2UR UR4, R0 ;  /* 0x00000000000472ca */ /* 0x001fda00000e0000 */
[----:B------:R-:W-:-:S04]  /*14a0*/  ULEA.HI UR5, UR4, UR4, URZ, 0x1 ;  /* 0x0000000404057291 */ /* 0x000fc8000f8f083f */
[----:B------:R-:W-:-:S04]  /*14b0*/  ULOP3.LUT UR5, UR5, 0xffffe, URZ, 0xc0, !UPT ;  /* 0x000ffffe05057892 */ /* 0x000fc8000f8ec03f */
[----:B------:R-:W-:-:S03]  /*14c0*/  UIADD3 UR5, UR4, -UR5, URZ ;  /* 0x8000000504057290 */ /* 0x000fc6000fffe03f */
[----:B------:R-:W-:Y:S01]  /*14d0*/  ULDC UR4, c[0x0][0x28c] ;  /* 0x0000a30000047ab9 */ /* 0x000fe20000000800 */
[----:B------:R-:W-:Y:S01]  /*14e0*/  ULEA UR5, UR5, UR6, 0xc ;  /* 0x0000000605057291 */ /* 0x000fe2000f8e603f */
[----:B------:R-:W-:-:S03]  /*14f0*/  ISETP.LT.AND P0, PT, RZ, UR4, PT ;  /* 0x00000004ff007c0c */ /* 0x000fc6000bf01270 */
[----:B------:R-:W-:-:S04]  /*1500*/  UIADD3 UR5, UR5, 0x100, URZ ;  /* 0x0000010005057890 */ /* 0x000fc8000fffe03f */
[----:B------:R-:W-:-:S04]  /*1510*/  USHF.R.U32.HI UR5, URZ, 0x4, UR5 ;  /* 0x000000043f057899 */ /* 0x000fc80008011605 */
[----:B------:R-:W-:Y:S02]  /*1520*/  ULOP3.LUT UR52, UR5, 0x3fff, URZ, 0xc0, !UPT ;  /* 0x00003fff05347892 */ /* 0x000fe4000f8ec03f */
[----:B-1-3-5:R-:W-:Y:S10]  /*1530*/  @P0 BRA `(.L_x_17) ;  /* 0x0000000000400947 */ /* 0x02aff40003800000 */
[----:B------:R-:W-:Y:S01]  /*1540*/  MOV R0, 0x0 ;  /* 0x0000000000007802 */ /* 0x000fe20000000f00 */
[----:B------:R-:W-:Y:S01]  /*1550*/  ULDC.64 UR4, c[0x4][0x68] ;  /* 0x01001a0000047ab9 */ /* 0x000fe20000000a00 */
[----:B------:R-:W-:Y:S01]  /*1560*/  ULDC.64 UR6, c[0x4][0x8] ;  /* 0x0100020000067ab9 */ /* 0x000fe20000000a00 */
[----:B------:R-:W-:Y:S01]  /*1570*/  IMAD.U32 R4, RZ, RZ, UR4 ;  /* 0x00000004ff047e24 */ /* 0x000fe2000f8e00ff */
[----:B-12---:R0:W1:Y:S01]  /*1580*/  LDC.64 R2, c[0x4][R0] ;  /* 0x0100000000027b82 */ /* 0x0060620000000a00 */
[----:B------:R-:W-:Y:S01]  /*1590*/  IMAD.U32 R5, RZ, RZ, UR5 ;  /* 0x00000005ff057e24 */ /* 0x000fe2000f8e00ff */
[----:B------:R-:W-:Y:S01]  /*15a0*/  ULDC.64 UR4, c[0x4][0x70] ;  /* 0x01001c0000047ab9 */ /* 0x000fe20000000a00 */
[----:B------:R-:W-:Y:S02]  /*15b0*/  IMAD.U32 R10, RZ, RZ, UR6 ;  /* 0x00000006ff0a7e24 */ /* 0x000fe4000f8e00ff */
[----:B------:R-:W-:Y:S02]  /*15c0*/  IMAD.U32 R6, RZ, RZ, UR4 ;  /* 0x00000004ff067e24 */ /* 0x000fe4000f8e00ff */
[----:B------:R-:W-:-:S02]  /*15d0*/  IMAD.U32 R7, RZ, RZ, UR5 ;  /* 0x00000005ff077e24 */ /* 0x000fc4000f8e00ff */
[----:B------:R-:W-:Y:S02]  /*15e0*/  IMAD.U32 R11, RZ, RZ, UR7 ;  /* 0x00000007ff0b7e24 */ /* 0x000fe4000f8e00ff */
[----:B------:R-:W-:Y:S02]  /*15f0*/  IMAD.MOV.U32 R8, RZ, RZ, 0x1e1 ;  /* 0x000001e1ff087424 */ /* 0x000fe400078e00ff */
[----:B------:R-:W-:Y:S02]  /*1600*/  IMAD.MOV.U32 R12, RZ, RZ, 0x1 ;  /* 0x00000001ff0c7424 */ /* 0x000fe400078e00ff */
[----:B0-----:R-:W-:-:S07]  /*1610*/  IMAD.MOV.U32 R13, RZ, RZ, RZ ;  /* 0x000000ffff0d7224 */ /* 0x001fce00078e00ff */
[----:B------:R-:W-:-:S07]  /*1620*/  LEPC R20, `(.L_x_17) ;  /* 0x000000001014794e */ /* 0x000fce0000000000 */
[----:B-1-3-5:R-:W-:Y:S05]  /*1630*/  CALL.ABS.NOINC R2 ;  /* 0x0000000002007343 */ /* 0x02afea0003c00000 */
.L_x_17:
[----:B------:R-:W-:-:S06]  /*1640*/  ULOP3.LUT UR4, UR38, 0x1, URZ, 0xfc, !UPT ;  /* 0x0000000126047892 */ /* 0x000fcc000f8efc3f */
[----:B------:R-:W-:-:S05]  /*1650*/  IMAD.U32 R0, RZ, RZ, UR4 ;  /* 0x00000004ff007e24 */ /* 0x000fca000f8e00ff */
[----:B------:R-:W-:-:S13]  /*1660*/  ISETP.NE.AND P0, PT, R0, 0x3, PT ;  /* 0x000000030000780c */ /* 0x000fda0003f05270 */
[----:B------:R-:W-:Y:S05]  /*1670*/  @!P0 BRA `(.L_x_18) ;  /* 0x0000000000048947 */ /* 0x000fea0003800000 */
[----:B------:R-:W-:Y:S01]  /*1680*/  BPT.TRAP 0x1 ;  /* 0x000000040000795c */ /* 0x000fe20000300000 */
.L_x_18:
[----:B------:R-:W0:Y:S01]  /*1690*/  S2UR UR5, SR_CgaCtaId ;  /* 0x00000000000579c3 */ /* 0x000e220000008800 */
[----:B------:R-:W-:Y:S01]  /*16a0*/  UMOV UR4, 0x400 ;  /* 0x0000040000047882 */ /* 0x000fe20000000000 */
[----:B-12---:R-:W-:Y:S02]  /*16b0*/  IMAD.U32 R2, RZ, RZ, UR36 ;  /* 0x00000024ff027e24 */ /* 0x006fe4000f8e00ff */
[----:B------:R-:W-:-:S03]  /*16c0*/  IMAD.U32 R3, RZ, RZ, UR37 ;  /* 0x00000025ff037e24 */ /* 0x000fc6000f8e00ff */
[----:B------:R-:W-:Y:S01]  /*16d0*/  SHF.L.U32 R2, R2, 0x1f, RZ ;  /* 0x0000001f02027819 */ /* 0x000fe200000006ff */
[----:B0-----:R-:W-:-:S06]  /*16e0*/  ULEA UR4, UR5, UR4, 0x18 ;  /* 0x0000000405047291 */ /* 0x001fcc000f8ec03f */
[----:B------:R-:W-:-:S04]  /*16f0*/  IMAD.U32 R0, RZ, RZ, UR4 ;  /* 0x00000004ff007e24 */ /* 0x000fc8000f8e00ff */
[----:B------:R-:W-:-:S04]  /*1700*/  IMAD R3, R3, 0x8, R0 ;  /* 0x0000000803037824 */ /* 0x000fc800078e0200 */
[----:B------:R0:W1:Y:S01]  /*1710*/  SYNCS.PHASECHK.TRANS64.TRYWAIT P1, [R3+URZ], R2 ;  /* 0x00000002030075a7 */ /* 0x000062000802017f */
[----:B------:R-:W-:Y:S05]  /*1720*/  @!P0 BRA `(.L_x_19) ;  /* 0x0000000000048947 */ /* 0x000fea0003800000 */
[----:B------:R-:W-:Y:S01]  /*1730*/  BPT.TRAP 0x1 ;  /* 0x000000040000795c */ /* 0x000fe20000300000 */
.L_x_19:
[----:B-1----:R-:W-:Y:S05]  /*1740*/  @P1 BRA `(.L_x_20) ;  /* 0x0000000000081947 */ /* 0x002fea0003800000 */
[----:B------:R-:W1:Y:S02]  /*1750*/  SYNCS.PHASECHK.TRANS64.TRYWAIT P1, [R3+URZ], R2 ;  /* 0x00000002030075a7 */ /* 0x000e64000802017f */
[----:B-1----:R-:W-:Y:S05]  /*1760*/  @!P1 BRA `(.L_x_21) ;  /* 0x000004c0002c9947 */ /* 0x002fea0003800000 */
.L_x_20:
[----:B------:R-:W-:-:S04]  /*1770*/  UISETP.LT.AND UP0, UPT, UR47, 0x1, UPT ;  /* 0x000000012f00788c */ /* 0x000fc8000bf01270 */
[----:B------:R-:W-:-:S06]  /*1780*/  USEL UR4, UR47, 0x1, UP0 ;  /* 0x000000012f047887 */ /* 0x000fcc0008000000 */
[----:B01----:R-:W-:Y:S01]  /*1790*/  IMAD.U32 R3, RZ, RZ, UR4 ;  /* 0x00000004ff037e24 */ /* 0x003fe2000f8e00ff */
[----:B------:R-:W-:Y:S05]  /*17a0*/  WARPSYNC.ALL ;  /* 0x0000000000007948 */ /* 0x000fea0003800000 */
[----:B------:R-:W-:-:S04]  /*17b0*/  IADD3 R3, -R3, UR47, RZ ;  /* 0x0000002f03037c10 */ /* 0x000fc8000fffe1ff */
[----:B------:R-:W-:Y:S02]  /*17c0*/  ISETP.GE.AND P1, PT, R3, 0x1, PT ;  /* 0x000000010300780c */ /* 0x000fe40003f26270 */
[----:B------:R-:W-:Y:S01]  /*17d0*/  R2UR UR4, R0 ;  /* 0x00000000000472ca */ /* 0x000fe200000e0000 */
[----:B------:R-:W-:Y:S01]  /*17e0*/  ULOP3.LUT UR12, UR52, 0x10000, URZ, 0xfc, !UPT ;  /* 0x00010000340c7892 */ /* 0x000fe2000f8efc3f */
[----:B------:R-:W-:Y:S01]  /*17f0*/  WARPGROUP.ARRIVE ;  /* 0x00000000000079c5 */ /* 0x000fe20000000000 */
[----:B------:R-:W-:Y:S01]  /*1800*/  UMOV UR5, 0x80000020 ;  /* 0x8000002000057882 */ /* 0x000fe20000000000 */
[----:B------:R-:W-:Y:S01]  /*1810*/  UMOV UR7, 0x80000020 ;  /* 0x8000002000077882 */ /* 0x000fe20000000000 */
[----:B------:R-:W-:Y:S01]  /*1820*/  UIMAD UR14, UR37, 0x600, UR12 ;  /* 0x00000600250e78a4 */ /* 0x000fe2000f8e020c */
[----:B------:R-:W-:Y:S01]  /*1830*/  STL [R1+0x1334], R22 ;  /* 0x0013341601007387 */ /* 0x000fe20000100800 */
[----:B------:R-:W-:Y:S01]  /*1840*/  UMOV UR9, UR5 ;  /* 0x0000000500097c82 */ /* 0x000fe20008000000 */
[----:B------:R-:W-:-:S02]  /*1850*/  UMOV UR11, 0x80000020 ;  /* 0x80000020000b7882 */ /* 0x000fc40000000000 */
[----:B------:R-:W-:Y:S03]  /*1860*/  STL [R1+0x1330], R19 ;  /* 0x0013301301007387 */ /* 0x000fe60000100800 */
[----:B------:R-:W-:Y:S01]  /*1870*/  UIADD3 UR4, UR4, 0x18100, URZ ;  /* 0x0001810004047890 */ /* 0x000fe2000fffe03f */
[----:B-----5:R-:W-:Y:S03]  /*1880*/  STL [R1+0x132c], R18 ;  /* 0x00132c1201007387 */ /* 0x020fe60000100800 */
[----:B------:R-:W-:Y:S01]  /*1890*/  USHF.R.U32.HI UR4, URZ, 0x4, UR4 ;  /* 0x000000043f047899 */ /* 0x000fe20008011604 */
[----:B------:R-:W-:Y:S03]  /*18a0*/  STL [R1+0x1328], R17 ;  /* 0x0013281101007387 */ /* 0x000fe60000100800 */
[----:B------:R-:W-:Y:S01]  /*18b0*/  ULOP3.LUT UR4, UR4, 0x3fff, URZ, 0xc0, !UPT ;  /* 0x00003fff04047892 */ /* 0x000fe2000f8ec03f */
[----:B------:R-:W-:Y:S03]  /*18c0*/  STL [R1+0x1324], R16 ;  /* 0x0013241001007387 */ /* 0x000fe60000100800 */
[----:B------:R-:W-:Y:S01]  /*18d0*/  ULOP3.LUT UR13, UR4, 0x10000, URZ, 0xfc, !UPT ;  /* 0x00010000040d7892 */ /* 0x000fe2000f8efc3f */
[----:B------:R-:W-:Y:S02]  /*18e0*/  STL [R1+0x1320], R3 ;  /* 0x0013200301007387 */ /* 0x000fe40000100800 */
[----:B------:R-:W-:Y:S01]  /*18f0*/  UMOV UR4, UR14 ;  /* 0x0000000e00047c82 */ /* 0x000fe20008000000 */
[----:B------:R-:W-:Y:S01]  /*1900*/  ULEA UR15, UR37, UR13, 0xb ;  /* 0x0000000d250f7291 */ /* 0x000fe2000f8e583f */
[----:B------:R-:W-:Y:S01]  /*1910*/  STL [R1+0x1338], R0 ;  /* 0x0013380001007387 */ /* 0x000fe20000100800 */
[----:B------:R-:W-:-:S02]  /*1920*/  UMOV UR8, UR4 ;  /* 0x0000000400087c82 */ /* 0x000fc40008000000 */
[----:B------:R-:W-:-:S03]  /*1930*/  UIADD3 UR10, UR15, 0x400, URZ ;  /* 0x000004000f0a7890 */ /* 0x000fc6000fffe03f */
[----:B------:R-:W-:Y:S02]  /*1940*/  UMOV UR6, UR15 ;  /* 0x0000000f00067c82 */ /* 0x000fe40008000000 */
[----:B------:R-:W-:Y:S03]  /*1950*/  IGMMA.64x256x32.S8.S8 R24, gdesc[UR4], RZ, !UPT, gsb0 ;  /* 0x06600000041879f1 */ /* 0x000fe6000c0410ff */
[----:B------:R-:W-:Y:S02]  /*1960*/  WARPGROUP.DEPBAR.LE gsb0, 0x0 ;  /* 0x00008000000079c5 */ /* 0x000fe40000010000 */
[----:B------:R-:W-:Y:S01]  /*1970*/  STL.64 [R1+0x800], R24 ;  /* 0x0008001801007387 */ /* 0x000fe20000100a00 */
[----:B------:R-:W-:Y:S02]  /*1980*/  IMAD.MOV.U32 R235, RZ, RZ, R138 ;  /* 0x000000ffffeb7224 */ /* 0x000fe400078e008a */
[----:B------:R-:W-:Y:S01]  /*1990*/  IMAD.MOV.U32 R234, RZ, RZ, R139 ;  /* 0x000000ffffea7224 */ /* 0x000fe200078e008b */
[----:B------:R-:W-:Y:S01]  /*19a0*/  STL.64 [R1+0x808], R26 ;  /* 0x0008081a01007387 */ /* 0x000fe20000100a00 */
[----:B------:R-:W-:-:S02]  /*19b0*/  IMAD.MOV.U32 R233, RZ, RZ, R140 ;  /* 0x000000ffffe97224 */ /* 0x000fc400078e008c */
[----:B------:R-:W-:Y:S01]  /*19c0*/  IMAD.MOV.U32 R232, RZ, RZ, R141 ;  /* 0x000000ffffe87224 */ /* 0x000fe200078e008d */
[----:B------:R-:W-:Y:S01]  /*19d0*/  STL.64 [R1+0x810], R28 ;  /* 0x0008101c01007387 */ /* 0x000fe20000100a00 */
[----:B------:R-:W-:Y:S02]  /*19e0*/  IMAD.MOV.U32 R231, RZ, RZ, R142 ;  /* 0x000000ffffe77224 */ /* 0x000fe400078e008e */
[----:B------:R-:W-:Y:S01]  /*19f0*/  IMAD.MOV.U32 R230, RZ, RZ, R143 ;  /* 0x000000ffffe67224 */ /* 0x000fe200078e008f */
        /* <DEDUP_REMOVED lines=12> */
[----:B------:R-:W-:Y:S04]  /*1ac0*/  STL.64 [R1+0x838], R38 ;  /* 0x0008382601007387 */ /* 0x000fe80000100a00 */
        /* <DEDUP_REMOVED lines=48> */
[----:B------:R0:W-:Y:S04]  /*1dd0*/  STL.64 [R1+0x9c0], R136 ;  /* 0x0009c08801007387 */ /* 0x0001e80000100a00 */
[----:B------:R-:W-:Y:S04]  /*1de0*/  STL [R1+0x1370], R222 ;  /* 0x001370de01007387 */ /* 0x000fe80000100800 */
[----:B------:R-:W-:Y:S01]  /*1df0*/  STL [R1+0x136c], R223 ;  /* 0x00136cdf01007387 */ /* 0x000fe20000100800 */
[----:B0-----:R-:W-:-:S03]  /*1e00*/  WARPGROUP.ARRIVE ;  /* 0x00000000000079c5 */ /* 0x001fc60000000000 */
[----:B------:R-:W-:Y:S04]  /*1e10*/  STL [R1+0x1368], R224 ;  /* 0x001368e001007387 */ /* 0x000fe80000100800 */
[----:B------:R-:W-:Y:S01]  /*1e20*/  STL [R1+0x1364], R225 ;  /* 0x001364e101007387 */ /* 0x000fe20000100800 */
[----:B------:R-:W-:Y:S01]  /*1e30*/  IGMMA.64x256x32.S8.S8 R24, gdesc[UR8], RZ, !UPT, gsb0 ;  /* 0x06600000081879f1 */ /* 0x000fe2000c0410ff */
[----:B------:R-:W-:Y:S02]  /*1e40*/  UIADD3 UR8, UR14, 0x200, URZ ;  /* 0x000002000e087890 */ /* 0x000fe4000fffe03f */
[----:B------:R-:W-:Y:S01]  /*1e50*/  STL [R1+0x1360], R226 ;  /* 0x001360e201007387 */ /* 0x000fe20000100800 */
[----:B------:R-:W-:Y:S02]  /*1e60*/  UMOV UR9, 0x80000020 ;  /* 0x8000002000097882 */ /* 0x000fe40000000000 */
[----:B------:R-:W-:Y:S01]  /*1e70*/  UMOV UR5, UR9 ;  /* 0x0000000900057c82 */ /* 0x000fe20008000000 */
[----:B------:R-:W-:Y:S01]  /*1e80*/  STL [R1+0x135c], R227 ;  /* 0x00135ce301007387 */ /* 0x000fe20000100800 */
[----:B------:R-:W-:-:S03]  /*1e90*/  UMOV UR4, UR8 ;  /* 0x0000000800047c82 */ /* 0x000fc60008000000 */
[----:B------:R-:W-:Y:S04]  /*1ea0*/  STL [R1+0x1358], R228 ;  /* 0x001358e401007387 */ /* 0x000fe80000100800 */
[----:B------:R-:W-:Y:S04]  /*1eb0*/  STL [R1+0x1354], R229 ;  /* 0x001354e501007387 */ /* 0x000fe80000100800 */
[----:B------:R-:W-:Y:S04]  /*1ec0*/  STL [R1+0x1350], R230 ;  /* 0x001350e601007387 */ /* 0x000fe80000100800 */
[----:B------:R-:W-:Y:S04]  /*1ed0*/  STL [R1+0x134c], R231 ;  /* 0x00134ce701007387 */ /* 0x000fe80000100800 */
[----:B------:R-:W-:Y:S04]  /*1ee0*/  STL [R1+0x1348], R232 ;  /* 0x001348e801007387 */ /* 0x000fe80000100800 */
[----:B------:R-:W-:Y:S04]  /*1ef0*/  STL [R1+0x1344], R233 ;  /* 0x001344e901007387 */ /* 0x000fe80000100800 */
[----:B------:R-:W-:Y:S04]  /*1f00*/  STL [R1+0x1340], R234 ;  /* 0x001340ea01007387 */ /* 0x000fe80000100800 */
[----:B------:R-:W-:Y:S01]  /*1f10*/  STL [R1+0x133c], R235 ;  /* 0x00133ceb01007387 */ /* 0x000fe20000100800 */
[----:B------:R-:W-:-:S03]  /*1f20*/  WARPGROUP.DEPBAR.LE gsb0, 0x0 ;  /* 0x00008000000079c5 */ /* 0x000fc60000010000 */
[----:B------:R-:W-:Y:S01]  /*1f30*/  STL.64 [R1+0x200], R24 ;  /* 0x0002001801007387 */ /* 0x000fe20000100a00 */
[----:B------:R-:W-:Y:S02]  /*1f40*/  IMAD.MOV.U32 R0, RZ, RZ, R145 ;  /* 0x000000ffff007224 */ /* 0x000fe400078e0091 */
[----:B------:R-:W-:Y:S01]  /*1f50*/  IMAD.MOV.U32 R22, RZ, RZ, R146 ;  /* 0x000000ffff167224 */ /* 0x000fe200078e0092 */
[----:B------:R-:W-:Y:S01]  /*1f60*/  STL.64 [R1+0x208], R26 ;  /* 0x0002081a01007387 */ /* 0x000fe20000100a00 */
[----:B---3--:R-:W-:Y:S02]  /*1f70*/  IMAD.MOV.U32 R19, RZ, RZ, R147 ;  /* 0x000000ffff137224 */ /* 0x008fe400078e0093 */
[----:B------:R-:W-:Y:S01]  /*1f80*/  IMAD.MOV.U32 R18, RZ, RZ, R148 ;  /* 0x000000ffff127224 */ /* 0x000fe200078e0094 */
[----:B------:R-:W-:Y:S01]  /*1f90*/  STL.64 [R1+0x210], R28 ;  /* 0x0002101c01007387 */ /* 0x000fe20000100a00 */
[----:B------:R-:W-:Y:S02]  /*1fa0*/  IMAD.MOV.U32 R17, RZ, RZ, R149 ;  /* 0x000000ffff117224 */ /* 0x000fe400078e0095 */
[----:B------:R-:W-:Y:S01]  /*1fb0*/  IMAD.MOV.U32 R16, RZ, RZ, R150 ;  /* 0x000000ffff107224 */ /* 0x000fe200078e0096 */
[----:B------:R-:W-:Y:S01]  /*1fc0*/  STL.64 [R1+0x218], R30 ;  /* 0x0002181e01007387 */ /* 0x000fe20000100a00 */
[----:B------:R-:W-:-:S03]  /*1fd0*/  IMAD.MOV.U32 R3, RZ, RZ, R151 ;  /* 0x000000ffff037224 */ /* 0x000fc600078e0097 */
        /* <DEDUP_REMOVED lines=56> */
[----:B------:R0:W-:Y:S04]  /*2360*/  STL [R1+0x3e0], R144 ;  /* 0x0003e09001007387 */ /* 0x0001e80000100800 */
[----:B------:R-:W-:Y:S04]  /*2370*/  STL [R1+0x138c], R3 ;  /* 0x00138c0301007387 */ /* 0x000fe80000100800 */
[----:B------:R-:W-:Y:S01]  /*2380*/  STL [R1+0x1388], R16 ;  /* 0x0013881001007387 */ /* 0x000fe20000100800 */
[----:B0-----:R-:W-:-:S03]  /*2390*/  WARPGROUP.ARRIVE ;  /* 0x00000000000079c5 */ /* 0x001fc60000000000 */
[----:B------:R-:W-:Y:S03]  /*23a0*/  STL [R1+0x1384], R17 ;  /* 0x0013841101007387 */ /* 0x000fe60000100800 */
[----:B------:R-:W-:Y:S01]  /*23b0*/  IGMMA.64x256x32.S8.S8 R24, gdesc[UR8], RZ, !UPT, gsb0 ;  /* 0x06600000081879f1 */ /* 0x000fe2000c0410ff */
[----:B------:R-:W-:Y:S04]  /*23c0*/  STL [R1+0x1380], R18 ;  /* 0x0013801201007387 */ /* 0x000fe80000100800 */
[----:B------:R-:W-:Y:S04]  /*23d0*/  STL [R1+0x137c], R19 ;  /* 0x00137c1301007387 */ /* 0x000fe80000100800 */
[----:B------:R-:W-:Y:S04]  /*23e0*/  STL [R1+0x1378], R22 ;  /* 0x0013781601007387 */ /* 0x000fe80000100800 */
[----:B------:R-:W-:Y:S01]  /*23f0*/  STL [R1+0x1374], R0 ;  /* 0x0013740001007387 */ /* 0x000fe20000100800 */
[----:B------:R-:W-:-:S03]  /*2400*/  WARPGROUP.DEPBAR.LE gsb0, 0x0 ;  /* 0x00008000000079c5 */ /* 0x000fc60000010000 */
[----:B------:R-:W-:Y:S01]  /*2410*/  STL.64 [R1], R24 ;  /* 0x0000001801007387 */ /* 0x000fe20000100a00 */
[----:B------:R-:W-:Y:S02]  /*2420*/  IMAD.MOV.U32 R222, RZ, RZ, R138 ;  /* 0x000000ffffde7224 */ /* 0x000fe400078e008a */
        /* <DEDUP_REMOVED lines=77> */
[----:B------:R-:W-:-:S03]  /*2900*/  UMOV UR5, 0x80000020 ;  /* 0x8000002000057882 */ /* 0x000fc60000000000 */
[----:B------:R-:W-:Y:S04]  /*2910*/  STL [R1+0x13b0], R230 ;  /* 0x0013b0e601007387 */ /* 0x000fe80000100800 */
        /* <DEDUP_REMOVED lines=76> */
[----:B------:R0:W-:Y:S02]  /*2de0*/  STL [R1+0x7e0], R144 ;  /* 0x0007e09001007387 */ /* 0x0001e40000100800 */
[----:B0-----:R-:W-:-:S06]  /*2df0*/  WARPGROUP.ARRIVE ;  /* 0x00000000000079c5 */ /* 0x001fcc0000000000 */
[----:B------:R-:W-:Y:S01]  /*2e00*/  IGMMA.64x256x32.S8.S8 R24, gdesc[UR4], RZ, !UPT, gsb0 ;  /* 0x06600000041879f1 */ /* 0x000fe2000c0410ff */
[----:B------:R-:W-:Y:S01]  /*2e10*/  UMOV UR6, UR10 ;  /* 0x0000000a00067c82 */ /* 0x000fe20008000000 */
[----:B------:R-:W-:Y:S01]  /*2e20*/  UMOV UR7, UR11 ;  /* 0x0000000b00077c82 */ /* 0x000fe20008000000 */
        /* <DEDUP_REMOVED lines=43> */
[----:B------:R0:W-:Y:S01]  /*30e0*/  STL.64 [R1+0x470], R52 ;  /* 0x0004703401007387 */ /* 0x0001e20000100a00 */
[----:B------:R-:W-:Y:S02]  /*30f0*/  IMAD.MOV.U32 R166, RZ, RZ, R82 ;  /* 0x000000ffffa67224 */ /* 0x000fe400078e0052 */
[----:B------:R-:W-:Y:S01]  /*3100*/  IMAD.MOV.U32 R167, RZ, RZ, R83 ;  /* 0x000000ffffa77224 */ /* 0x000fe200078e0053 */
[----:B------:R-:W-:Y:S01]  /*3110*/  STL.64 [R1+0xb18], R160 ;  /* 0x000b18a001007387 */ /* 0x000fe20000100a00 */
[----:B------:R-:W-:Y:S02]  /*3120*/  IMAD.MOV.U32 R168, RZ, RZ, R84 ;  /* 0x000000ffffa87224 */ /* 0x000fe400078e0054 */
[----:B------:R-:W-:Y:S02]  /*3130*/  IMAD.MOV.U32 R169, RZ, RZ, R85 ;  /* 0x000000ffffa97224 */ /* 0x000fe400078e0055 */
[----:B------:R-:W-:-:S02]  /*3140*/  IMAD.MOV.U32 R170, RZ, RZ, R86 ;  /* 0x000000ffffaa7224 */ /* 0x000fc400078e0056 */
[----:B------:R-:W-:Y:S02]  /*3150*/  IMAD.MOV.U32 R171, RZ, RZ, R87 ;  /* 0x000000ffffab7224 */ /* 0x000fe400078e0057 */
[----:B------:R-:W-:Y:S02]  /*3160*/  IMAD.MOV.U32 R172, RZ, RZ, R88 ;  /* 0x000000ffffac7224 */ /* 0x000fe400078e0058 */
[----:B------:R-:W-:Y:S02]  /*3170*/  IMAD.MOV.U32 R173, RZ, RZ, R89 ;  /* 0x000000ffffad7224 */ /* 0x000fe400078e0059 */
        /* <DEDUP_REMOVED lines=62> */
[----:B0-----:R-:W-:-:S06]  /*3560*/  WARPGROUP.ARRIVE ;  /* 0x00000000000079c5 */ /* 0x001fcc0000000000 */
[----:B------:R-:W-:Y:S03]  /*3570*/  IGMMA.64x256x32.S8.S8 R24, gdesc[UR4], RZ, !UPT, gsb0 ;  /* 0x06600000041879f1 */ /* 0x000fe6000c0410ff */
[----:B------:R-:W-:Y:S02]  /*3580*/  WARPGROUP.DEPBAR.LE gsb0, 0x0 ;  /* 0x00008000000079c5 */ /* 0x000fe40000010000 */
        /* <DEDUP_REMOVED lines=22> */
[----:B0-----:R-:W2:Y:S04]  /*36f0*/  LDL.LU R108, [R1+0x400] ;  /* 0x00040000016c7983 */ /* 0x001ea80000300800 */
[----:B------:R-:W2:Y:S04]  /*3700*/  LDL.LU R109, [R1+0x404] ;  /* 0x00040400016d7983 */ /* 0x000ea80000300800 */
[----:B------:R-:W3:Y:S04]  /*3710*/  LDL.LU R110, [R1+0x408] ;  /* 0x00040800016e7983 */ /* 0x000ee80000300800 */
[----:B------:R-:W3:Y:S04]  /*3720*/  LDL.LU R111, [R1+0x40c] ;  /* 0x00040c00016f7983 */ /* 0x000ee80000300800 */
[----:B------:R-:W4:Y:S04]  /*3730*/  LDL.LU R112, [R1+0x410] ;  /* 0x0004100001707983 */ /* 0x000f280000300800 */
[----:B------:R-:W4:Y:S04]  /*3740*/  LDL.LU R113, [R1+0x414] ;  /* 0x0004140001717983 */ /* 0x000f280000300800 */
[----:B------:R-:W2:Y:S04]  /*3750*/  LDL.LU R114, [R1+0x418] ;  /* 0x0004180001727983 */ /* 0x000ea80000300800 */
        /* <DEDUP_REMOVED lines=22> */
[----:B------:R-:W4:Y:S01]  /*38c0*/  LDL.LU R137, [R1+0x474] ;  /* 0x0004740001897983 */ /* 0x000f220000300800 */
[----:B------:R-:W-:-:S02]  /*38d0*/  IMAD.MOV.U32 R138, RZ, RZ, R235 ;  /* 0x000000ffff8a7224 */ /* 0x000fc400078e00eb */
[----:B------:R-:W-:Y:S01]  /*38e0*/  IMAD.MOV.U32 R139, RZ, RZ, R234 ;  /* 0x000000ffff8b7224 */ /* 0x000fe200078e00ea */
[----:B------:R-:W2:Y:S01]  /*38f0*/  LDL.LU R235, [R1+0x13c4] ;  /* 0x0013c40001eb7983 */ /* 0x000ea20000300800 */
[----:B------:R-:W-:Y:S02]  /*3900*/  IMAD.MOV.U32 R140, RZ, RZ, R233 ;  /* 0x000000ffff8c7224 */ /* 0x000fe400078e00e9 */
[----:B------:R-:W-:Y:S01]  /*3910*/  IMAD.MOV.U32 R141, RZ, RZ, R232 ;  /* 0x000000ffff8d7224 */ /* 0x000fe200078e00e8 */
[----:B------:R-:W2:Y:S01]  /*3920*/  LDL.LU R234, [R1+0x13c0] ;  /* 0x0013c00001ea7983 */ /* 0x000ea20000300800 */
[----:B------:R-:W-:-:S03]  /*3930*/  IMAD.MOV.U32 R142, RZ, RZ, R231 ;  /* 0x000000ffff8e7224 */ /* 0x000fc600078e00e7 */
        /* <DEDUP_REMOVED lines=11> */
[----:B------:R-:W-:Y:S02]  /*39f0*/  IMAD.MOV.U32 R148, RZ, RZ, R225 ;  /* 0x000000ffff947224 */ /* 0x000fe400078e00e1 */
[----:B------:R-:W-:Y:S01]  /*3a00*/  IMAD.MOV.U32 R150, RZ, RZ, R223 ;  /* 0x000000ffff967224 */ /* 0x000fe200078e00df */
[----:B------:R-:W2:Y:S01]  /*3a10*/  LDL.LU R227, [R1+0x13a4] ;  /* 0x0013a40001e37983 */ /* 0x000ea20000300800 */
[----:B------:R-:W-:Y:S02]  /*3a20*/  IMAD.MOV.U32 R151, RZ, RZ, R222 ;  /* 0x000000ffff977224 */ /* 0x000fe400078e00de */
[----:B------:R-:W-:Y:S01]  /*3a30*/  IMAD.MOV.U32 R149, RZ, RZ, R224 ;  /* 0x000000ffff957224 */ /* 0x000fe200078e00e0 */
[----:B------:R-:W2:Y:S04]  /*3a40*/  LDL.LU R226, [R1+0x13a0] ;  /* 0x0013a00001e27983 */ /* 0x000ea80000300800 */
[----:B------:R-:W2:Y:S04]  /*3a50*/  LDL.LU R225, [R1+0x139c] ;  /* 0x00139c0001e17983 */ /* 0x000ea80000300800 */
[----:B------:R-:W2:Y:S04]  /*3a60*/  LDL.LU R224, [R1+0x1398] ;  /* 0x0013980001e07983 */ /* 0x000ea80000300800 */
[----:B------:R-:W2:Y:S04]  /*3a70*/  LDL.LU R223, [R1+0x1394] ;  /* 0x0013940001df7983 */ /* 0x000ea80000300800 */
[----:B------:R-:W2:Y:S04]  /*3a80*/  LDL.LU R222, [R1+0x1390] ;  /* 0x0013900001de7983 */ /* 0x000ea80000300800 */
[----:B------:R-:W-:Y:S04]  /*3a90*/  STL.64 [R1+0xd18], R150 ;  /* 0x000d189601007387 */ /* 0x000fe80000100a00 */
[----:B------:R-:W-:Y:S04]  /*3aa0*/  STL.64 [R1+0xd10], R148 ;  /* 0x000d109401007387 */ /* 0x000fe80000100a00 */
[----:B------:R-:W-:Y:S04]  /*3ab0*/  STL.64 [R1+0xd08], R146 ;  /* 0x000d089201007387 */ /* 0x000fe80000100a00 */
[----:B------:R-:W-:Y:S04]  /*3ac0*/  STL.64 [R1+0xd00], R144 ;  /* 0x000d009001007387 */ /* 0x000fe80000100a00 */
[----:B------:R-:W-:Y:S04]  /*3ad0*/  STL.64 [R1+0xcf8], R142 ;  /* 0x000cf88e01007387 */ /* 0x000fe80000100a00 */
[----:B------:R-:W-:Y:S04]  /*3ae0*/  STL.64 [R1+0xcf0], R140 ;  /* 0x000cf08c01007387 */ /* 0x000fe80000100a00 */
[----:B------:R-:W-:Y:S04]  /*3af0*/  STL.64 [R1+0xce8], R138 ;  /* 0x000ce88a01007387 */ /* 0x000fe80000100a00 */
[----:B----4-:R-:W-:Y:S04]  /*3b00*/  STL.64 [R1+0xce0], R136 ;  /* 0x000ce08801007387 */ /* 0x010fe80000100a00 */
[----:B---3--:R-:W-:Y:S04]  /*3b10*/  STL.64 [R1+0xcd8], R134 ;  /* 0x000cd88601007387 */ /* 0x008fe80000100a00 */
[----:B--2---:R-:W-:Y:S04]  /*3b20*/  STL.64 [R1+0xcd0], R132 ;  /* 0x000cd08401007387 */ /* 0x004fe80000100a00 */
        /* <DEDUP_REMOVED lines=174> */
[----:B------:R-:W2:Y:S01]  /*4610*/  LDL.LU R144, [R1+0x7e0] ;  /* 0x0007e00001907983 */ /* 0x000ea20000300800 */
[----:B------:R-:W-:-:S02]  /*4620*/  IMAD.MOV.U32 R145, RZ, RZ, R3 ;  /* 0x000000ffff917224 */ /* 0x000fc400078e0003 */
[----:B------:R-:W-:Y:S01]  /*4630*/  IMAD.MOV.U32 R146, RZ, RZ, R16 ;  /* 0x000000ffff927224 */ /* 0x000fe200078e0010 */
[----:B------:R-:W3:Y:S01]  /*4640*/  LDL.LU R3, [R1+0x138c] ;  /* 0x00138c0001037983 */ /* 0x000ee20000300800 */
[----:B------:R-:W-:Y:S02]  /*4650*/  IMAD.MOV.U32 R147, RZ, RZ, R17 ;  /* 0x000000ffff937224 */ /* 0x000fe400078e0011 */
[----:B------:R-:W-:Y:S01]  /*4660*/  IMAD.MOV.U32 R148, RZ, RZ, R18 ;  /* 0x000000ffff947224 */ /* 0x000fe200078e0012 */
[----:B------:R-:W3:Y:S01]  /*4670*/  LDL.LU R16, [R1+0x1388] ;  /* 0x0013880001107983 */ /* 0x000ee20000300800 */
[----:B------:R-:W-:Y:S02]  /*4680*/  IMAD.MOV.U32 R150, RZ, RZ, R22 ;  /* 0x000000ffff967224 */ /* 0x000fe400078e0016 */
[----:B------:R-:W-:Y:S01]  /*4690*/  IMAD.MOV.U32 R151, RZ, RZ, R0 ;  /* 0x000000ffff977224 */ /* 0x000fe200078e0000 */
[----:B------:R-:W3:Y:S01]  /*46a0*/  LDL.LU R17, [R1+0x1384] ;  /* 0x0013840001117983 */ /* 0x000ee20000300800 */
[----:B------:R-:W-:-:S03]  /*46b0*/  IMAD.MOV.U32 R149, RZ, RZ, R19 ;  /* 0x000000ffff957224 */ /* 0x000fc600078e0013 */
[----:B------:R-:W3:Y:S04]  /*46c0*/  LDL.LU R18, [R1+0x1380] ;  /* 0x0013800001127983 */ /* 0x000ee80000300800 */
[----:B------:R-:W3:Y:S04]  /*46d0*/  LDL.LU R19, [R1+0x137c] ;  /* 0x00137c0001137983 */ /* 0x000ee80000300800 */
[----:B------:R-:W3:Y:S04]  /*46e0*/  LDL.LU R22, [R1+0x1378] ;  /* 0x0013780001167983 */ /* 0x000ee80000300800 */
[----:B------:R-:W3:Y:S04]  /*46f0*/  LDL.LU R0, [R1+0x1374] ;  /* 0x0013740001007983 */ /* 0x000ee80000300800 */
[----:B------:R-:W-:Y:S04]  /*4700*/  STL.64 [R1+0xf18], R150 ;  /* 0x000f189601007387 */ /* 0x000fe80000100a00 */
[----:B------:R-:W-:Y:S04]  /*4710*/  STL.64 [R1+0xf10], R148 ;  /* 0x000f109401007387 */ /* 0x000fe80000100a00 */
[----:B------:R-:W-:Y:S04]  /*4720*/  STL.64 [R1+0xf08], R146 ;  /* 0x000f089201007387 */ /* 0x000fe80000100a00 */
[----:B--2---:R-:W-:Y:S04]  /*4730*/  STL.64 [R1+0xf00], R144 ;  /* 0x000f009001007387 */ /* 0x004fe80000100a00 */
[----:B----4-:R-:W-:Y:S04]  /*4740*/  STL.64 [R1+0xef8], R142 ;  /* 0x000ef88e01007387 */ /* 0x010fe80000100a00 */
[----:B---3--:R-:W-:Y:S04]  /*4750*/  STL.64 [R1+0xef0], R140 ;  /* 0x000ef08c01007387 */ /* 0x008fe80000100a00 */
        /* <DEDUP_REMOVED lines=58> */
[----:B0-----:R-:W2:Y:S04]  /*4b00*/  LDL.LU R24, [R1] ;  /* 0x0000000001187983 */ /* 0x001ea80000300800 */
        /* <DEDUP_REMOVED lines=328> */
[----:B------:R0:W5:Y:S01]  /*5f90*/  LDL.LU R0, [R1+0x1338] ;  /* 0x0013380001007983 */ /* 0x0001620000300800 */
[----:B------:R-:W-:Y:S02]  /*5fa0*/  IMAD.MOV.U32 R147, RZ, RZ, R19 ;  /* 0x000000ffff937224 */ /* 0x000fe400078e0013 */
[----:B------:R-:W-:Y:S01]  /*5fb0*/  IMAD.MOV.U32 R148, RZ, RZ, R18 ;  /* 0x000000ffff947224 */ /* 0x000fe200078e0012 */
[----:B------:R0:W5:Y:S01]  /*5fc0*/  LDL.LU R22, [R1+0x1334] ;  /* 0x0013340001167983 */ /* 0x0001620000300800 */
[----:B------:R-:W-:Y:S02]  /*5fd0*/  IMAD.MOV.U32 R150, RZ, RZ, R16 ;  /* 0x000000ffff967224 */ /* 0x000fe400078e0010 */
[----:B------:R-:W-:Y:S01]  /*5fe0*/  IMAD.MOV.U32 R151, RZ, RZ, R3 ;  /* 0x000000ffff977224 */ /* 0x000fe200078e0003 */
[----:B------:R0:W5:Y:S01]  /*5ff0*/  LDL.LU R19, [R1+0x1330] ;  /* 0x0013300001137983 */ /* 0x0001620000300800 */
[----:B------:R-:W-:-:S03]  /*6000*/  IMAD.MOV.U32 R149, RZ, RZ, R17 ;  /* 0x000000ffff957224 */ /* 0x000fc600078e0011 */
[----:B------:R0:W5:Y:S04]  /*6010*/  LDL.LU R18, [R1+0x132c] ;  /* 0x00132c0001127983 */ /* 0x0001680000300800 */
[----:B------:R0:W5:Y:S04]  /*6020*/  LDL.LU R17, [R1+0x1328] ;  /* 0x0013280001117983 */ /* 0x0001680000300800 */
[----:B------:R0:W5:Y:S04]  /*6030*/  LDL.LU R16, [R1+0x1324] ;  /* 0x0013240001107983 */ /* 0x0001680000300800 */
[----:B------:R0:W5:Y:S04]  /*6040*/  LDL.LU R3, [R1+0x1320] ;  /* 0x0013200001037983 */ /* 0x0001680000300800 */
        /* <DEDUP_REMOVED lines=64> */
[----:B-1----:R-:W2:Y:S04]  /*6450*/  LDL.LU R24, [R1+0x800] ;  /* 0x0008000001187983 */ /* 0x002ea80000300800 */
[----:B------:R-:W2:Y:S04]  /*6460*/  LDL.LU R25, [R1+0x804] ;  /* 0x0008040001197983 */ /* 0x000ea80000300800 */
        /* <DEDUP_REMOVED lines=111> */
[----:B------:R-:W2:Y:S01]  /*6b60*/  LDL.LU R137, [R1+0x9c4] ;  /* 0x0009c40001897983 */ /* 0x000ea20000300800 */
[----:B------:R-:W-:Y:S01]  /*6b70*/  IMAD.MOV.U32 R138, RZ, RZ, R235 ;  /* 0x000000ffff8a7224 */ /* 0x000fe200078e00eb */
[----:B------:R-:W-:Y:S01]  /*6b80*/  UIADD3 UR4, UR14, 0x2, URZ ;  /* 0x000000020e047890 */ /* 0x000fe2000fffe03f */
[----:B------:R-:W-:Y:S01]  /*6b90*/  IMAD.MOV.U32 R139, RZ, RZ, R234 ;  /* 0x000000ffff8b7224 */ /* 0x000fe200078e00ea */
[----:B------:R-:W-:Y:S01]  /*6ba0*/  UIADD3 UR6, UR15, 0x2, URZ ;  /* 0x000000020f067890 */ /* 0x000fe2000fffe03f */
[----:B------:R-:W-:Y:S01]  /*6bb0*/  IMAD.MOV.U32 R140, RZ, RZ, R233 ;  /* 0x000000ffff8c7224 */ /* 0x000fe200078e00e9 */
[----:B------:R-:W-:Y:S01]  /*6bc0*/  UMOV UR5, 0x80000020 ;  /* 0x8000002000057882 */ /* 0x000fe20000000000 */
[----:B------:R-:W-:Y:S01]  /*6bd0*/  IMAD.MOV.U32 R141, RZ, RZ, R232 ;  /* 0x000000ffff8d7224 */ /* 0x000fe200078e00e8 */
[----:B------:R-:W-:Y:S01]  /*6be0*/  UMOV UR7, 0x80000020 ;  /* 0x8000002000077882 */ /* 0x000fe20000000000 */
        /* <DEDUP_REMOVED lines=9> */
[----:B------:R-:W-:Y:S01]  /*6c80*/  IMAD.MOV.U32 R151, RZ, RZ, R222 ;  /* 0x000000ffff977224 */ /* 0x000fe200078e00de */
[----:B------:R-:W-:Y:S01]  /*6c90*/  UIADD3 UR10, UR15, 0x402, URZ ;  /* 0x000004020f0a7890 */ /* 0x000fe2000fffe03f */
[----:B------:R-:W-:Y:S01]  /*6ca0*/  IMAD.MOV.U32 R160, RZ, RZ, R221 ;  /* 0x000000ffffa07224 */ /* 0x000fe200078e00dd */
[----:B------:R-:W-:Y:S01]  /*6cb0*/  UMOV UR8, UR4 ;  /* 0x0000000400087c82 */ /* 0x000fe20008000000 */
[----:B------:R-:W-:Y:S01]  /*6cc0*/  UMOV UR9, UR5 ;  /* 0x0000000500097c82 */ /* 0x000fe20008000000 */
        /* <DEDUP_REMOVED lines=17> */
[----:B------:R-:W-:Y:S01]  /*6de0*/  IMAD.MOV.U32 R235, RZ, RZ, R2 ;  /* 0x000000ffffeb7224 */ /* 0x000fe200078e0002 */
[----:B--2---:R-:W-:-:S06]  /*6df0*/  WARPGROUP.ARRIVE ;  /* 0x00000000000079c5 */ /* 0x004fcc0000000000 */
[----:B------:R-:W-:Y:S03]  /*6e00*/  IGMMA.64x256x32.S8.S8 R24, gdesc[UR4], R24, gsb0 ;  /* 0x06600000041879f1 */ /* 0x000fe60008041018 */
        /* <DEDUP_REMOVED lines=65> */
[----:B-1----:R-:W2:Y:S04]  /*7220*/  LDL.LU.64 R150, [R1+0x1318] ;  /* 0x0013180001967983 */ /* 0x002ea80000300a00 */
[----:B------:R-:W2:Y:S04]  /*7230*/  LDL.LU.64 R148, [R1+0x1310] ;  /* 0x0013100001947983 */ /* 0x000ea80000300a00 */
        /* <DEDUP_REMOVED lines=61> */
[----:B------:R-:W2:Y:S02]  /*7610*/  LDL.LU.64 R24, [R1+0x1120] ;  /* 0x0011200001187983 */ /* 0x000ea40000300a00 */
        /* <DEDUP_REMOVED lines=130> */
[----:B------:R-:W2:Y:S01]  /*7e40*/  LDL.LU.64 R24, [R1+0xf20] ;  /* 0x000f200001187983 */ /* 0x000ea20000300a00 */
[----:B------:R-:W-:Y:S01]  /*7e50*/  UIADD3 UR8, UR14, 0x202, URZ ;  /* 0x000002020e087890 */ /* 0x000fe2000fffe03f */
[----:B------:R-:W-:Y:S01]  /*7e60*/  UMOV UR9, 0x80000020 ;  /* 0x8000002000097882 */ /* 0x000fe20000000000 */
[----:B--2---:R-:W-:-:S07]  /*7e70*/  WARPGROUP.ARRIVE ;  /* 0x00000000000079c5 */ /* 0x004fce0000000000 */
[----:B------:R-:W-:Y:S03]  /*7e80*/  IGMMA.64x256x32.S8.S8 R24, gdesc[UR8], R24, gsb0 ;  /* 0x06600000081879f1 */ /* 0x000fe60008041018 */
[----:B------:R-:W-:Y:S02]  /*7e90*/  WARPGROUP.DEPBAR.LE gsb0, 0x0 ;  /* 0x00008000000079c5 */ /* 0x000fe40000010000 */
[----:B------:R-:W-:Y:S04]  /*7ea0*/  STL.64 [R1], R24 ;  /* 0x0000001801007387 */ /* 0x000fe80000100a00 */
        /* <DEDUP_REMOVED lines=127> */
[----:B------:R-:W-:Y:S01]  /*86a0*/  UMOV UR4, UR8 ;  /* 0x0000000800047c82 */ /* 0x000fe20008000000 */
[----:B------:R-:W-:Y:S01]  /*86b0*/  UMOV UR5, UR9 ;  /* 0x0000000900057c82 */ /* 0x000fe20008000000 */
        /* <DEDUP_REMOVED lines=90> */
[----:B------:R-:W-:-:S02]  /*8c60*/  UMOV UR5, 0x80000020 ;  /* 0x8000002000057882 */ /* 0x000fc40000000000 */
[----:B------:R-:W3:Y:S04]  /*8c70*/  LDL.LU.64 R106, [R1+0xc68] ;  /* 0x000c6800016a7983 */ /* 0x000ee80000300a00 */
        /* <DEDUP_REMOVED lines=40> */
[----:B------:R-:W3:Y:S01]  /*8f00*/  LDL.LU.64 R24, [R1+0xb20] ;  /* 0x000b200001187983 */ /* 0x000ee20000300a00 */
        /* <DEDUP_REMOVED lines=67> */
[----:B-1----:R0:W5:Y:S04]  /*9340*/  LDL.LU.64 R160, [R1+0xb18] ;  /* 0x000b180001a07983 */ /* 0x0021680000300a00 */
        /* <DEDUP_REMOVED lines=22> */
[----:B------:R-:W-:Y:S01]  /*94b0*/  UMOV UR6, UR10 ;  /* 0x0000000a00067c82 */ /* 0x000fe20008000000 */
[----:B------:R-:W-:Y:S01]  /*94c0*/  UMOV UR7, UR11 ;  /* 0x0000000b00077c82 */ /* 0x000fe20008000000 */
[----:B---3--:R-:W-:-:S06]  /*94d0*/  WARPGROUP.ARRIVE ;  /* 0x00000000000079c5 */ /* 0x008fcc0000000000 */
[----:B------:R-:W-:Y:S03]  /*94e0*/  IGMMA.64x256x32.S8.S8 R24, gdesc[UR4], R24, gsb0 ;  /* 0x06600000041879f1 */ /* 0x000fe60008041018 */
[----:B------:R-:W-:Y:S02]  /*94f0*/  WARPGROUP.DEPBAR.LE gsb0, 0x0 ;  /* 0x00008000000079c5 */ /* 0x000fe40000010000 */
[----:B0-----:R-:W-:Y:S05]  /*9500*/  @!P1 BRA `(.L_x_22) ;  /* 0x000000a800d49947 */ /* 0x001fea0003800000 */
[----:B------:R-:W-:Y:S02]  /*9510*/  UIADD3 UR15, UR37, 0x1, URZ ;  /* 0x00000001250f7890 */ /* 0x000fe4000fffe03f */
[----:B------:R-:W-:Y:S02]  /*9520*/  UMOV UR14, UR37 ;  /* 0x00000025000e7c82 */ /* 0x000fe40008000000 */
[----:B------:R-:W-:-:S04]  /*9530*/  UISETP.NE.AND UP0, UPT, UR15, 0x4, UPT ;  /* 0x000000040f00788c */ /* 0x000fc8000bf05270 */
[----:B------:R-:W-:Y:S02]  /*9540*/  USEL UR4, URZ, 0x1, UP0 ;  /* 0x000000013f047887 */ /* 0x000fe40008000000 */
[----:B------:R-:W-:Y:S02]  /*9550*/  USEL UR15, UR15, URZ, UP0 ;  /* 0x0000003f0f0f7287 */ /* 0x000fe40008000000 */
[----:B------:R-:W-:-:S06]  /*9560*/  ULOP3.LUT UR4, UR36, UR4, URZ, 0x3c, !UPT ;  /* 0x0000000424047292 */ /* 0x000fcc000f8e3c3f */
[----:B------:R-:W-:-:S07]  /*9570*/  IMAD.U32 R2, RZ, RZ, UR4 ;  /* 0x00000004ff027e24 */ /* 0x000fce000f8e00ff */
.L_x_29:
[----:B------:R-:W-:Y:S05]  /*9580*/  @!P0 BRA `(.L_x_23) ;  /* 0x0000000000048947 */ /* 0x000fea0003800000 */
[----:B------:R-:W-:Y:S01]  /*9590*/  BPT.TRAP 0x1 ;  /* 0x000000040000795c */ /* 0x000fe20000300000 */
.L_x_23:
[----:B------:R-:W0:Y:S01]  /*95a0*/  S2UR UR5, SR_CgaCtaId ;  /* 0x00000000000579c3 */ /* 0x000e220000008800 */
[----:B------:R-:W-:Y:S01]  /*95b0*/  UMOV UR4, 0x400 ;  /* 0x0000040000047882 */ /* 0x000fe20000000000 */
[----:B------:R-:W-:Y:S01]  /*95c0*/  IMAD.U32 R4, RZ, RZ, UR15 ;  /* 0x0000000fff047e24 */ /* 0x000fe2000f8e00ff */
[----:B------:R-:W-:Y:S01]  /*95d0*/  SHF.L.U32 R5, R2, 0x1f, RZ ;  /* 0x0000001f02057819 */ /* 0x000fe200000006ff */
[----:B0-----:R-:W-:-:S06]  /*95e0*/  ULEA UR4, UR5, UR4, 0x18 ;  /* 0x0000000405047291 */ /* 0x001fcc000f8ec03f */
[----:B-----5:R-:W-:-:S04]  /*95f0*/  IMAD.U32 R0, RZ, RZ, UR4 ;  /* 0x00000004ff007e24 */ /* 0x020fc8000f8e00ff */
[----:B------:R-:W-:-:S04]  /*9600*/  IMAD R4, R4, 0x8, R0 ;  /* 0x0000000804047824 */ /* 0x000fc800078e0200 */
[----:B------:R0:W1:Y:S01]  /*9610*/  SYNCS.PHASECHK.TRANS64.TRYWAIT P1, [R4+URZ], R5 ;  /* 0x00000005040075a7 */ /* 0x000062000802017f */
[----:B------:R-:W-:Y:S05]  /*9620*/  @!P0 BRA `(.L_x_24) ;  /* 0x0000000000048947 */ /* 0x000fea0003800000 */
[----:B------:R-:W-:Y:S01]  /*9630*/  BPT.TRAP 0x1 ;  /* 0x000000040000795c */ /* 0x000fe20000300000 */
.L_x_24:
[----:B-1----:R-:W-:Y:S05]  /*9640*/  @P1 BRA `(.L_x_25) ;  /* 0x0000000000081947 */ /* 0x002fea0003800000 */
[----:B------:R-:W1:Y:S02]  /*9650*/  SYNCS.PHASECHK.TRANS64.TRYWAIT P1, [R4+URZ], R5 ;  /* 0x00000005040075a7 */ /* 0x000e64000802017f */
[----:B-1----:R-:W-:Y:S05]  /*9660*/  @!P1 BRA `(.L_x_26) ;  /* 0x0000044000809947 */ /* 0x002fea0003800000 */
.L_x_25:
        /* <DEDUP_REMOVED lines=60> */
[----:B--2---:R-:W2:Y:S04]  /*9a30*/  LDL.LU.64 R32, [R1+0x800] ;  /* 0x0008000001207983 */ /* 0x004ea80000300a00 */
        /* <DEDUP_REMOVED lines=63> */
[----:B------:R-:W-:-:S02]  /*9e30*/  UIMAD UR16, UR15, 0x600, UR12 ;  /* 0x000006000f1078a4 */ /* 0x000fc4000f8e020c */
[----:B------:R-:W-:Y:S01]  /*9e40*/  ULEA UR17, UR15, UR13, 0xb ;  /* 0x0000000d0f117291 */ /* 0x000fe2000f8e583f */
[----:B------:R-:W-:Y:S01]  /*9e50*/  STL.64 [R1+0x13e0], R30 ;  /* 0x0013e01e01007387 */ /* 0x000fe20000100a00 */
[----:B------:R-:W-:Y:S01]  /*9e60*/  UMOV UR5, 0x80000020 ;  /* 0x8000002000057882 */ /* 0x000fe20000000000 */
[----:B------:R-:W-:Y:S02]  /*9e70*/  UMOV UR7, 0x80000020 ;  /* 0x8000002000077882 */ /* 0x000fe40000000000 */
[----:B------:R-:W-:Y:S01]  /*9e80*/  UMOV UR4, UR16 ;  /* 0x0000001000047c82 */ /* 0x000fe20008000000 */
[----:B------:R-:W-:Y:S01]  /*9e90*/  STL.64 [R1+0x13d8], R28 ;  /* 0x0013d81c01007387 */ /* 0x000fe20000100a00 */
[----:B------:R-:W-:-:S03]  /*9ea0*/  UMOV UR6, UR17 ;  /* 0x0000001100067c82 */ /* 0x000fc60008000000 */
[----:B------:R-:W-:Y:S04]  /*9eb0*/  STL.64 [R1+0x13d0], R26 ;  /* 0x0013d01a01007387 */ /* 0x000fe80000100a00 */
[----:B------:R3:W-:Y:S04]  /*9ec0*/  STL.64 [R1+0x13c8], R24 ;  /* 0x0013c81801007387 */ /* 0x0007e80000100a00 */
        /* <DEDUP_REMOVED lines=8> */
[----:B--2---:R-:W-:-:S06]  /*9f50*/  WARPGROUP.ARRIVE ;  /* 0x00000000000079c5 */ /* 0x004fcc0000000000 */
[----:B------:R-:W-:Y:S03]  /*9f60*/  IGMMA.64x256x32.S8.S8 R32, gdesc[UR4], R32, gsb0 ;  /* 0x06600000042079f1 */ /* 0x000fe60008041020 */
[----:B------:R-:W-:Y:S02]  /*9f70*/  WARPGROUP.DEPBAR.LE gsb0, 0x0 ;  /* 0x00008000000079c5 */ /* 0x000fe40000010000 */
[----:B------:R2:W-:Y:S01]  /*9f80*/  STL.64 [R1+0x800], R32 ;  /* 0x0008002001007387 */ /* 0x0005e20000100a00 */
[----:B------:R-:W-:Y:S02]  /*9f90*/  IMAD.MOV.U32 R235, RZ, RZ, R147 ;  /* 0x000000ffffeb7224 */ /* 0x000fe400078e0093 */
[----:B------:R-:W-:Y:S01]  /*9fa0*/  IMAD.MOV.U32 R234, RZ, RZ, R148 ;  /* 0x000000ffffea7224 */ /* 0x000fe200078e0094 */
[----:B------:R4:W-:Y:S01]  /*9fb0*/  STL.64 [R1+0x808], R34 ;  /* 0x0008082201007387 */ /* 0x0009e20000100a00 */
[----:B------:R-:W-:-:S02]  /*9fc0*/  IMAD.MOV.U32 R233, RZ, RZ, R149 ;  /* 0x000000ffffe97224 */ /* 0x000fc400078e0095 */
[----:B------:R-:W-:Y:S01]  /*9fd0*/  IMAD.MOV.U32 R232, RZ, RZ, R150 ;  /* 0x000000ffffe87224 */ /* 0x000fe200078e0096 */
[----:B------:R0:W-:Y:S01]  /*9fe0*/  STL.64 [R1+0x810], R36 ;  /* 0x0008102401007387 */ /* 0x0001e20000100a00 */
[----:B------:R-:W-:Y:S02]  /*9ff0*/  IMAD.MOV.U32 R231, RZ, RZ, R151 ;  /* 0x000000ffffe77224 */ /* 0x000fe400078e0097 */
[----:B------:R-:W-:Y:S01]  /*a000*/  IMAD.MOV.U32 R230, RZ, RZ, R152 ;  /* 0x000000ffffe67224 */ /* 0x000fe200078e0098 */
        /* <DEDUP_REMOVED lines=10> */
[----:B------:R-:W-:-:S03]  /*a0b0*/  IMAD.MOV.U32 R223, RZ, RZ, R159 ;  /* 0x000000ffffdf7224 */ /* 0x000fc600078e009f */
        /* <DEDUP_REMOVED lines=50> */
[----:B------:R1:W-:Y:S04]  /*a3e0*/  STL [R1+0x9c8], R146 ;  /* 0x0009c89201007387 */ /* 0x0003e80000100800 */
[----:B---3--:R-:W3:Y:S04]  /*a3f0*/  LDL.LU.64 R24, [R1] ;  /* 0x0000000001187983 */ /* 0x008ee80000300a00 */
[----:B------:R-:W3:Y:S04]  /*a400*/  LDL.LU.64 R26, [R1+0x8] ;  /* 0x00000800011a7983 */ /* 0x000ee80000300a00 */
[----:B------:R-:W3:Y:S04]  /*a410*/  LDL.LU.64 R28, [R1+0x10] ;  /* 0x00001000011c7983 */ /* 0x000ee80000300a00 */
[----:B------:R-:W3:Y:S04]  /*a420*/  LDL.LU.64 R30, [R1+0x18] ;  /* 0x00001800011e7983 */ /* 0x000ee80000300a00 */
[----:B--2---:R-:W2:Y:S04]  /*a430*/  LDL.LU.64 R32, [R1+0x20] ;  /* 0x0000200001207983 */ /* 0x004ea80000300a00 */
[----:B----4-:R-:W4:Y:S04]  /*a440*/  LDL.LU.64 R34, [R1+0x28] ;  /* 0x0000280001227983 */ /* 0x010f280000300a00 */
[----:B0-----:R-:W3:Y:S04]  /*a450*/  LDL.LU.64 R36, [R1+0x30] ;  /* 0x0000300001247983 */ /* 0x001ee80000300a00 */
[----:B-1----:R-:W2:Y:S04]  /*a460*/  LDL.LU.64 R38, [R1+0x38] ;  /* 0x0000380001267983 */ /* 0x002ea80000300a00 */
[----:B------:R-:W4:Y:S04]  /*a470*/  LDL.LU.64 R40, [R1+0x40] ;  /* 0x0000400001287983 */ /* 0x000f280000300a00 */
[----:B------:R-:W3:Y:S04]  /*a480*/  LDL.LU.64 R42, [R1+0x48] ;  /* 0x00004800012a7983 */ /* 0x000ee80000300a00 */
[----:B------:R-:W2:Y:S04]  /*a490*/  LDL.LU.64 R44, [R1+0x50] ;  /* 0x00005000012c7983 */ /* 0x000ea80000300a00 */
        /* <DEDUP_REMOVED lines=53> */
[----:B---3--:R-:W-:Y:S04]  /*a7f0*/  STL.64 [R1+0x19b0], R150 ;  /* 0x0019b09601007387 */ /* 0x008fe80000100a00 */
[----:B----4-:R-:W-:Y:S04]  /*a800*/  STL.64 [R1+0x19a8], R148 ;  /* 0x0019a89401007387 */ /* 0x010fe80000100a00 */
        /* <DEDUP_REMOVED lines=58> */
[----:B0-----:R-:W2:Y:S04]  /*abb0*/  LDL.LU.64 R32, [R1+0x200] ;  /* 0x0002000001207983 */ /* 0x001ea80000300a00 */
        /* <DEDUP_REMOVED lines=64> */
[----:B------:R-:W-:Y:S01]  /*afc0*/  UMOV UR8, UR4 ;  /* 0x0000000400087c82 */ /* 0x000fe20008000000 */
[----:B------:R-:W-:Y:S01]  /*afd0*/  UMOV UR9, UR5 ;  /* 0x0000000500097c82 */ /* 0x000fe20008000000 */
[----:B------:R-:W-:Y:S01]  /*afe0*/  UMOV UR11, 0x80000020 ;  /* 0x80000020000b7882 */ /* 0x000fe20000000000 */
[----:B------:R-:W-:Y:S04]  /*aff0*/  STL.64 [R1+0x17d0], R30 ;  /* 0x0017d01e01007387 */ /* 0x000fe80000100a00 */
[----:B------:R-:W-:Y:S04]  /*b000*/  STL.64 [R1+0x17c8], R28 ;  /* 0x0017c81c01007387 */ /* 0x000fe80000100a00 */
[----:B------:R-:W-:Y:S04]  /*b010*/  STL.64 [R1+0x17c0], R26 ;  /* 0x0017c01a01007387 */ /* 0x000fe80000100a00 */
[----:B------:R-:W-:Y:S04]  /*b020*/  STL.64 [R1+0x17b8], R24 ;  /* 0x0017b81801007387 */ /* 0x000fe80000100a00 */
        /* <DEDUP_REMOVED lines=16> */
[----:B------:R-:W-:Y:S01]  /*b130*/  STL.64 [R1+0x200], R32 ;  /* 0x0002002001007387 */ /* 0x000fe20000100a00 */
[----:B------:R-:W-:Y:S01]  /*b140*/  UIADD3 UR8, UR16, 0x200, URZ ;  /* 0x0000020010087890 */ /* 0x000fe2000fffe03f */
[----:B------:R-:W-:Y:S02]  /*b150*/  IMAD.MOV.U32 R0, RZ, RZ, R159 ;  /* 0x000000ffff007224 */ /* 0x000fe400078e009f */
[----:B------:R-:W-:Y:S01]  /*b160*/  STL.64 [R1+0x208], R34 ;  /* 0x0002082201007387 */ /* 0x000fe20000100a00 */
[----:B------:R-:W-:Y:S01]  /*b170*/  UMOV UR9, 0x80000020 ;  /* 0x8000002000097882 */ /* 0x000fe20000000000 */
[----:B------:R-:W-:-:S02]  /*b180*/  IMAD.MOV.U32 R2, RZ, RZ, R158 ;  /* 0x000000ffff027224 */ /* 0x000fc400078e009e */
        /* <DEDUP_REMOVED lines=139> */
[----:B------:R0:W-:Y:S01]  /*ba40*/  STL.64 [R1], R24 ;  /* 0x0000001801007387 */ /* 0x0001e20000100a00 */
        /* <DEDUP_REMOVED lines=12> */
[----:B------:R-:W-:Y:S01]  /*bb10*/  IMAD.MOV.U32 R231, RZ, RZ, R147 ;  /* 0x000000ffffe77224 */ /* 0x000fe200078e0093 */
[----:B------:R-:W-:Y:S01]  /*bb20*/  UMOV UR4, UR8 ;  /* 0x0000000800047c82 */ /* 0x000fe20008000000 */
[----:B------:R-:W-:Y:S01]  /*bb30*/  UMOV UR5, UR9 ;  /* 0x0000000900057c82 */ /* 0x000fe20008000000 */
[----:B------:R4:W-:Y:S01]  /*bb40*/  STL.64 [R1+0x28], R34 ;  /* 0x0000282201007387 */ /* 0x0009e20000100a00 */
[----:B------:R-:W-:-:S02]  /*bb50*/  IMAD.MOV.U32 R235, RZ, RZ, R151 ;  /* 0x000000ffffeb7224 */ /* 0x000fc400078e0097 */
[----:B------:R-:W-:Y:S01]  /*bb60*/  IMAD.MOV.U32 R234, RZ, RZ, R150 ;  /* 0x000000ffffea7224 */ /* 0x000fe200078e0096 */
[----:B------:R4:W-:Y:S01]  /*bb70*/  STL.64 [R1+0x30], R36 ;  /* 0x0000302401007387 */ /* 0x0009e20000100a00 */
[----:B------:R-:W-:Y:S02]  /*bb80*/  IMAD.MOV.U32 R232, RZ, RZ, R148 ;  /* 0x000000ffffe87224 */ /* 0x000fe400078e0094 */
[----:B------:R-:W-:Y:S01]  /*bb90*/  IMAD.MOV.U32 R233, RZ, RZ, R149 ;  /* 0x000000ffffe97224 */ /* 0x000fe200078e0095 */
        /* <DEDUP_REMOVED lines=51> */
[----:B0-----:R-:W4:Y:S04]  /*bed0*/  LDL.LU.64 R24, [R1+0x400] ;  /* 0x0004000001187983 */ /* 0x001f280000300a00 */
[----:B-1----:R-:W4:Y:S04]  /*bee0*/  LDL.LU.64 R26, [R1+0x408] ;  /* 0x00040800011a7983 */ /* 0x002f280000300a00 */
[----:B--2---:R-:W2:Y:S04]  /*bef0*/  LDL.LU.64 R28, [R1+0x410] ;  /* 0x00041000011c7983 */ /* 0x004ea80000300a00 */
[----:B---3--:R-:W3:Y:S04]  /*bf00*/  LDL.LU.64 R30, [R1+0x418] ;  /* 0x00041800011e7983 */ /* 0x008ee80000300a00 */
[----:B----4-:R-:W4:Y:S04]  /*bf10*/  LDL.LU.64 R32, [R1+0x420] ;  /* 0x0004200001207983 */ /* 0x010f280000300a00 */
[----:B------:R-:W2:Y:S04]  /*bf20*/  LDL.LU.64 R34, [R1+0x428] ;  /* 0x0004280001227983 */ /* 0x000ea80000300a00 */
[----:B------:R-:W3:Y:S04]  /*bf30*/  LDL.LU.64 R36, [R1+0x430] ;  /* 0x0004300001247983 */ /* 0x000ee80000300a00 */
[----:B------:R-:W4:Y:S04]  /*bf40*/  LDL.LU.64 R38, [R1+0x438] ;  /* 0x0004380001267983 */ /* 0x000f280000300a00 */
        /* <DEDUP_REMOVED lines=116> */
[----:B------:R-:W2:Y:S04]  /*c690*/  LDL.LU.64 R20, [R1+0x600] ;  /* 0x0006000001147983 */ /* 0x000ea80000300a00 */
[----:B------:R-:W2:Y:S04]  /*c6a0*/  LDL.LU.64 R22, [R1+0x608] ;  /* 0x0006080001167983 */ /* 0x000ea80000300a00 */
        /* <DEDUP_REMOVED lines=62> */
[----:B------:R-:W3:Y:S04]  /*ca90*/  LDL.LU.64 R148, [R1+0x5f0] ;  /* 0x0005f00001947983 */ /* 0x000ee80000300a00 */
[----:B------:R-:W3:Y:S04]  /*caa0*/  LDL.LU.64 R150, [R1+0x5f8] ;  /* 0x0005f80001967983 */ /* 0x000ee80000300a00 */
        /* <DEDUP_REMOVED lines=17> */
[----:B------:R-:W-:Y:S02]  /*cbc0*/  IMAD.MOV.U32 R19, RZ, RZ, R146 ;  /* 0x000000ffff137224 */ /* 0x000fe400078e0092 */
[----:B------:R-:W-:Y:S01]  /*cbd0*/  IMAD.MOV.U32 R17, RZ, RZ, R144 ;  /* 0x000000ffff117224 */ /* 0x000fe200078e0090 */
[----:B------:R0:W-:Y:S01]  /*cbe0*/  STL.64 [R1+0x608], R22 ;  /* 0x0006081601007387 */ /* 0x0001e20000100a00 */
[----:B------:R-:W-:-:S02]  /*cbf0*/  IMAD.MOV.U32 R18, RZ, RZ, R145 ;  /* 0x000000ffff127224 */ /* 0x000fc400078e0091 */
[----:B------:R-:W-:Y:S01]  /*cc00*/  IMAD.MOV.U32 R3, RZ, RZ, R142 ;  /* 0x000000ffff037224 */ /* 0x000fe200078e008e */
[----:B------:R-:W-:Y:S01]  /*cc10*/  STL.64 [R1+0x610], R24 ;  /* 0x0006101801007387 */ /* 0x000fe20000100a00 */
[----:B------:R-:W-:Y:S02]  /*cc20*/  IMAD.MOV.U32 R16, RZ, RZ, R143 ;  /* 0x000000ffff107224 */ /* 0x000fe400078e008f */
[----:B------:R-:W-:Y:S01]  /*cc30*/  IMAD.MOV.U32 R0, RZ, RZ, R140 ;  /* 0x000000ffff007224 */ /* 0x000fe200078e008c */
[----:B------:R-:W-:Y:S01]  /*cc40*/  STL.64 [R1+0x618], R26 ;  /* 0x0006181a01007387 */ /* 0x000fe20000100a00 */
[----:B------:R-:W-:-:S03]  /*cc50*/  IMAD.MOV.U32 R2, RZ, RZ, R141 ;  /* 0x000000ffff027224 */ /* 0x000fc600078e008d */
[----:B------:R-:W-:Y:S01]  /*cc60*/  STL.64 [R1+0x620], R28 ;  /* 0x0006201c01007387 */ /* 0x000fe20000100a00 */
[----:B0-----:R-:W-:-:S03]  /*cc70*/  IMAD.MOV.U32 R22, RZ, RZ, R147 ;  /* 0x000000ffff167224 */ /* 0x001fc600078e0093 */
        /* <DEDUP_REMOVED lines=55> */
[----:B------:R-:W3:Y:S04]  /*cff0*/  LDL.LU.64 R146, [R1+0x17b0] ;  /* 0x0017b00001927983 */ /* 0x000ee80000300a00 */
[----:B------:R-:W3:Y:S04]  /*d000*/  LDL.LU.64 R144, [R1+0x17a8] ;  /* 0x0017a80001907983 */ /* 0x000ee80000300a00 */
[----:B------:R-:W3:Y:S04]  /*d010*/  LDL.LU.64 R142, [R1+0x17a0] ;  /* 0x0017a000018e7983 */ /* 0x000ee80000300a00 */
[----:B------:R-:W3:Y:S04]  /*d020*/  LDL.LU.64 R140, [R1+0x1798] ;  /* 0x00179800018c7983 */ /* 0x000ee80000300a00 */
[----:B0-----:R-:W3:Y:S04]  /*d030*/  LDL.LU.64 R138, [R1+0x1790] ;  /* 0x00179000018a7983 */ /* 0x001ee80000300a00 */
        /* <DEDUP_REMOVED lines=57> */
[----:B------:R-:W-:Y:S01]  /*d3d0*/  UIADD3 UR4, UR16, 0x400, URZ ;  /* 0x0000040010047890 */ /* 0x000fe2000fffe03f */
[----:B------:R-:W-:Y:S01]  /*d3e0*/  UMOV UR5, 0x80000020 ;  /* 0x8000002000057882 */ /* 0x000fe20000000000 */
[----:B---3--:R-:W-:-:S07]  /*d3f0*/  WARPGROUP.ARRIVE ;  /* 0x00000000000079c5 */ /* 0x008fce0000000000 */
[----:B------:R-:W-:Y:S03]  /*d400*/  IGMMA.64x256x32.S8.S8 R24, gdesc[UR4], R24, gsb0 ;  /* 0x06600000041879f1 */ /* 0x000fe60008041018 */
        /* <DEDUP_REMOVED lines=46> */
[----:B------:R0:W-:Y:S01]  /*d6f0*/  STL [R1+0x478], R54 ;  /* 0x0004783601007387 */ /* 0x0001e20000100800 */
[----:B------:R-:W-:Y:S02]  /*d700*/  IMAD.MOV.U32 R204, RZ, RZ, R120 ;  /* 0x000000ffffcc7224 */ /* 0x000fe400078e0078 */
[----:B------:R-:W-:Y:S01]  /*d710*/  IMAD.MOV.U32 R205, RZ, RZ, R121 ;  /* 0x000000ffffcd7224 */ /* 0x000fe200078e0079 */
[----:B------:R-:W2:Y:S01]  /*d720*/  LDL.LU.64 R150, [R1+0x15c0] ;  /* 0x0015c00001967983 */ /* 0x000ea20000300a00 */
[----:B------:R-:W-:-:S02]  /*d730*/  IMAD.MOV.U32 R202, RZ, RZ, R118 ;  /* 0x000000ffffca7224 */ /* 0x000fc400078e0076 */
[----:B------:R-:W-:Y:S01]  /*d740*/  IMAD.MOV.U32 R203, RZ, RZ, R119 ;  /* 0x000000ffffcb7224 */ /* 0x000fe200078e0077 */
[----:B------:R-:W2:Y:S01]  /*d750*/  LDL.LU.64 R148, [R1+0x15b8] ;  /* 0x0015b80001947983 */ /* 0x000ea20000300a00 */
[----:B------:R-:W-:Y:S02]  /*d760*/  IMAD.MOV.U32 R200, RZ, RZ, R116 ;  /* 0x000000ffffc87224 */ /* 0x000fe400078e0074 */
[----:B------:R-:W-:Y:S01]  /*d770*/  IMAD.MOV.U32 R201, RZ, RZ, R117 ;  /* 0x000000ffffc97224 */ /* 0x000fe200078e0075 */
[----:B------:R-:W2:Y:S01]  /*d780*/  LDL.LU.64 R146, [R1+0x15b0] ;  /* 0x0015b00001927983 */ /* 0x000ea20000300a00 */
        /* <DEDUP_REMOVED lines=90> */
[----:B------:R-:W-:-:S03]  /*dd30*/  IMAD.MOV.U32 R235, RZ, RZ, R55 ;  /* 0x000000ffffeb7224 */ /* 0x000fc600078e0037 */
        /* <DEDUP_REMOVED lines=32> */
[----:B------:R-:W-:-:S02]  /*df40*/  UMOV UR7, UR11 ;  /* 0x0000000b00077c82 */ /* 0x000fc40008000000 */
[----:B------:R-:W-:Y:S01]  /*df50*/  STL.64 [R1+0xb18], R160 ;  /* 0x000b18a001007387 */ /* 0x000fe20000100a00 */
        /* <DEDUP_REMOVED lines=62> */
[----:B------:R-:W-:-:S03]  /*e340*/  IMAD.MOV.U32 R143, RZ, RZ, R231 ;  /* 0x000000ffff8f7224 */ /* 0x000fc600078e00e7 */
        /* <DEDUP_REMOVED lines=9> */
[----:B------:R-:W-:Y:S02]  /*e3e0*/  IMAD.MOV.U32 R148, RZ, RZ, R226 ;  /* 0x000000ffff947224 */ /* 0x000fe400078e00e2 */
[----:B------:R-:W-:Y:S01]  /*e3f0*/  IMAD.MOV.U32 R150, RZ, RZ, R224 ;  /* 0x000000ffff967224 */ /* 0x000fe200078e00e0 */
[----:B------:R-:W3:Y:S01]  /*e400*/  LDL.LU R228, [R1+0x13a8] ;  /* 0x0013a80001e47983 */ /* 0x000ee20000300800 */
[----:B------:R-:W-:Y:S02]  /*e410*/  IMAD.MOV.U32 R151, RZ, RZ, R223 ;  /* 0x000000ffff977224 */ /* 0x000fe400078e00df */
[----:B------:R-:W-:Y:S01]  /*e420*/  IMAD.MOV.U32 R149, RZ, RZ, R225 ;  /* 0x000000ffff957224 */ /* 0x000fe200078e00e1 */
[----:B------:R-:W3:Y:S04]  /*e430*/  LDL.LU R227, [R1+0x13a4] ;  /* 0x0013a40001e37983 */ /* 0x000ee80000300800 */
[----:B------:R-:W3:Y:S04]  /*e440*/  LDL.LU R226, [R1+0x13a0] ;  /* 0x0013a00001e27983 */ /* 0x000ee80000300800 */
[----:B------:R-:W3:Y:S04]  /*e450*/  LDL.LU R225, [R1+0x139c] ;  /* 0x00139c0001e17983 */ /* 0x000ee80000300800 */
[----:B------:R-:W3:Y:S04]  /*e460*/  LDL.LU R224, [R1+0x1398] ;  /* 0x0013980001e07983 */ /* 0x000ee80000300800 */
[----:B------:R-:W3:Y:S04]  /*e470*/  LDL.LU R223, [R1+0x1394] ;  /* 0x0013940001df7983 */ /* 0x000ee80000300800 */
[----:B------:R-:W-:Y:S04]  /*e480*/  STL.64 [R1+0xd18], R150 ;  /* 0x000d189601007387 */ /* 0x000fe80000100a00 */
[----:B------:R-:W-:Y:S04]  /*e490*/  STL.64 [R1+0xd10], R148 ;  /* 0x000d109401007387 */ /* 0x000fe80000100a00 */
[----:B------:R-:W-:Y:S04]  /*e4a0*/  STL.64 [R1+0xd08], R146 ;  /* 0x000d089201007387 */ /* 0x000fe80000100a00 */
        /* <DEDUP_REMOVED lines=187> */
[----:B------:R-:W-:Y:S02]  /*f060*/  IMAD.MOV.U32 R148, RZ, RZ, R17 ;  /* 0x000000ffff947224 */ /* 0x000fe400078e0011 */
[----:B------:R-:W-:Y:S01]  /*f070*/  IMAD.MOV.U32 R150, RZ, RZ, R19 ;  /* 0x000000ffff967224 */ /* 0x000fe200078e0013 */
[----:B------:R-:W2:Y:S01]  /*f080*/  LDL.LU R3, [R1+0x1388] ;  /* 0x0013880001037983 */ /* 0x000ea20000300800 */
[----:B------:R-:W-:-:S02]  /*f090*/  IMAD.MOV.U32 R151, RZ, RZ, R22 ;  /* 0x000000ffff977224 */ /* 0x000fc400078e0016 */
        /* <DEDUP_REMOVED lines=404> */
[----:B------:R-:W-:-:S02]  /*109e0*/  IMAD.MOV.U32 R151, RZ, RZ, R0 ;  /* 0x000000ffff977224 */ /* 0x000fc400078e0000 */
[----:B------:R-:W-:Y:S01]  /*109f0*/  IMAD.MOV.U32 R149, RZ, RZ, R3 ;  /* 0x000000ffff957224 */ /* 0x000fe200078e0003 */
[----:B------:R0:W5:Y:S04]  /*10a00*/  LDL.LU R17, [R1+0x1330] ;  /* 0x0013300001117983 */ /* 0x0001680000300800 */
[----:B------:R0:W5:Y:S04]  /*10a10*/  LDL.LU R16, [R1+0x132c] ;  /* 0x00132c0001107983 */ /* 0x0001680000300800 */
[----:B------:R0:W5:Y:S04]  /*10a20*/  LDL.LU R3, [R1+0x1328] ;  /* 0x0013280001037983 */ /* 0x0001680000300800 */
[----:B------:R0:W5:Y:S04]  /*10a30*/  LDL.LU R2, [R1+0x1324] ;  /* 0x0013240001027983 */ /* 0x0001680000300800 */
[----:B------:R0:W5:Y:S04]  /*10a40*/  LDL.LU R0, [R1+0x1320] ;  /* 0x0013200001007983 */ /* 0x0001680000300800 */
        /* <DEDUP_REMOVED lines=191> */
[----:B------:R-:W-:Y:S01]  /*11640*/  IMAD.MOV.U32 R151, RZ, RZ, R223 ;  /* 0x000000ffff977224 */ /* 0x000fe200078e00df */
[----:B------:R-:W-:-:S02]  /*11650*/  UIADD3 UR4, UR16, 0x2, URZ ;  /* 0x0000000210047890 */ /* 0x000fc4000fffe03f */
[----:B------:R-:W-:Y:S01]  /*11660*/  UIADD3 UR6, UR17, 0x2, URZ ;  /* 0x0000000211067890 */ /* 0x000fe2000fffe03f */
[----:B------:R-:W-:Y:S01]  /*11670*/  UMOV UR5, 0x80000020 ;  /* 0x8000002000057882 */ /* 0x000fe20000000000 */
[----:B------:R-:W-:Y:S01]  /*11680*/  UMOV UR7, 0x80000020 ;  /* 0x8000002000077882 */ /* 0x000fe20000000000 */
        /* <DEDUP_REMOVED lines=504> */
[----:B------:R-:W-:Y:S01]  /*13610*/  IMAD.MOV.U32 R235, RZ, RZ, R4 ;  /* 0x000000ffffeb7224 */ /* 0x000fe200078e0004 */
[----:B------:R-:W-:Y:S01]  /*13620*/  UIADD3 UR4, UR16, 0x402, URZ ;  /* 0x0000040210047890 */ /* 0x000fe2000fffe03f */
[----:B------:R-:W-:Y:S01]  /*13630*/  IMAD.MOV.U32 R221, RZ, RZ, R23 ;  /* 0x000000ffffdd7224 */ /* 0x000fe200078e0017 */
[----:B------:R-:W-:Y:S01]  /*13640*/  UMOV UR5, 0x80000020 ;  /* 0x8000002000057882 */ /* 0x000fe20000000000 */
[----:B------:R-:W-:Y:S01]  /*13650*/  IMAD.MOV.U32 R222, RZ, RZ, R21 ;  /* 0x000000ffffde7224 */ /* 0x000fe200078e0015 */
        /* <DEDUP_REMOVED lines=138> */
[----:B------:R-:W-:Y:S01]  /*13f00*/  BPT.TRAP 0x1 ;  /* 0x000000040000795c */ /* 0x000fe20000300000 */
.L_x_27:
[----:B-----5:R-:W-:Y:S01]  /*13f10*/  ISETP.NE.AND P1, PT, R160, RZ, PT ;  /* 0x000000ffa000720c */ /* 0x020fe20003f25270 */
[----:B------:R-:W-:Y:S01]  /*13f20*/  IMAD.U32 R4, RZ, RZ, UR14 ;  /* 0x0000000eff047e24 */ /* 0x000fe2000f8e00ff */
[----:B------:R-:W-:-:S11]  /*13f30*/  UISETP.GT.U32.AND UP0, UPT, UR38, 0x1, UPT ;  /* 0x000000012600788c */ /* 0x000fd6000bf04070 */
[----:B------:R-:W-:-:S04]  /*13f40*/  @P1 IMAD R4, R4, 0x8, R0 ;  /* 0x0000000804041824 */ /* 0x000fc800078e0200 */
[----:B------:R-:W-:-:S05]  /*13f50*/  @P1 VIADD R4, R4, 0x20 ;  /* 0x0000002004041836 */ /* 0x000fca0000000000 */
[----:B------:R-:W-:-:S04]  /*13f60*/  @P1 PRMT R4, R161, 0x654, R4 ;  /* 0x00000654a1041816 */ /* 0x000fc80000000004 */
[----:B------:R0:W-:Y:S01]  /*13f70*/  @P1 SYNCS.ARRIVE.TRANS64.RED.A1T0 RZ, [R4+URZ], RZ ;  /* 0x000000ff04ff19a7 */ /* 0x0001e2000810043f */
[----:B------:R-:W-:-:S13]  /*13f80*/  PLOP3.LUT P1, PT, PT, PT, UP0, 0x80, 0x0 ;  /* 0x000000000000781c */ /* 0x000fda0003f2f008 */
[----:B0-----:R-:W-:Y:S05]  /*13f90*/  @P1 BRA `(.L_x_28) ;  /* 0x0000000000041947 */ /* 0x001fea0003800000 */
[----:B------:R-:W-:Y:S01]  /*13fa0*/  BPT.TRAP 0x1 ;  /* 0x000000040000795c */ /* 0x000fe20000300000 */
.L_x_28:
[----:B------:R-:W-:Y:S01]  /*13fb0*/  UIADD3 UR15, UR15, 0x1, URZ ;  /* 0x000000010f0f7890 */ /* 0x000fe2000fffe03f */
[C---:B------:R-:W-:Y:S01]  /*13fc0*/  ISETP.GT.AND P1, PT, R3.reuse, 0x1, PT ;  /* 0x000000010300780c */ /* 0x040fe20003f24270 */
[----:B------:R-:W-:Y:S01]  /*13fd0*/  UIADD3 UR14, UR14, 0x1, URZ ;  /* 0x000000010e0e7890 */ /* 0x000fe2000fffe03f */
[----:B------:R-:W-:Y:S01]  /*13fe0*/  VIADD R3, R3, 0xffffffff ;  /* 0xffffffff03037836 */ /* 0x000fe20000000000 */
[----:B------:R-:W-:Y:S02]  /*13ff0*/  UISETP.NE.AND UP0, UPT, UR15, 0x4, UPT ;  /* 0x000000040f00788c */ /* 0x000fe4000bf05270 */
[----:B------:R-:W-:Y:S02]  /*14000*/  UISETP.NE.AND UP1, UPT, UR14, 0x4, UPT ;  /* 0x000000040e00788c */ /* 0x000fe4000bf25270 */
[----:B------:R-:W-:Y:S02]  /*14010*/  USEL UR4, URZ, 0x1, UP0 ;  /* 0x000000013f047887 */ /* 0x000fe40008000000 */
[----:B------:R-:W-:-:S02]  /*14020*/  USEL UR15, UR15, URZ, UP0 ;  /* 0x0000003f0f0f7287 */ /* 0x000fc40008000000 */
[----:B------:R-:W-:Y:S02]  /*14030*/  USEL UR14, UR14, URZ, UP1 ;  /* 0x0000003f0e0e7287 */ /* 0x000fe40008800000 */
[----:B------:R-:W-:Y:S01]  /*14040*/  LOP3.LUT R2, R2, UR4, RZ, 0x3c, !PT ;  /* 0x0000000402027c12 */ /* 0x000fe2000f8e3cff */
[----:B------:R-:W-:Y:S09]  /*14050*/  @P1 BRA `(.L_x_29) ;  /* 0xffffff5400481947 */ /* 0x000ff2000383ffff */
.L_x_22:
[----:B------:R-:W0:Y:S02]  /*14060*/  LDC R2, c[0x0][0x28c] ;  /* 0x0000a300ff027b82 */ /* 0x000e240000000800 */
[----:B0-----:R-:W-:-:S13]  /*14070*/  ISETP.GE.AND P1, PT, R2, 0x1, PT ;  /* 0x000000010200780c */ /* 0x001fda0003f26270 */
[----:B------:R-:W-:Y:S05]  /*14080*/  @!P1 BRA `(.L_x_30) ;  /* 0x0000000000449947 */ /* 0x000fea0003800000 */
[----:B------:R-:W-:Y:S05]  /*14090*/  @!P0 BRA `(.L_x_31) ;  /* 0x0000000000048947 */ /* 0x000fea0003800000 */
[----:B------:R-:W-:Y:S01]  /*140a0*/  BPT.TRAP 0x1 ;  /* 0x000000040000795c */ /* 0x000fe20000300000 */
.L_x_31:
[----:B-----5:R-:W-:Y:S01]  /*140b0*/  ISETP.NE.AND P0, PT, R160, RZ, PT ;  /* 0x000000ffa000720c */ /* 0x020fe20003f05270 */
[----:B------:R-:W-:-:S12]  /*140c0*/  UISETP.LT.AND UP1, UPT, UR47, 0x1, UPT ;  /* 0x000000012f00788c */ /* 0x000fd8000bf21270 */
[----:B------:R-:W-:-:S05]  /*140d0*/  VOTEU.ANY UP0, P0 ;  /* 0x00000000003f7886 */ /* 0x000fca0000000100 */
[----:B------:R-:W-:-:S04]  /*140e0*/  @UP0 USEL UR4, UR47, 0x1, UP1 ;  /* 0x000000012f040887 */ /* 0x000fc80008800000 */
[----:B------:R-:W-:Y:S02]  /*140f0*/  @UP0 UIADD3 UR4, UR37, UR47, -UR4 ;  /* 0x0000002f25040290 */ /* 0x000fe4000fffe804 */
[----:B------:R-:W-:-:S04]  /*14100*/  UISETP.GT.U32.AND UP0, UPT, UR38, 0x1, UPT ;  /* 0x000000012600788c */ /* 0x000fc8000bf04070 */
[----:B------:R-:W-:-:S04]  /*14110*/  IMAD.U32 R2, RZ, RZ, UR4 ;  /* 0x00000004ff027e24 */ /* 0x000fc8000f8e00ff */
[----:B------:R-:W-:-:S05]  /*14120*/  @P0 IMAD.SHL.U32 R2, R2, 0x8, RZ ;  /* 0x0000000802020824 */ /* 0x000fca00078e00ff */
[----:B------:R-:W-:-:S04]  /*14130*/  @P0 LOP3.LUT R2, R2, 0x18, RZ, 0xc0, !PT ;  /* 0x0000001802020812 */ /* 0x000fc800078ec0ff */
[----:B------:R-:W-:-:S04]  /*14140*/  @P0 IADD3 R0, R0, 0x20, R2 ;  /* 0x0000002000000810 */ /* 0x000fc80007ffe002 */
[----:B------:R-:W-:-:S04]  /*14150*/  @P0 PRMT R0, R161, 0x654, R0 ;  /* 0x00000654a1000816 */ /* 0x000fc80000000000 */
[----:B------:R0:W-:Y:S01]  /*14160*/  @P0 SYNCS.ARRIVE.TRANS64.RED.A1T0 RZ, [R0+URZ], RZ ;  /* 0x000000ff00ff09a7 */ /* 0x0001e2000810043f */
[----:B------:R-:W-:-:S13]  /*14170*/  PLOP3.LUT P0, PT, PT, PT, UP0, 0x80, 0x0 ;  /* 0x000000000000781c */ /* 0x000fda0003f0f008 */
[----:B0-----:R-:W-:Y:S05]  /*14180*/  @P0 BRA `(.L_x_30) ;  /* 0x0000000000040947 */ /* 0x001fea0003800000 */
[----:B------:R-:W-:Y:S01]  /*14190*/  BPT.TRAP 0x1 ;  /* 0x000000040000795c */ /* 0x000fe20000300000 */
.L_x_30:
[----:B------:R-:W0:Y:S01]  /*141a0*/  S2R R6, SR_TID.X ;  /* 0x0000000000067919 */ /* 0x000e220000002100 */
[----:B------:R-:W-:Y:S02]  /*141b0*/  USHF.L.U32 UR48, UR48, 0x9, URZ ;  /* 0x0000000930307899 */ /* 0x000fe4000800063f */
[----:B------:R-:W-:Y:S02]  /*141c0*/  UIMAD.WIDE UR6, UR49, 0x180, URZ ;  /* 0x00000180310678a5 */ /* 0x000fe4000f8e023f */
[----:B------:R-:W-:Y:S02]  /*141d0*/  USHF.R.S32.HI UR11, URZ, 0x1f, UR40 ;  /* 0x0000001f3f0b7899 */ /* 0x000fe40008011428 */
[----:B------:R-:W-:Y:S01]  /*141e0*/  IMAD.U32 R8, RZ, RZ, UR48 ;  /* 0x00000030ff087e24 */ /* 0x000fe2000f8e00ff */
[----:B------:R-:W-:Y:S01]  /*141f0*/  ULDC.64 UR8, c[0x0][0x5d0] ;  /* 0x0001740000087ab9 */ /* 0x000fe20000000a00 */
[----:B------:R-:W-:Y:S01]  /*14200*/  ULDC UR10, c[0x0][0x288] ;  /* 0x0000a200000a7ab9 */ /* 0x000fe20000000800 */
[----:B------:R-:W-:-:S02]  /*14210*/  UIMAD UR4, UR11, UR8, URZ ;  /* 0x000000080b0472a4 */ /* 0x000fc4000f8e023f */
[----:B------:R-:W-:Y:S02]  /*14220*/  UIADD3 UR37, UR47, UR37, URZ ;  /* 0x000000252f257290 */ /* 0x000fe4000fffe03f */
[----:B------:R-:W-:Y:S02]  /*14230*/  UIMAD UR4, UR40, UR9, UR4 ;  /* 0x00000009280472a4 */ /* 0x000fe4000f8e0204 */
[----:B------:R-:W-:Y:S02]  /*14240*/  UIMAD UR49, UR49, 0x180, URZ ;  /* 0x00000180313178a4 */ /* 0x000fe4000f8e023f */
[----:B------:R-:W-:Y:S01]  /*14250*/  UISETP.GE.AND UP1, UPT, UR48, UR10, UPT ;  /* 0x0000000a3000728c */ /* 0x000fe2000bf26270 */
[----:B------:R-:W-:Y:S01]  /*14260*/  ULDC UR5, c[0x0][0x284] ;  /* 0x0000a10000057ab9 */ /* 0x000fe20000000800 */
[----:B------:R-:W-:Y:S01]  /*14270*/  UISETP.GT.U32.AND UP0, UPT, UR37, 0x3, UPT ;  /* 0x000000032500788c */ /* 0x000fe2000bf04070 */
[----:B------:R-:W-:Y:S01]  /*14280*/  IMAD.U32 R23, RZ, RZ, UR5 ;  /* 0x00000005ff177e24 */ /* 0x000fe2000f8e00ff */
[----:B------:R-:W-:Y:S01]  /*14290*/  UISETP.GE.OR UP1, UPT, UR49, UR5, UP1 ;  /* 0x000000053100728c */ /* 0x000fe20008f26670 */
[----:B------:R-:W-:Y:S01]  /*142a0*/  ULDC.64 UR12, c[0x0][0x5c8] ;  /* 0x00017200000c7ab9 */ /* 0x000fe20000000a00 */
[----:B------:R-:W-:Y:S01]  /*142b0*/  UISETP.LT.U32.AND UP0, UPT, UR47, 0x4, UP0 ;  /* 0x000000042f00788c */ /* 0x000fe20008701070 */
[----:B------:R-:W-:-:S03]  /*142c0*/  IMAD.U32 R12, RZ, RZ, UR13 ;  /* 0x0000000dff0c7e24 */ /* 0x000fc6000f8e00ff */
[----:B------:R-:W-:Y:S01]  /*142d0*/  PLOP3.LUT P0, PT, PT, PT, UP1, 0x80, 0x0 ;  /* 0x000000000000781c */ /* 0x000fe20003f0f018 */
[----:B------:R-:W-:Y:S01]  /*142e0*/  USEL UR5, URZ, 0x1, !UP0 ;  /* 0x000000013f057887 */ /* 0x000fe2000c000000 */
[--C-:B0-----:R-:W-:Y:S01]  /*142f0*/  SHF.R.U32.HI R2, RZ, 0x7, R6.reuse ;  /* 0x00000007ff027819 */ /* 0x101fe20000011606 */
[----:B------:R-:W-:Y:S01]  /*14300*/  IMAD.SHL.U32 R9, R6, 0x2, RZ ;  /* 0x0000000206097824 */ /* 0x000fe200078e00ff */
[----:B-----5:R-:W-:Y:S02]  /*14310*/  SHF.R.U32.HI R3, RZ, 0x2, R6 ;  /* 0x00000002ff037819 */ /* 0x020fe40000011606 */
[----:B------:R-:W-:Y:S02]  /*14320*/  LOP3.LUT R2, R2, 0x1, RZ, 0xc0, !PT ;  /* 0x0000000102027812 */ /* 0x000fe400078ec0ff */
[----:B------:R-:W-:Y:S02]  /*14330*/  LOP3.LUT R4, R6, 0x60, RZ, 0xc0, !PT ;  /* 0x0000006006047812 */ /* 0x000fe400078ec0ff */
[----:B------:R-:W-:Y:S01]  /*14340*/  LOP3.LUT R3, R3, 0x7, RZ, 0xc0, !PT ;  /* 0x0000000703037812 */ /* 0x000fe200078ec0ff */
[----:B------:R-:W-:Y:S01]  /*14350*/  IMAD.SHL.U32 R5, R2, 0x40, RZ ;  /* 0x0000004002057824 */ /* 0x000fe200078e00ff */
[----:B------:R-:W-:-:S02]  /*14360*/  SHF.R.U32.HI R4, RZ, 0x1, R4 ;  /* 0x00000001ff047819 */ /* 0x000fc40000011604 */
[----:B------:R-:W-:Y:S02]  /*14370*/  LOP3.LUT R8, R8, 0x6, R9, 0xf8, !PT ;  /* 0x0000000608087812 */ /* 0x000fe400078ef809 */
[--C-:B------:R-:W-:Y:S02]  /*14380*/  LOP3.LUT R5, R5, 0x40, R3.reuse, 0xe2, !PT ;  /* 0x0000004005057812 */ /* 0x100fe400078ee203 */
[----:B------:R-:W-:Y:S01]  /*14390*/  IADD3 R0, RZ, -R4, -R3 ;  /* 0x80000004ff007210 */ /* 0x000fe20007ffe803 */
[----:B------:R-:W-:Y:S01]  /*143a0*/  IMAD.MOV.U32 R3, RZ, RZ, -0x2 ;  /* 0xfffffffeff037424 */ /* 0x000fe200078e00ff */
[----:B------:R-:W-:Y:S02]  /*143b0*/  LOP3.LUT R5, R5, UR6, R4, 0xfe, !PT ;  /* 0x0000000605057c12 */ /* 0x000fe4000f8efe04 */
[----:B------:R-:W-:Y:S01]  /*143c0*/  LOP3.LUT R4, R6, 0x3, RZ, 0xc0, !PT ;  /* 0x0000000306047812 */ /* 0x000fe200078ec0ff */
[----:B------:R-:W-:Y:S01]  /*143d0*/  IMAD R0, R2, -0x40, R0 ;  /* 0xffffffc002007824 */ /* 0x000fe200078e0200 */
[----:B------:R-:W-:Y:S01]  /*143e0*/  SHF.R.S32.HI R9, RZ, 0x1f, R8 ;  /* 0x0000001fff097819 */ /* 0x000fe20000011408 */
[----:B------:R-:W-:Y:S01]  /*143f0*/  IMAD.U32 R2, RZ, RZ, UR8 ;  /* 0x00000008ff027e24 */ /* 0x000fe2000f8e00ff */
[----:B------:R-:W-:Y:S01]  /*14400*/  UIMAD UR8, UR7, UR12, URZ ;  /* 0x0000000c070872a4 */ /* 0x000fe2000f8e023f */
[----:B------:R-:W-:Y:S01]  /*14410*/  IMAD R4, R4, R3, UR10 ;  /* 0x0000000a04047e24 */ /* 0x000fe2000f8e0203 */
[----:B------:R-:W-:Y:S01]  /*14420*/  IADD3 R23, R23, -UR49, R0 ;  /* 0x8000003117177c10 */ /* 0x000fe2000fffe000 */
[----:B------:R-:W-:Y:S01]  /*14430*/  IMAD.WIDE.U32 R2, R2, UR40, R8 ;  /* 0x0000002802027c25 */ /* 0x000fe2000f8e0008 */
[----:B------:R-:W-:-:S03]  /*14440*/  UMOV UR49, 0xffffffff ;  /* 0xffffffff00317882 */ /* 0x000fc60000000000 */
[----:B------:R-:W-:Y:S01]  /*14450*/  VIADD R3, R3, UR4 ;  /* 0x0000000403037c36 */ /* 0x000fe20008000000 */
[----:B------:R-:W-:Y:S01]  /*14460*/  USHF.R.U32.HI UR4, URZ, 0x2, UR37 ;  /* 0x000000023f047899 */ /* 0x000fe20008011625 */
[----:B------:R-:W-:Y:S01]  /*14470*/  VIADD R0, R4, -UR48 ;  /* 0x8000003004007c36 */ /* 0x000fe20008000000 */
[----:B------:R-:W-:Y:S01]  /*14480*/  ULOP3.LUT UR37, UR37, 0x3, URZ, 0xc0, !UPT ;  /* 0x0000000325257892 */ /* 0x000fe2000f8ec03f */
[----:B------:R-:W-:Y:S01]  /*14490*/  IMAD.WIDE.U32 R2, R5, UR12, R2 ;  /* 0x0000000c05027c25 */ /* 0x000fe2000f8e0002 */
[----:B------:R-:W-:-:S03]  /*144a0*/  ULOP3.LUT UR4, UR4, 0x1, URZ, 0xc0, !UPT ;  /* 0x0000000104047892 */ /* 0x000fc6000f8ec03f */
[----:B------:R-:W-:Y:S01]  /*144b0*/  IMAD R12, R5, R12, UR8 ;  /* 0x00000008050c7e24 */ /* 0x000fe2000f8e020c */
[----:B------:R-:W-:-:S04]  /*144c0*/  UISETP.NE.U32.AND UP2, UPT, UR4, 0x1, UPT ;  /* 0x000000010400788c */ /* 0x000fc8000bf45070 */
[----:B------:R-:W-:-:S04]  /*144d0*/  UISETP.GT.U32.AND UP2, UPT, UR47, 0x3, !UP2 ;  /* 0x000000032f00788c */ /* 0x000fc8000d744070 */
[----:B------:R-:W-:-:S04]  /*144e0*/  USEL UR4, URZ, 0x1, !UP2 ;  /* 0x000000013f047887 */ /* 0x000fc8000d000000 */
[----:B------:R-:W-:Y:S01]  /*144f0*/  ULOP3.LUT UR36, UR4, UR36, UR5, 0x96, !UPT ;  /* 0x0000002404247292 */ /* 0x000fe2000f8e9605 */
[----:B------:R-:W-:Y:S11]  /*14500*/  @P0 BRA `(.L_x_32) ;  /* 0x0000037400180947 */ /* 0x000ff60003800000 */
[----:B------:R-:W-:Y:S01]  /*14510*/  ISETP.NE.AND P0, PT, R18, RZ, PT ;  /* 0x000000ff1200720c */ /* 0x000fe20003f05270 */
[----:B------:R-:W-:Y:S01]  /*14520*/  BSSY B0, `(.L_x_32) ;  /* 0x0003744000007945 */ /* 0x000fe20003800000 */
[----:B------:R-:W-:-:S11]  /*14530*/  IMAD.IADD R12, R3, 0x1, R12 ;  /* 0x00000001030c7824 */ /* 0x000fd600078e020c */
[----:B------:R-:W-:Y:S05]  /*14540*/  @!P0 BRA `(.L_x_33) ;  /* 0x0000024000e88947 */ /* 0x000fea0003800000 */
[----:B------:R-:W0:Y:S01]  /*14550*/  LDC.64 R10, c[0x0][0x5b0] ;  /* 0x00016c00ff0a7b82 */ /* 0x000e220000000a00 */
[----:B------:R-:W-:Y:S01]  /*14560*/  ULDC.64 UR8, c[0x0][0x5b8] ;  /* 0x00016e0000087ab9 */ /* 0x000fe20000000a00 */
[----:B------:R-:W-:Y:S01]  /*14570*/  ISETP.GE.AND P0, PT, R23, 0x1, PT ;  /* 0x000000011700780c */ /* 0x000fe20003f06270 */
[----:B------:R-:W-:Y:S02]  /*14580*/  UIMAD UR4, UR11, UR8, URZ ;  /* 0x000000080b0472a4 */ /* 0x000fe4000f8e023f */
[----:B------:R-:W-:Y:S01]  /*14590*/  IMAD.U32 R4, RZ, RZ, UR8 ;  /* 0x00000008ff047e24 */ /* 0x000fe2000f8e00ff */
[----:B------:R-:W-:Y:S01]  /*145a0*/  BSSY B1, `(.L_x_34) ;  /* 0x000000e000017945 */ /* 0x000fe20003800000 */
[----:B------:R-:W-:Y:S01]  /*145b0*/  ISETP.LT.OR P2, PT, R0, 0x1, !P0 ;  /* 0x000000010000780c */ /* 0x000fe20004741670 */
[----:B------:R-:W-:Y:S01]  /*145c0*/  UIMAD UR4, UR40, UR9, UR4 ;  /* 0x00000009280472a4 */ /* 0x000fe2000f8e0204 */
[----:B------:R-:W1:Y:S01]  /*145d0*/  LDC.64 R156, c[0x0][0x5a8] ;  /* 0x00016a00ff9c7b82 */ /* 0x000e620000000a00 */
[----:B------:R-:W-:-:S04]  /*145e0*/  IMAD.WIDE.U32 R8, R4, UR40, R8 ;  /* 0x0000002804087c25 */ /* 0x000fc8000f8e0008 */
[----:B------:R-:W-:Y:S02]  /*145f0*/  VIADD R159, R9, UR4 ;  /* 0x00000004099f7c36 */ /* 0x000fe40008000000 */
[----:B------:R-:W-:Y:S02]  /*14600*/  IMAD.MOV.U32 R158, RZ, RZ, R8 ;  /* 0x000000ffff9e7224 */ /* 0x000fe400078e0008 */
[----:B0-----:R-:W-:Y:S02]  /*14610*/  IMAD R13, R10, UR7, RZ ;  /* 0x000000070a0d7c24 */ /* 0x001fe4000f8e02ff */
[----:B------:R-:W-:-:S04]  /*14620*/  IMAD.WIDE.U32 R6, R5, R10, R158 ;  /* 0x0000000a05067225 */ /* 0x000fc800078e009e */
[----:B------:R-:W-:Y:S01]  /*14630*/  IMAD R13, R5, R11, R13 ;  /* 0x0000000b050d7224 */ /* 0x000fe200078e020d */
[----:B-1----:R-:W-:-:S04]  /*14640*/  IADD3 R154, P1, R6, R156, RZ ;  /* 0x0000009c069a7210 */ /* 0x002fc80007f3e0ff */
[----:B------:R-:W-:Y:S01]  /*14650*/  IADD3.X R155, R157, R7, R13, P1, !PT ;  /* 0x000000079d9b7210 */ /* 0x000fe20000ffe40d */
[----:B------:R-:W-:Y:S08]  /*14660*/  @P2 BRA `(.L_x_35) ;  /* 0x0000000000042947 */ /* 0x000ff00003800000 */
[----:B------:R0:W5:Y:S02]  /*14670*/  LDG.E.U8 R16, desc[UR50][R154.64] ;  /* 0x000000329a107981 */ /* 0x000164000c1e1100 */
.L_x_35:
[----:B------:R-:W-:Y:S05]  /*14680*/  BSYNC B1 ;  /* 0x0000000000017941 */ /* 0x000fea0003800000 */
.L_x_34:
[----:B------:R-:W2:Y:S01]  /*14690*/  LDL.LU R6, [R1+0x800] ;  /* 0x0008000001067983 */ /* 0x000ea20000300800 */
[----:B-----5:R-:W-:Y:S01]  /*146a0*/  LOP3.LUT R3, R16, 0xffff, RZ, 0xc0, !PT ;  /* 0x0000ffff10037812 */ /* 0x020fe200078ec0ff */
[----:B------:R-:W-:Y:S01]  /*146b0*/  ULDC.64 UR4, c[0x0][0x5c0] ;  /* 0x0001700000047ab9 */ /* 0x000fe20000000a00 */
[----:B------:R-:W-:Y:S01]  /*146c0*/  ISETP.LT.OR P3, PT, R0, 0x2, !P0 ;  /* 0x000000020000780c */ /* 0x000fe20004761670 */
[----:B------:R-:W-:Y:S01]  /*146d0*/  BSSY B1, `(.L_x_36) ;  /* 0x000000b000017945 */ /* 0x000fe20003800000 */
[----:B------:R-:W-:Y:S02]  /*146e0*/  PRMT R3, R3, 0x8880, RZ ;  /* 0x0000888003037816 */ /* 0x000fe400000000ff */
[----:B------:R-:W-:-:S03]  /*146f0*/  IADD3 R2, P1, R2, UR4, RZ ;  /* 0x0000000402027c10 */ /* 0x000fc6000ff3e0ff */
[----:B------:R-:W-:Y:S01]  /*14700*/  IMAD R4, R3, R18, RZ ;  /* 0x0000001203047224 */ /* 0x000fe200078e02ff */
[----:B------:R-:W-:-:S03]  /*14710*/  IADD3.X R3, R12, UR5, RZ, P1, !PT ;  /* 0x000000050c037c10 */ /* 0x000fc60008ffe4ff */
[----:B--2---:R-:W-:-:S05]  /*14720*/  @!P2 IMAD R6, R6, R17, R4 ;  /* 0x000000110606a224 */ /* 0x004fca00078e0204 */
[----:B------:R1:W-:Y:S01]  /*14730*/  @!P2 STG.E.U8 desc[UR50][R2.64], R6 ;  /* 0x000000060200a986 */ /* 0x0003e2000c101132 */
[----:B------:R-:W-:Y:S05]  /*14740*/  @P3 BRA `(.L_x_37) ;  /* 0x00000000000c3947 */ /* 0x000fea0003800000 */
[----:B------:R-:W2:Y:S02]  /*14750*/  LDG.E.U8 R16, desc[UR50][R154.64+0x1] ;  /* 0x000001329a107981 */ /* 0x000ea4000c1e1100 */
[----:B--2---:R-:W-:-:S05]  /*14760*/  PRMT R4, R16, 0x8880, RZ ;  /* 0x0000888010047816 */ /* 0x004fca00000000ff */
[----:B------:R-:W-:-:S07]  /*14770*/  IMAD R4, R4, R18, RZ ;  /* 0x0000001204047224 */ /* 0x000fce00078e02ff */
.L_x_37:
[----:B------:R-:W-:Y:S05]  /*14780*/  BSYNC B1 ;  /* 0x0000000000017941 */ /* 0x000fea0003800000 */
.L_x_36:
[----:B-1----:R-:W2:Y:S01]  /*14790*/  LDL.LU R6, [R1+0x804] ;  /* 0x0008040001067983 */ /* 0x002ea20000300800 */
[----:B------:R-:W-:Y:S01]  /*147a0*/  ISETP.GE.AND P1, PT, R23, 0x9, PT ;  /* 0x000000091700780c */ /* 0x000fe20003f26270 */
[C---:B------:R-:W-:Y:S01]  /*147b0*/  IMAD.SHL.U32 R162, R10.reuse, 0x8, RZ ;  /* 0x000000080aa27824 */ /* 0x040fe200078e00ff */
[----:B------:R-:W-:Y:S01]  /*147c0*/  SHF.L.U64.HI R163, R10, 0x3, R11 ;  /* 0x000000030aa37819 */ /* 0x000fe2000001020b */
[----:B------:R-:W-:Y:S01]  /*147d0*/  BSSY B1, `(.L_x_38) ;  /* 0x000000e000017945 */ /* 0x000fe20003800000 */
[C---:B------:R-:W-:Y:S02]  /*147e0*/  ISETP.LT.OR P6, PT, R0.reuse, 0x1, !P1 ;  /* 0x000000010000780c */ /* 0x040fe40004fc1670 */
[----:B------:R-:W-:Y:S01]  /*147f0*/  ISETP.LT.OR P2, PT, R0, 0x2, !P1 ;  /* 0x000000020000780c */ /* 0x000fe20004f41670 */
[----:B------:R-:W-:-:S04]  /*14800*/  IMAD.WIDE.U32 R152, R5, R10, R162 ;  /* 0x0000000a05987225 */ /* 0x000fc800078e00a2 */
[----:B------:R-:W-:Y:S02]  /*14810*/  IMAD.IADD R13, R13, 0x1, R153 ;  /* 0x000000010d0d7824 */ /* 0x000fe400078e0299 */
[----:B--2---:R-:W-:-:S05]  /*14820*/  @!P3 IMAD R6, R6, R17, R4 ;  /* 0x000000110606b224 */ /* 0x004fca00078e0204 */
[----:B------:R1:W-:Y:S01]  /*14830*/  @!P3 STG.E.U8 desc[UR50][R2.64+0x1], R6 ;  /* 0x000001060200b986 */ /* 0x0003e2000c101132 */
[----:B------:R-:W-:-:S04]  /*14840*/  IADD3 R152, P3, P4, R8, R156, R152 ;  /* 0x0000009c08987210 */ /* 0x000fc80007c7e098 */
[----:B------:R-:W-:Y:S02]  /*14850*/  IADD3.X R153, R159, R157, R13, P3, P4 ;  /* 0x0000009d9f997210 */ /* 0x000fe40001fe840d */
[----:B-1----:R-:W-:Y:S01]  /*14860*/  @!P6 IADD3 R6, P5, R2, UR44, RZ ;  /* 0x0000002c0206ec10 */ /* 0x002fe2000ffbe0ff */
[----:B------:R-:W-:-:S12]  /*14870*/  @P6 BRA `(.L_x_39) ;  /* 0x00000000000c6947 */ /* 0x000fd80003800000 */
[----:B------:R-:W2:Y:S02]  /*14880*/  LDG.E.U8 R16, desc[UR50][R152.64] ;  /* 0x0000003298107981 */ /* 0x000ea4000c1e1100 */
[----:B--2---:R-:W-:-:S05]  /*14890*/  PRMT R4, R16, 0x8880, RZ ;  /* 0x0000888010047816 */ /* 0x004fca00000000ff */
[----:B------:R-:W-:-:S07]  /*148a0*/  IMAD R4, R4, R18, RZ ;  /* 0x0000001204047224 */ /* 0x000fce00078e02ff */
.L_x_39:
[----:B------:R-:W-:Y:S05]  /*148b0*/  BSYNC B1 ;  /* 0x0000000000017941 */ /* 0x000fea0003800000 */
.L_x_38:
[----:B------:R-:W2:Y:S01]  /*148c0*/  LDL.LU R12, [R1+0x808] ;  /* 0x00080800010c7983 */ /* 0x000ea20000300800 */
[----:B------:R-:W-:Y:S01]  /*148d0*/  @!P6 IADD3.X R7, R3, UR43, RZ, P5, !PT ;  /* 0x0000002b0307ec10 */ /* 0x000fe2000affe4ff */
[----:B------:R-:W-:Y:S01]  /*148e0*/  BSSY B1, `(.L_x_40) ;  /* 0x000000b000017945 */ /* 0x000fe20003800000 */
[C---:B------:R-:W-:Y:S02]  /*148f0*/  ISETP.LT.OR P4, PT, R0.reuse, 0x9, !P0 ;  /* 0x000000090000780c */ /* 0x040fe40004781670 */
[C---:B------:R-:W-:Y:S02]  /*14900*/  ISETP.LT.OR P5, PT, R0.reuse, 0xa, !P0 ;  /* 0x0000000a0000780c */ /* 0x040fe400047a1670 */
[----:B------:R-:W-:Y:S01]  /*14910*/  ISETP.LT.OR P3, PT, R0, 0x9, !P1 ;  /* 0x000000090000780c */ /* 0x000fe20004f61670 */
[----:B--2---:R-:W-:-:S05]  /*14920*/  @!P6 IMAD R12, R12, R17, R4 ;  /* 0x000000110c0ce224 */ /* 0x004fca00078e0204 */
[----:B------:R1:W-:Y:S02]  /*14930*/  @!P6 STG.E.U8 desc[UR50][R6.64], R12 ;  /* 0x0000000c0600e986 */ /* 0x0003e4000c101132 */
[----:B-1----:R-:W-:Y:S01]  /*14940*/  @!P2 IADD3 R6, P6, R2, UR44, RZ ;  /* 0x0000002c0206ac10 */ /* 0x002fe2000ffde0ff */
[----:B------:R-:W-:-:S12]  /*14950*/  @P2 BRA `(.L_x_41) ;  /* 0x00000000000c2947 */ /* 0x000fd80003800000 */
[----:B------:R-:W2:Y:S02]  /*14960*/  LDG.E.U8 R16, desc[UR50][R152.64+0x1] ;  /* 0x0000013298107981 */ /* 0x000ea4000c1e1100 */
[----:B--2---:R-:W-:-:S05]  /*14970*/  PRMT R4, R16, 0x8880, RZ ;  /* 0x0000888010047816 */ /* 0x004fca00000000ff */
[----:B------:R-:W-:-:S07]  /*14980*/  IMAD R4, R4, R18, RZ ;  /* 0x0000001204047224 */ /* 0x000fce00078e02ff */
.L_x_41:
[----:B------:R-:W-:Y:S05]  /*14990*/  BSYNC B1 ;  /* 0x0000000000017941 */ /* 0x000fea0003800000 */
.L_x_40:
[----:B------:R-:W2:Y:S01]  /*149a0*/  LDL.LU R12, [R1+0x80c] ;  /* 0x00080c00010c7983 */ /* 0x000ea20000300800 */
[----:B------:R-:W-:Y:S01]  /*149b0*/  @!P2 IADD3.X R7, R3, UR43, RZ, P6, !PT ;  /* 0x0000002b0307ac10 */ /* 0x000fe2000b7fe4ff */
[----:B------:R-:W-:Y:S01]  /*149c0*/  BSSY B1, `(.L_x_42) ;  /* 0x0000007000017945 */ /* 0x000fe20003800000 */
[----:B--2---:R-:W-:-:S05]  /*149d0*/  @!P2 IMAD R12, R12, R17, R4 ;  /* 0x000000110c0ca224 */ /* 0x004fca00078e0204 */
[----:B------:R1:W-:Y:S01]  /*149e0*/  @!P2 STG.E.U8 desc[UR50][R6.64+0x1], R12 ;  /* 0x0000010c0600a986 */ /* 0x0003e2000c101132 */
[----:B------:R-:W-:Y:S05]  /*149f0*/  @P4 BRA `(.L_x_43) ;  /* 0x00000000000c4947 */ /* 0x000fea0003800000 */
[----:B------:R-:W2:Y:S02]  /*14a00*/  LDG.E.U8 R16, desc[UR50][R154.64+0x8] ;  /* 0x000008329a107981 */ /* 0x000ea4000c1e1100 */
[----:B--2---:R-:W-:-:S05]  /*14a10*/  PRMT R4, R16, 0x8880, RZ ;  /* 0x0000888010047816 */ /* 0x004fca00000000ff */
[----:B------:R-:W-:-:S07]  /*14a20*/  IMAD R4, R4, R18, RZ ;  /* 0x0000001204047224 */ /* 0x000fce00078e02ff */
.L_x_43:
[----:B------:R-:W-:Y:S05]  /*14a30*/  BSYNC B1 ;  /* 0x0000000000017941 */ /* 0x000fea0003800000 */
.L_x_42:
[----:B-1----:R-:W2:Y:S01]  /*14a40*/  LDL.LU R6, [R1+0x810] ;  /* 0x0008100001067983 */ /* 0x002ea20000300800 */
[----:B------:R-:W-:Y:S01]  /*14a50*/  BSSY B1, `(.L_x_44) ;  /* 0x0000007000017945 */ /* 0x000fe20003800000 */
[----:B--2---:R-:W-:-:S05]  /*14a60*/  @!P4 IMAD R6, R6, R17, R4 ;  /* 0x000000110606c224 */ /* 0x004fca00078e0204 */
[----:B------:R1:W-:Y:S01]  /*14a70*/  @!P4 STG.E.U8 desc[UR50][R2.64+0x8], R6 ;  /* 0x000008060200c986 */ /* 0x0003e2000c101132 */
[----:B------:R-:W-:Y:S05]  /*14a80*/  @P5 BRA `(.L_x_45) ;  /* 0x00000000000c5947 */ /* 0x000fea0003800000 */
[----:B------:R-:W2:Y:S02]  /*14a90*/  LDG.E.U8 R16, desc[UR50][R154.64+0x9] ;  /* 0x000009329a107981 */ /* 0x000ea4000c1e1100 */
[----:B--2---:R-:W-:-:S05]  /*14aa0*/  PRMT R4, R16, 0x8880, RZ ;  /* 0x0000888010047816 */ /* 0x004fca00000000ff */
[----:B------:R-:W-:-:S07]  /*14ab0*/  IMAD R4, R4, R18, RZ ;  /* 0x0000001204047224 */ /* 0x000fce00078e02ff */
.L_x_45:
[----:B------:R-:W-:Y:S05]  /*14ac0*/  BSYNC B1 ;  /* 0x0000000000017941 */ /* 0x000fea0003800000 */
.L_x_44:
[----:B-1----:R-:W2:Y:S01]  /*14ad0*/  LDL.LU R6, [R1+0x814] ;  /* 0x0008140001067983 */ /* 0x002ea20000300800 */
[----:B------:R-:W-:Y:S01]  /*14ae0*/  BSSY B1, `(.L_x_46) ;  /* 0x0000009000017945 */ /* 0x000fe20003800000 */
        /* <DEDUP_REMOVED lines=8> */
.L_x_47:
[----:B------:R-:W-:Y:S05]  /*14b70*/  BSYNC B1 ;  /* 0x0000000000017941 */ /* 0x000fea0003800000 */
.L_x_46:
[----:B------:R-:W2:Y:S01]  /*14b80*/  LDL.LU R12, [R1+0x818] ;  /* 0x00081800010c7983 */ /* 0x000ea20000300800 */
[----:B------:R-:W-:Y:S01]  /*14b90*/  @!P3 IADD3.X R7, R3, UR43, RZ, P4, !PT ;  /* 0x0000002b0307bc10 */ /* 0x000fe2000a7fe4ff */
[----:B------:R-:W-:Y:S01]  /*14ba0*/  BSSY B1, `(.L_x_48) ;  /* 0x000000b000017945 */ /* 0x000fe20003800000 */
[C---:B------:R-:W-:Y:S02]  /*14bb0*/  ISETP.LT.OR P4, PT, R0.reuse, 0x11, !P0 ;  /* 0x000000110000780c */ /* 0x040fe40004781670 */
[----:B------:R-:W-:Y:S01]  /*14bc0*/  ISETP.LT.OR P5, PT, R0, 0x12, !P0 ;  /* 0x000000120000780c */ /* 0x000fe200047a1670 */
[----:B--2---:R-:W-:-:S05]  /*14bd0*/  @!P3 IMAD R12, R12, R17, R4 ;  /* 0x000000110c0cb224 */ /* 0x004fca00078e0204 */
[----:B------:R1:W-:Y:S01]  /*14be0*/  @!P3 STG.E.U8 desc[UR50][R6.64+0x8], R12 ;  /* 0x0000080c0600b986 */ /* 0x0003e2000c101132 */
[----:B------:R-:W-:Y:S02]  /*14bf0*/  ISETP.LT.OR P3, PT, R0, 0x11, !P1 ;  /* 0x000000110000780c */ /* 0x000fe40004f61670 */
[----:B-1----:R-:W-:Y:S01]  /*14c00*/  @!P2 IADD3 R6, P6, R2, UR44, RZ ;  /* 0x0000002c0206ac10 */ /* 0x002fe2000ffde0ff */
[----:B------:R-:W-:-:S12]  /*14c10*/  @P2 BRA `(.L_x_49) ;  /* 0x00000000000c2947 */ /* 0x000fd80003800000 */
[----:B------:R-:W2:Y:S02]  /*14c20*/  LDG.E.U8 R16, desc[UR50][R152.64+0x9] ;  /* 0x0000093298107981 */ /* 0x000ea4000c1e1100 */
[----:B--2---:R-:W-:-:S05]  /*14c30*/  PRMT R4, R16, 0x8880, RZ ;  /* 0x0000888010047816 */ /* 0x004fca00000000ff */
[----:B------:R-:W-:-:S07]  /*14c40*/  IMAD R4, R4, R18, RZ ;  /* 0x0000001204047224 */ /* 0x000fce00078e02ff */
.L_x_49:
[----:B------:R-:W-:Y:S05]  /*14c50*/  BSYNC B1 ;  /* 0x0000000000017941 */ /* 0x000fea0003800000 */
.L_x_48:
        /* <DEDUP_REMOVED lines=9> */
.L_x_51:
[----:B------:R-:W-:Y:S05]  /*14cf0*/  BSYNC B1 ;  /* 0x0000000000017941 */ /* 0x000fea0003800000 */
.L_x_50:
        /* <DEDUP_REMOVED lines=8> */
.L_x_53:
[----:B------:R-:W-:Y:S05]  /*14d80*/  BSYNC B1 ;  /* 0x0000000000017941 */ /* 0x000fea0003800000 */
.L_x_52:
        /* <DEDUP_REMOVED lines=10> */
.L_x_55:
[----:B------:R-:W-:Y:S05]  /*14e30*/  BSYNC B1 ;  /* 0x0000000000017941 */ /* 0x000fea0003800000 */
.L_x_54:
        /* <DEDUP_REMOVED lines=13> */
.L_x_57:
[----:B------:R-:W-:Y:S05]  /*14f10*/  BSYNC B1 ;  /* 0x0000000000017941 */ /* 0x000fea0003800000 */
.L_x_56:
        /* <DEDUP_REMOVED lines=9> */
.L_x_59:
[----:B------:R-:W-:Y:S05]  /*14fb0*/  BSYNC B1 ;  /* 0x0000000000017941 */ /* 0x000fea0003800000 */
.L_x_58:
        /* <DEDUP_REMOVED lines=8> */
.L_x_61:
[----:B------:R-:W-:Y:S05]  /*15040*/  BSYNC B1 ;  /* 0x0000000000017941 */ /* 0x000fea0003800000 */
.L_x_60:
        /* <DEDUP_REMOVED lines=10> */
.L_x_63:
[----:B------:R-:W-:Y:S05]  /*150f0*/  BSYNC B1 ;  /* 0x0000000000017941 */ /* 0x000fea0003800000 */
.L_x_62:
        /* <DEDUP_REMOVED lines=13> */
.L_x_65:
[----:B------:R-:W-:Y:S05]  /*151d0*/  BSYNC B1 ;  /* 0x0000000000017941 */ /* 0x000fea0003800000 */
.L_x_64:
        /* <DEDUP_REMOVED lines=9> */
.L_x_67:
[----:B------:R-:W-:Y:S05]  /*15270*/  BSYNC B1 ;  /* 0x0000000000017941 */ /* 0x000fea0003800000 */
.L_x_66:
        /* <DEDUP_REMOVED lines=8> */
.L_x_69:
[----:B------:R-:W-:Y:S05]  /*15300*/  BSYNC B1 ;  /* 0x0000000000017941 */ /* 0x000fea0003800000 */
.L_x_68:
        /* <DEDUP_REMOVED lines=10> */
.L_x_71:
[----:B------:R-:W-:Y:S05]  /*153b0*/  BSYNC B1 ;  /* 0x0000000000017941 */ /* 0x000fea0003800000 */
.L_x_70:
        /* <DEDUP_REMOVED lines=13> */
.L_x_73:
[----:B------:R-:W-:Y:S05]  /*15490*/  BSYNC B1 ;  /* 0x0000000000017941 */ /* 0x000fea0003800000 */
.L_x_72:
        /* <DEDUP_REMOVED lines=9> */
.L_x_75:
[----:B------:R-:W-:Y:S05]  /*15530*/  BSYNC B1 ;  /* 0x0000000000017941 */ /* 0x000fea0003800000 */
.L_x_74:
        /* <DEDUP_REMOVED lines=8> */
.L_x_77:
[----:B------:R-:W-:Y:S05]  /*155c0*/  BSYNC B1 ;  /* 0x0000000000017941 */ /* 0x000fea0003800000 */
.L_x_76:
        /* <DEDUP_REMOVED lines=10> */
.L_x_79:
[----:B------:R-:W-:Y:S05]  /*15670*/  BSYNC B1 ;  /* 0x0000000000017941 */ /* 0x000fea0003800000 */
.L_x_78:
        /* <DEDUP_REMOVED lines=13> */
.L_x_81:
[----:B------:R-:W-:Y:S05]  /*15750*/  BSYNC B1 ;  /* 0x0000000000017941 */ /* 0x000fea0003800000 */
.L_x_80:
        /* <DEDUP_REMOVED lines=9> */
.L_x_83:
[----:B------:R-:W-:Y:S05]  /*157f0*/  BSYNC B1 ;  /* 0x0000000000017941 */ /* 0x000fea0003800000 */
.L_x_82:
        /* <DEDUP_REMOVED lines=8> */
.L_x_85:
[----:B------:R-:W-:Y:S05]  /*15880*/  BSYNC B1 ;  /* 0x0000000000017941 */ /* 0x000fea0003800000 */
.L_x_84:
        /* <DEDUP_REMOVED lines=10> */
.L_x_87:
[----:B------:R-:W-:Y:S05]  /*15930*/  BSYNC B1 ;  /* 0x0000000000017941 */ /* 0x000fea0003800000 */
.L_x_86:
        /* <DEDUP_REMOVED lines=13> */
.L_x_89:
[----:B------:R-:W-:Y:S05]  /*15a10*/  BSYNC B1 ;  /* 0x0000000000017941 */ /* 0x000fea0003800000 */
.L_x_88:
        /* <DEDUP_REMOVED lines=9> */
.L_x_91:
[----:B------:R-:W-:Y:S05]  /*15ab0*/  BSYNC B1 ;  /* 0x0000000000017941 */ /* 0x000fea0003800000 */
.L_x_90:
        /* <DEDUP_REMOVED lines=8> */
.L_x_93:
[----:B------:R-:W-:Y:S05]  /*15b40*/  BSYNC B1 ;  /* 0x0000000000017941 */ /* 0x000fea0003800000 */
.L_x_92:
        /* <DEDUP_REMOVED lines=10> */
.L_x_95:
[----:B------:R-:W-:Y:S05]  /*15bf0*/  BSYNC B1 ;  /* 0x0000000000017941 */ /* 0x000fea0003800000 */
.L_x_94:
        /* <DEDUP_REMOVED lines=13> */
.L_x_97:
[----:B------:R-:W-:Y:S05]  /*15cd0*/  BSYNC B1 ;  /* 0x0000000000017941 */ /* 0x000fea0003800000 */
.L_x_96:
        /* <DEDUP_REMOVED lines=9> */
.L_x_99:
[----:B------:R-:W-:Y:S05]  /*15d70*/  BSYNC B1 ;  /* 0x0000000000017941 */ /* 0x000fea0003800000 */
.L_x_98:
        /* <DEDUP_REMOVED lines=8> */
.L_x_101:
[----:B------:R-:W-:Y:S05]  /*15e00*/  BSYNC B1 ;  /* 0x0000000000017941 */ /* 0x000fea0003800000 */
.L_x_100:
        /* <DEDUP_REMOVED lines=10> */
.L_x_103:
[----:B------:R-:W-:Y:S05]  /*15eb0*/  BSYNC B1 ;  /* 0x0000000000017941 */ /* 0x000fea0003800000 */
.L_x_102:
        /* <DEDUP_REMOVED lines=13> */
.L_x_105:
[----:B------:R-:W-:Y:S05]  /*15f90*/  BSYNC B1 ;  /* 0x0000000000017941 */ /* 0x000fea0003800000 */
.L_x_104:
        /* <DEDUP_REMOVED lines=9> */
.L_x_107:
[----:B------:R-:W-:Y:S05]  /*16030*/  BSYNC B1 ;  /* 0x0000000000017941 */ /* 0x000fea0003800000 */
.L_x_106:
        /* <DEDUP_REMOVED lines=8> */
.L_x_109:
[----:B------:R-:W-:Y:S05]  /*160c0*/  BSYNC B1 ;  /* 0x0000000000017941 */ /* 0x000fea0003800000 */
.L_x_108:
        /* <DEDUP_REMOVED lines=10> */
.L_x_111:
[----:B------:R-:W-:Y:S05]  /*16170*/  BSYNC B1 ;  /* 0x0000000000017941 */ /* 0x000fea0003800000 */
.L_x_110:
        /* <DEDUP_REMOVED lines=13> */
.L_x_113:
[----:B------:R-:W-:Y:S05]  /*16250*/  BSYNC B1 ;  /* 0x0000000000017941 */ /* 0x000fea0003800000 */
.L_x_112:
        /* <DEDUP_REMOVED lines=9> */
.L_x_115:
[----:B------:R-:W-:Y:S05]  /*162f0*/  BSYNC B1 ;  /* 0x0000000000017941 */ /* 0x000fea0003800000 */
.L_x_114:
        /* <DEDUP_REMOVED lines=8> */
.L_x_117:
[----:B------:R-:W-:Y:S05]  /*16380*/  BSYNC B1 ;  /* 0x0000000000017941 */ /* 0x000fea0003800000 */
.L_x_116:
        /* <DEDUP_REMOVED lines=10> */
.L_x_119:
[----:B------:R-:W-:Y:S05]  /*16430*/  BSYNC B1 ;  /* 0x0000000000017941 */ /* 0x000fea0003800000 */
.L_x_118:
        /* <DEDUP_REMOVED lines=13> */
.L_x_121:
[----:B------:R-:W-:Y:S05]  /*16510*/  BSYNC B1 ;  /* 0x0000000000017941 */ /* 0x000fea0003800000 */
.L_x_120:
        /* <DEDUP_REMOVED lines=9> */
.L_x_123:
[----:B------:R-:W-:Y:S05]  /*165b0*/  BSYNC B1 ;  /* 0x0000000000017941 */ /* 0x000fea0003800000 */
.L_x_122:
        /* <DEDUP_REMOVED lines=8> */
.L_x_125:
[----:B------:R-:W-:Y:S05]  /*16640*/  BSYNC B1 ;  /* 0x0000000000017941 */ /* 0x000fea0003800000 */
.L_x_124:
        /* <DEDUP_REMOVED lines=10> */
.L_x_127:
[----:B------:R-:W-:Y:S05]  /*166f0*/  BSYNC B1 ;  /* 0x0000000000017941 */ /* 0x000fea0003800000 */
.L_x_126:
        /* <DEDUP_REMOVED lines=8> */
[----:B-1----:R-:W-:-:S04]  /*16780*/  @!P2 IADD3 R6, P5, R2, UR44, RZ ;  /* 0x0000002c0206ac10 */ /* 0x002fc8000ffbe0ff */
[----:B------:R-:W-:Y:S02]  /*16790*/  @!P2 IADD3.X R7, R3, UR43, RZ, P5, !PT ;  /* 0x0000002b0307ac10 */ /* 0x000fe4000affe4ff */
[----:B------:R-:W-:Y:S01]  /*167a0*/  ISETP.LT.OR P5, PT, R0, 0x62, !P1 ;  /* 0x000000620000780c */ /* 0x000fe20004fa1670 */
[----:B------:R-:W-:-:S12]  /*167b0*/  @P2 BRA `(.L_x_129) ;  /* 0x00000000000c2947 */ /* 0x000fd80003800000 */
[----:B------:R-:W2:Y:S02]  /*167c0*/  LDG.E.U8 R16, desc[UR50][R152.64+0x59] ;  /* 0x0000593298107981 */ /* 0x000ea4000c1e1100 */
[----:B--2---:R-:W-:-:S05]  /*167d0*/  PRMT R4, R16, 0x8880, RZ ;  /* 0x0000888010047816 */ /* 0x004fca00000000ff */
[----:B------:R-:W-:-:S07]  /*167e0*/  IMAD R4, R4, R18, RZ ;  /* 0x0000001204047224 */ /* 0x000fce00078e02ff */
.L_x_129:
[----:B------:R-:W-:Y:S05]  /*167f0*/  BSYNC B1 ;  /* 0x0000000000017941 */ /* 0x000fea0003800000 */
.L_x_128:
[----:B------:R-:W2:Y:S01]  /*16800*/  LDL.LU R12, [R1+0x8bc] ;  /* 0x0008bc00010c7983 */ /* 0x000ea20000300800 */
[----:B------:R-:W-:Y:S01]  /*16810*/  BSSY B1, `(.L_x_130) ;  /* 0x0000007000017945 */ /* 0x000fe20003800000 */
[----:B--2---:R-:W-:-:S05]  /*16820*/  @!P2 IMAD R12, R12, R17, R4 ;  /* 0x000000110c0ca224 */ /* 0x004fca00078e0204 */
[----:B------:R1:W-:Y:S01]  /*16830*/  @!P2 STG.E.U8 desc[UR50][R6.64+0x59], R12 ;  /* 0x0000590c0600a986 */ /* 0x0003e2000c101132 */
[----:B------:R-:W-:Y:S05]  /*16840*/  @P6 BRA `(.L_x_131) ;  /* 0x00000000000c6947 */ /* 0x000fea0003800000 */
[----:B------:R-:W2:Y:S02]  /*16850*/  LDG.E.U8 R16, desc[UR50][R154.64+0x60] ;  /* 0x000060329a107981 */ /* 0x000ea4000c1e1100 */
[----:B--2---:R-:W-:-:S05]  /*16860*/  PRMT R4, R16, 0x8880, RZ ;  /* 0x0000888010047816 */ /* 0x004fca00000000ff */
[----:B------:R-:W-:-:S07]  /*16870*/  IMAD R4, R4, R18, RZ ;  /* 0x0000001204047224 */ /* 0x000fce00078e02ff */
.L_x_131:
[----:B------:R-:W-:Y:S05]  /*16880*/  BSYNC B1 ;  /* 0x0000000000017941 */ /* 0x000fea0003800000 */
.L_x_130:
        /* <DEDUP_REMOVED lines=8> */
.L_x_133:
[----:B------:R-:W-:Y:S05]  /*16910*/  BSYNC B1 ;  /* 0x0000000000017941 */ /* 0x000fea0003800000 */
.L_x_132:
[----:B-1----:R-:W2:Y:S01]  /*16920*/  LDL.LU R6, [R1+0x8c4] ;  /* 0x0008c40001067983 */ /* 0x002ea20000300800 */
[----:B------:R-:W-:Y:S01]  /*16930*/  BSSY B1, `(.L_x_134) ;  /* 0x000000b000017945 */ /* 0x000fe20003800000 */
[----:B------:R-:W-:Y:S01]  /*16940*/  ISETP.LT.OR P2, PT, R0, 0x69, !P1 ;  /* 0x000000690000780c */ /* 0x000fe20004f41670 */
[----:B--2---:R-:W-:Y:S01]  /*16950*/  @!P3 IMAD R7, R6, R17, R4 ;  /* 0x000000110607b224 */ /* 0x004fe200078e0204 */
[----:B------:R-:W-:-:S04]  /*16960*/  @!P5 IADD3 R6, P6, R2, UR44, RZ ;  /* 0x0000002c0206dc10 */ /* 0x000fc8000ffde0ff */
[----:B------:R1:W-:Y:S01]  /*16970*/  @!P3 STG.E.U8 desc[UR50][R2.64+0x61], R7 ;  /* 0x000061070200b986 */ /* 0x0003e2000c101132 */
[----:B------:R-:W-:-:S04]  /*16980*/  @!P4 IADD3 R12, P3, R2, UR44, RZ ;  /* 0x0000002c020ccc10 */ /* 0x000fc8000ff7e0ff */
[----:B------:R-:W-:Y:S01]  /*16990*/  @!P4 IADD3.X R13, R3, UR43, RZ, P3, !PT ;  /* 0x0000002b030dcc10 */ /* 0x000fe20009ffe4ff */
[----:B------:R-:W-:Y:S08]  /*169a0*/  @P4 BRA `(.L_x_135) ;  /* 0x00000000000c4947 */ /* 0x000ff00003800000 */
[----:B------:R-:W2:Y:S02]  /*169b0*/  LDG.E.U8 R16, desc[UR50][R152.64+0x60] ;  /* 0x0000603298107981 */ /* 0x000ea4000c1e1100 */
[----:B--2---:R-:W-:-:S05]  /*169c0*/  PRMT R4, R16, 0x8880, RZ ;  /* 0x0000888010047816 */ /* 0x004fca00000000ff */
[----:B------:R-:W-:-:S07]  /*169d0*/  IMAD R4, R4, R18, RZ ;  /* 0x0000001204047224 */ /* 0x000fce00078e02ff */
.L_x_135:
[----:B------:R-:W-:Y:S05]  /*169e0*/  BSYNC B1 ;  /* 0x0000000000017941 */ /* 0x000fea0003800000 */
.L_x_134:
[----:B------:R-:W2:Y:S01]  /*169f0*/  LDL.LU R14, [R1+0x8c8] ;  /* 0x0008c800010e7983 */ /* 0x000ea20000300800 */
[----:B------:R-:W-:Y:S01]  /*16a00*/  BSSY B1, `(.L_x_136) ;  /* 0x0000008000017945 */ /* 0x000fe20003800000 */
[----:B-1----:R-:W-:Y:S01]  /*16a10*/  @!P5 IADD3.X R7, R3, UR43, RZ, P6, !PT ;  /* 0x0000002b0307dc10 */ /* 0x002fe2000b7fe4ff */
[----:B--2---:R-:W-:-:S05]  /*16a20*/  @!P4 IMAD R14, R14, R17, R4 ;  /* 0x000000110e0ec224 */ /* 0x004fca00078e0204 */
[----:B------:R1:W-:Y:S01]  /*16a30*/  @!P4 STG.E.U8 desc[UR50][R12.64+0x60], R14 ;  /* 0x0000600e0c00c986 */ /* 0x0003e2000c101132 */
[----:B------:R-:W-:Y:S05]  /*16a40*/  @P5 BRA `(.L_x_137) ;  /* 0x00000000000c5947 */ /* 0x000fea0003800000 */
[----:B------:R-:W2:Y:S02]  /*16a50*/  LDG.E.U8 R16, desc[UR50][R152.64+0x61] ;  /* 0x0000613298107981 */ /* 0x000ea4000c1e1100 */
[----:B--2---:R-:W-:-:S05]  /*16a60*/  PRMT R4, R16, 0x8880, RZ ;  /* 0x0000888010047816 */ /* 0x004fca00000000ff */
[----:B------:R-:W-:-:S07]  /*16a70*/  IMAD R4, R4, R18, RZ ;  /* 0x0000001204047224 */ /* 0x000fce00078e02ff */
.L_x_137:
[----:B------:R-:W-:Y:S05]  /*16a80*/  BSYNC B1 ;  /* 0x0000000000017941 */ /* 0x000fea0003800000 */
.L_x_136:
[----:B-1----:R-:W2:Y:S01]  /*16a90*/  LDL.LU R12, [R1+0x8cc] ;  /* 0x0008cc00010c7983 */ /* 0x002ea20000300800 */
[C---:B------:R-:W-:Y:S01]  /*16aa0*/  ISETP.LT.OR P4, PT, R0.reuse, 0x69, !P0 ;  /* 0x000000690000780c */ /* 0x040fe20004781670 */
[----:B------:R-:W-:Y:S01]  /*16ab0*/  BSSY B1, `(.L_x_138) ;  /* 0x000000a000017945 */ /* 0x000fe20003800000 */
[----:B------:R-:W-:Y:S01]  /*16ac0*/  ISETP.LT.OR P3, PT, R0, 0x6a, !P1 ;  /* 0x0000006a0000780c */ /* 0x000fe20004f61670 */
[----:B--2---:R-:W-:-:S05]  /*16ad0*/  @!P5 IMAD R12, R12, R17, R4 ;  /* 0x000000110c0cd224 */ /* 0x004fca00078e0204 */
[----:B------:R1:W-:Y:S01]  /*16ae0*/  @!P5 STG.E.U8 desc[UR50][R6.64+0x61], R12 ;  /* 0x0000610c0600d986 */ /* 0x0003e2000c101132 */
[----:B------:R-:W-:Y:S02]  /*16af0*/  ISETP.LT.OR P5, PT, R0, 0x6a, !P0 ;  /* 0x0000006a0000780c */ /* 0x000fe400047a1670 */
[----:B-1----:R-:W-:Y:S02]  /*16b00*/  @!P2 IADD3 R12, P6, R2, UR44, RZ ;  /* 0x0000002c020cac10 */ /* 0x002fe4000ffde0ff */
[----:B------:R-:W-:Y:S11]  /*16b10*/  @P4 BRA `(.L_x_139) ;  /* 0x00000000000c4947 */ /* 0x000ff60003800000 */
[----:B------:R-:W2:Y:S02]  /*16b20*/  LDG.E.U8 R16, desc[UR50][R154.64+0x68] ;  /* 0x000068329a107981 */ /* 0x000ea4000c1e1100 */
[----:B--2---:R-:W-:-:S05]  /*16b30*/  PRMT R4, R16, 0x8880, RZ ;  /* 0x0000888010047816 */ /* 0x004fca00000000ff */
[----:B------:R-:W-:-:S07]  /*16b40*/  IMAD R4, R4, R18, RZ ;  /* 0x0000001204047224 */ /* 0x000fce00078e02ff */
.L_x_139:
[----:B------:R-:W-:Y:S05]  /*16b50*/  BSYNC B1 ;  /* 0x0000000000017941 */ /* 0x000fea0003800000 */
.L_x_138:
        /* <DEDUP_REMOVED lines=8> */
.L_x_141:
[----:B------:R-:W-:Y:S05]  /*16be0*/  BSYNC B1 ;  /* 0x0000000000017941 */ /* 0x000fea0003800000 */
.L_x_140:
[----:B-1----:R-:W2:Y:S01]  /*16bf0*/  LDL.LU R6, [R1+0x8d4] ;  /* 0x0008d40001067983 */ /* 0x002ea20000300800 */
[----:B------:R-:W-:Y:S01]  /*16c00*/  BSSY B1, `(.L_x_142) ;  /* 0x0000008000017945 */ /* 0x000fe20003800000 */
[----:B------:R-:W-:Y:S01]  /*16c10*/  @!P2 IADD3.X R13, R3, UR43, RZ, P6, !PT ;  /* 0x0000002b030dac10 */ /* 0x000fe2000b7fe4ff */
[----:B--2---:R-:W-:-:S05]  /*16c20*/  @!P5 IMAD R6, R6, R17, R4 ;  /* 0x000000110606d224 */ /* 0x004fca00078e0204 */
[----:B------:R1:W-:Y:S01]  /*16c30*/  @!P5 STG.E.U8 desc[UR50][R2.64+0x69], R6 ;  /* 0x000069060200d986 */ /* 0x0003e2000c101132 */
[----:B------:R-:W-:Y:S05]  /*16c40*/  @P2 BRA `(.L_x_143) ;  /* 0x00000000000c2947 */ /* 0x000fea0003800000 */
[----:B------:R-:W2:Y:S02]  /*16c50*/  LDG.E.U8 R16, desc[UR50][R152.64+0x68] ;  /* 0x0000683298107981 */ /* 0x000ea4000c1e1100 */
[----:B--2---:R-:W-:-:S05]  /*16c60*/  PRMT R4, R16, 0x8880, RZ ;  /* 0x0000888010047816 */ /* 0x004fca00000000ff */
[----:B------:R-:W-:-:S07]  /*16c70*/  IMAD R4, R4, R18, RZ ;  /* 0x0000001204047224 */ /* 0x000fce00078e02ff */
.L_x_143:
[----:B------:R-:W-:Y:S05]  /*16c80*/  BSYNC B1 ;  /* 0x0000000000017941 */ /* 0x000fea0003800000 */
.L_x_142:
[----:B-1----:R-:W2:Y:S01]  /*16c90*/  LDL.LU R6, [R1+0x8d8] ;  /* 0x0008d80001067983 */ /* 0x002ea20000300800 */
[----:B------:R-:W-:Y:S01]  /*16ca0*/  BSSY B1, `(.L_x_144) ;  /* 0x000000d000017945 */ /* 0x000fe20003800000 */
[C---:B------:R-:W-:Y:S02]  /*16cb0*/  ISETP.LT.OR P6, PT, R0.reuse, 0x71, !P0 ;  /* 0x000000710000780c */ /* 0x040fe400047c1670 */
[----:B------:R-:W-:Y:S01]  /*16cc0*/  ISETP.LT.OR P4, PT, R0, 0x71, !P1 ;  /* 0x000000710000780c */ /* 0x000fe20004f81670 */
[----:B--2---:R-:W-:Y:S01]  /*16cd0*/  @!P2 IMAD R7, R6, R17, R4 ;  /* 0x000000110607a224 */ /* 0x004fe200078e0204 */
[----:B------:R-:W-:-:S04]  /*16ce0*/  @!P3 IADD3 R6, P5, R2, UR44, RZ ;  /* 0x0000002c0206bc10 */ /* 0x000fc8000ffbe0ff */
[----:B------:R1:W-:Y:S01]  /*16cf0*/  @!P2 STG.E.U8 desc[UR50][R12.64+0x68], R7 ;  /* 0x000068070c00a986 */ /* 0x0003e2000c101132 */
[C---:B------:R-:W-:Y:S02]  /*16d00*/  ISETP.LT.OR P2, PT, R0.reuse, 0x72, !P0 ;  /* 0x000000720000780c */ /* 0x040fe40004741670 */
[----:B-1----:R-:W-:Y:S02]  /*16d10*/  @!P3 IADD3.X R7, R3, UR43, RZ, P5, !PT ;  /* 0x0000002b0307bc10 */ /* 0x002fe4000affe4ff */
[----:B------:R-:W-:Y:S01]  /*16d20*/  ISETP.LT.OR P5, PT, R0, 0x72, !P1 ;  /* 0x000000720000780c */ /* 0x000fe20004fa1670 */
[----:B------:R-:W-:-:S12]  /*16d30*/  @P3 BRA `(.L_x_145) ;  /* 0x00000000000c3947 */ /* 0x000fd80003800000 */
[----:B------:R-:W2:Y:S02]  /*16d40*/  LDG.E.U8 R16, desc[UR50][R152.64+0x69] ;  /* 0x0000693298107981 */ /* 0x000ea4000c1e1100 */
[----:B--2---:R-:W-:-:S05]  /*16d50*/  PRMT R4, R16, 0x8880, RZ ;  /* 0x0000888010047816 */ /* 0x004fca00000000ff */
[----:B------:R-:W-:-:S07]  /*16d60*/  IMAD R4, R4, R18, RZ ;  /* 0x0000001204047224 */ /* 0x000fce00078e02ff */
.L_x_145:
[----:B------:R-:W-:Y:S05]  /*16d70*/  BSYNC B1 ;  /* 0x0000000000017941 */ /* 0x000fea0003800000 */
.L_x_144:
        /* <DEDUP_REMOVED lines=8> */
.L_x_147:
[----:B------:R-:W-:Y:S05]  /*16e00*/  BSYNC B1 ;  /* 0x0000000000017941 */ /* 0x000fea0003800000 */
.L_x_146:
        /* <DEDUP_REMOVED lines=8> */
.L_x_149:
[----:B------:R-:W-:Y:S05]  /*16e90*/  BSYNC B1 ;  /* 0x0000000000017941 */ /* 0x000fea0003800000 */
.L_x_148:
        /* <DEDUP_REMOVED lines=12> */
.L_x_151:
[----:B------:R-:W-:Y:S05]  /*16f60*/  BSYNC B1 ;  /* 0x0000000000017941 */ /* 0x000fea0003800000 */
.L_x_150:
        /* <DEDUP_REMOVED lines=9> */
.L_x_153:
[----:B------:R-:W-:Y:S05]  /*17000*/  BSYNC B1 ;  /* 0x0000000000017941 */ /* 0x000fea0003800000 */
.L_x_152:
        /* <DEDUP_REMOVED lines=12> */
.L_x_155:
[----:B------:R-:W-:Y:S05]  /*170d0*/  BSYNC B1 ;  /* 0x0000000000017941 */ /* 0x000fea0003800000 */
.L_x_154:
        /* <DEDUP_REMOVED lines=8> */
.L_x_157:
[----:B------:R-:W-:Y:S05]  /*17160*/  BSYNC B1 ;  /* 0x0000000000017941 */ /* 0x000fea0003800000 */
.L_x_156:
        /* <DEDUP_REMOVED lines=9> */
.L_x_159:
[----:B------:R-:W-:Y:S05]  /*17200*/  BSYNC B1 ;  /* 0x0000000000017941 */ /* 0x000fea0003800000 */
.L_x_158:
        /* <DEDUP_REMOVED lines=14> */
.L_x_161:
[----:B------:R-:W-:Y:S05]  /*172f0*/  BSYNC B1 ;  /* 0x0000000000017941 */ /* 0x000fea0003800000 */
.L_x_160:
        /* <DEDUP_REMOVED lines=8> */
.L_x_163:
[----:B------:R-:W-:Y:S05]  /*17380*/  BSYNC B1 ;  /* 0x0000000000017941 */ /* 0x000fea0003800000 */
.L_x_162:
        /* <DEDUP_REMOVED lines=8> */
.L_x_165:
[----:B------:R-:W-:Y:S05]  /*17410*/  BSYNC B1 ;  /* 0x0000000000017941 */ /* 0x000fea0003800000 */
.L_x_164:
        /* <DEDUP_REMOVED lines=12> */
.L_x_167:
[----:B------:R-:W-:Y:S05]  /*174e0*/  BSYNC B1 ;  /* 0x0000000000017941 */ /* 0x000fea0003800000 */
.L_x_166:
        /* <DEDUP_REMOVED lines=9> */
.L_x_169:
[----:B------:R-:W-:Y:S05]  /*17580*/  BSYNC B1 ;  /* 0x0000000000017941 */ /* 0x000fea0003800000 */
.L_x_168:
        /* <DEDUP_REMOVED lines=12> */
.L_x_171:
[----:B------:R-:W-:Y:S05]  /*17650*/  BSYNC B1 ;  /* 0x0000000000017941 */ /* 0x000fea0003800000 */
.L_x_170:
        /* <DEDUP_REMOVED lines=8> */
.L_x_173:
[----:B------:R-:W-:Y:S05]  /*176e0*/  BSYNC B1 ;  /* 0x0000000000017941 */ /* 0x000fea0003800000 */
.L_x_172:
        /* <DEDUP_REMOVED lines=9> */
.L_x_175:
[----:B------:R-:W-:Y:S05]  /*17780*/  BSYNC B1 ;  /* 0x0000000000017941 */ /* 0x000fea0003800000 */
.L_x_174:
        /* <DEDUP_REMOVED lines=14> */
.L_x_177:
[----:B------:R-:W-:Y:S05]  /*17870*/  BSYNC B1 ;  /* 0x0000000000017941 */ /* 0x000fea0003800000 */
.L_x_176:
        /* <DEDUP_REMOVED lines=8> */
.L_x_179:
[----:B------:R-:W-:Y:S05]  /*17900*/  BSYNC B1 ;  /* 0x0000000000017941 */ /* 0x000fea0003800000 */
.L_x_178:
        /* <DEDUP_REMOVED lines=8> */
.L_x_181:
[----:B------:R-:W-:Y:S05]  /*17990*/  BSYNC B1 ;  /* 0x0000000000017941 */ /* 0x000fea0003800000 */
.L_x_180:
        /* <DEDUP_REMOVED lines=12> */
.L_x_183:
[----:B------:R-:W-:Y:S05]  /*17a60*/  BSYNC B1 ;  /* 0x0000000000017941 */ /* 0x000fea0003800000 */
.L_x_182:
        /* <DEDUP_REMOVED lines=9> */
.L_x_185:
[----:B------:R-:W-:Y:S05]  /*17b00*/  BSYNC B1 ;  /* 0x0000000000017941 */ /* 0x000fea0003800000 */
.L_x_184:
        /* <DEDUP_REMOVED lines=12> */
.L_x_187:
[----:B------:R-:W-:Y:S05]  /*17bd0*/  BSYNC B1 ;  /* 0x0000000000017941 */ /* 0x000fea0003800000 */
.L_x_186:
        /* <DEDUP_REMOVED lines=8> */
.L_x_189:
[----:B------:R-:W-:Y:S05]  /*17c60*/  BSYNC B1 ;  /* 0x0000000000017941 */ /* 0x000fea0003800000 */
.L_x_188:
        /* <DEDUP_REMOVED lines=9> */
.L_x_191:
[----:B------:R-:W-:Y:S05]  /*17d00*/  BSYNC B1 ;  /* 0x0000000000017941 */ /* 0x000fea0003800000 */
.L_x_190:
        /* <DEDUP_REMOVED lines=14> */
.L_x_193:
[----:B------:R-:W-:Y:S05]  /*17df0*/  BSYNC B1 ;  /* 0x0000000000017941 */ /* 0x000fea0003800000 */
.L_x_192:
        /* <DEDUP_REMOVED lines=8> */
.L_x_195:
[----:B------:R-:W-:Y:S05]  /*17e80*/  BSYNC B1 ;  /* 0x0000000000017941 */ /* 0x000fea0003800000 */
.L_x_194:
        /* <DEDUP_REMOVED lines=8> */
.L_x_197:
[----:B------:R-:W-:Y:S05]  /*17f10*/  BSYNC B1 ;  /* 0x0000000000017941 */ /* 0x000fea0003800000 */
.L_x_196:
        /* <DEDUP_REMOVED lines=12> */
.L_x_199:
[----:B------:R-:W-:Y:S05]  /*17fe0*/  BSYNC B1 ;  /* 0x0000000000017941 */ /* 0x000fea0003800000 */
.L_x_198:
        /* <DEDUP_REMOVED lines=9> */
.L_x_201:
[----:B------:R-:W-:Y:S05]  /*18080*/  BSYNC B1 ;  /* 0x0000000000017941 */ /* 0x000fea0003800000 */
.L_x_200:
        /* <DEDUP_REMOVED lines=12> */
.L_x_203:
[----:B------:R-:W-:Y:S05]  /*18150*/  BSYNC B1 ;  /* 0x0000000000017941 */ /* 0x000fea0003800000 */
.L_x_202:
        /* <DEDUP_REMOVED lines=8> */
.L_x_205:
[----:B------:R-:W-:Y:S05]  /*181e0*/  BSYNC B1 ;  /* 0x0000000000017941 */ /* 0x000fea0003800000 */
.L_x_204:
        /* <DEDUP_REMOVED lines=9> */
.L_x_207:
[----:B------:R-:W-:Y:S05]  /*18280*/  BSYNC B1 ;  /* 0x0000000000017941 */ /* 0x000fea0003800000 */
.L_x_206:
        /* <DEDUP_REMOVED lines=14> */
.L_x_209:
[----:B------:R-:W-:Y:S05]  /*18370*/  BSYNC B1 ;  /* 0x0000000000017941 */ /* 0x000fea0003800000 */
.L_x_208:
        /* <DEDUP_REMOVED lines=8> */
.L_x_211:
[----:B------:R-:W-:Y:S05]  /*18400*/  BSYNC B1 ;  /* 0x0000000000017941 */ /* 0x000fea0003800000 */
.L_x_210:
        /* <DEDUP_REMOVED lines=8> */
.L_x_213:
[----:B------:R-:W-:Y:S05]  /*18490*/  BSYNC B1 ;  /* 0x0000000000017941 */ /* 0x000fea0003800000 */
.L_x_212:
        /* <DEDUP_REMOVED lines=12> */
.L_x_215:
[----:B------:R-:W-:Y:S05]  /*18560*/  BSYNC B1 ;  /* 0x0000000000017941 */ /* 0x000fea0003800000 */
.L_x_214:
        /* <DEDUP_REMOVED lines=9> */
.L_x_217:
[----:B------:R-:W-:Y:S05]  /*18600*/  BSYNC B1 ;  /* 0x0000000000017941 */ /* 0x000fea0003800000 */
.L_x_216:
[----:B-1----:R-:W2:Y:S01]  /*18610*/  LDL.LU R12, [R1+0x96c] ;  /* 0x00096c00010c7983 */ /* 0x002ea20000300800 */
[C---:B------:R-:W-:Y:S01]  /*18620*/  ISETP.LT.OR P2, PT, R0.reuse, 0xb9, !P0 ;  /* 0x000000b90000780c */ /* 0x040fe20004741670 */
[----:B------:R-:W-:Y:S01]  /*18630*/  BSSY B1, `(.L_x_218) ;  /* 0x000000a000017945 */ /* 0x000fe20003800000 */
        /* <DEDUP_REMOVED lines=9> */
.L_x_219:
[----:B------:R-:W-:Y:S05]  /*186d0*/  BSYNC B1 ;  /* 0x0000000000017941 */ /* 0x000fea0003800000 */
.L_x_218:
        /* <DEDUP_REMOVED lines=8> */
.L_x_221:
[----:B------:R-:W-:Y:S05]  /*18760*/  BSYNC B1 ;  /* 0x0000000000017941 */ /* 0x000fea0003800000 */
.L_x_220:
        /* <DEDUP_REMOVED lines=9> */
.L_x_223:
[----:B------:R-:W-:Y:S05]  /*18800*/  BSYNC B1 ;  /* 0x0000000000017941 */ /* 0x000fea0003800000 */
.L_x_222:
        /* <DEDUP_REMOVED lines=14> */
.L_x_225:
[----:B------:R-:W-:Y:S05]  /*188f0*/  BSYNC B1 ;  /* 0x0000000000017941 */ /* 0x000fea0003800000 */
.L_x_224:
        /* <DEDUP_REMOVED lines=8> */
.L_x_227:
[----:B------:R-:W-:Y:S05]  /*18980*/  BSYNC B1 ;  /* 0x0000000000017941 */ /* 0x000fea0003800000 */
.L_x_226:
        /* <DEDUP_REMOVED lines=8> */
.L_x_229:
[----:B------:R-:W-:Y:S05]  /*18a10*/  BSYNC B1 ;  /* 0x0000000000017941 */ /* 0x000fea0003800000 */
.L_x_228:
        /* <DEDUP_REMOVED lines=12> */
.L_x_231:
[----:B------:R-:W-:Y:S05]  /*18ae0*/  BSYNC B1 ;  /* 0x0000000000017941 */ /* 0x000fea0003800000 */
.L_x_230:
        /* <DEDUP_REMOVED lines=9> */
.L_x_233:
[----:B------:R-:W-:Y:S05]  /*18b80*/  BSYNC B1 ;  /* 0x0000000000017941 */ /* 0x000fea0003800000 */
.L_x_232:
        /* <DEDUP_REMOVED lines=12> */
.L_x_235:
[----:B------:R-:W-:Y:S05]  /*18c50*/  BSYNC B1 ;  /* 0x0000000000017941 */ /* 0x000fea0003800000 */
.L_x_234:
        /* <DEDUP_REMOVED lines=8> */
.L_x_237:
[----:B------:R-:W-:Y:S05]  /*18ce0*/  BSYNC B1 ;  /* 0x0000000000017941 */ /* 0x000fea0003800000 */
.L_x_236:
        /* <DEDUP_REMOVED lines=9> */
.L_x_239:
[----:B------:R-:W-:Y:S05]  /*18d80*/  BSYNC B1 ;  /* 0x0000000000017941 */ /* 0x000fea0003800000 */
.L_x_238:
        /* <DEDUP_REMOVED lines=14> */
.L_x_241:
[----:B------:R-:W-:Y:S05]  /*18e70*/  BSYNC B1 ;  /* 0x0000000000017941 */ /* 0x000fea0003800000 */
.L_x_240:
        /* <DEDUP_REMOVED lines=8> */
.L_x_243:
[----:B------:R-:W-:Y:S05]  /*18f00*/  BSYNC B1 ;  /* 0x0000000000017941 */ /* 0x000fea0003800000 */
.L_x_242:
        /* <DEDUP_REMOVED lines=8> */
.L_x_245:
[----:B------:R-:W-:Y:S05]  /*18f90*/  BSYNC B1 ;  /* 0x0000000000017941 */ /* 0x000fea0003800000 */
.L_x_244:
        /* <DEDUP_REMOVED lines=12> */
.L_x_247:
[----:B------:R-:W-:Y:S05]  /*19060*/  BSYNC B1 ;  /* 0x0000000000017941 */ /* 0x000fea0003800000 */
.L_x_246:
        /* <DEDUP_REMOVED lines=9> */
.L_x_249:
[----:B------:R-:W-:Y:S05]  /*19100*/  BSYNC B1 ;  /* 0x0000000000017941 */ /* 0x000fea0003800000 */
.L_x_248:
        /* <DEDUP_REMOVED lines=12> */
.L_x_251:
[----:B------:R-:W-:Y:S05]  /*191d0*/  BSYNC B1 ;  /* 0x0000000000017941 */ /* 0x000fea0003800000 */
.L_x_250:
        /* <DEDUP_REMOVED lines=8> */
.L_x_253:
[----:B------:R-:W-:Y:S05]  /*19260*/  BSYNC B1 ;  /* 0x0000000000017941 */ /* 0x000fea0003800000 */
.L_x_252:
        /* <DEDUP_REMOVED lines=9> */
.L_x_255:
[----:B------:R-:W-:Y:S05]  /*19300*/  BSYNC B1 ;  /* 0x0000000000017941 */ /* 0x000fea0003800000 */
.L_x_254:
        /* <DEDUP_REMOVED lines=14> */
.L_x_257:
[----:B------:R-:W-:Y:S05]  /*193f0*/  BSYNC B1 ;  /* 0x0000000000017941 */ /* 0x000fea0003800000 */
.L_x_256:
        /* <DEDUP_REMOVED lines=8> */
.L_x_259:
[----:B------:R-:W-:Y:S05]  /*19480*/  BSYNC B1 ;  /* 0x0000000000017941 */ /* 0x000fea0003800000 */
.L_x_258:
        /* <DEDUP_REMOVED lines=8> */
.L_x_261:
[----:B------:R-:W-:Y:S05]  /*19510*/  BSYNC B1 ;  /* 0x0000000000017941 */ /* 0x000fea0003800000 */
.L_x_260:
        /* <DEDUP_REMOVED lines=12> */
.L_x_263:
[----:B------:R-:W-:Y:S05]  /*195e0*/  BSYNC B1 ;  /* 0x0000000000017941 */ /* 0x000fea0003800000 */
.L_x_262:
        /* <DEDUP_REMOVED lines=9> */
.L_x_265:
[----:B------:R-:W-:Y:S05]  /*19680*/  BSYNC B1 ;  /* 0x0000000000017941 */ /* 0x000fea0003800000 */
.L_x_264:
        /* <DEDUP_REMOVED lines=12> */
.L_x_267:
[----:B------:R-:W-:Y:S05]  /*19750*/  BSYNC B1 ;  /* 0x0000000000017941 */ /* 0x000fea0003800000 */
.L_x_266:
        /* <DEDUP_REMOVED lines=8> */
.L_x_269:
[----:B------:R-:W-:Y:S05]  /*197e0*/  BSYNC B1 ;  /* 0x0000000000017941 */ /* 0x000fea0003800000 */
.L_x_268:
        /* <DEDUP_REMOVED lines=9> */
.L_x_271:
[----:B------:R-:W-:Y:S05]  /*19880*/  BSYNC B1 ;  /* 0x0000000000017941 */ /* 0x000fea0003800000 */
.L_x_270:
        /* <DEDUP_REMOVED lines=14> */
.L_x_273:
[----:B------:R-:W-:Y:S05]  /*19970*/  BSYNC B1 ;  /* 0x0000000000017941 */ /* 0x000fea0003800000 */
.L_x_272:
        /* <DEDUP_REMOVED lines=8> */
.L_x_275:
[----:B------:R-:W-:Y:S05]  /*19a00*/  BSYNC B1 ;  /* 0x0000000000017941 */ /* 0x000fea0003800000 */
.L_x_274:
        /* <DEDUP_REMOVED lines=8> */
.L_x_277:
[----:B------:R-:W-:Y:S05]  /*19a90*/  BSYNC B1 ;  /* 0x0000000000017941 */ /* 0x000fea0003800000 */
.L_x_276:
[----:B-1----:R-:W2:Y:S01]  /*19aa0*/  LDL.LU R6, [R1+0x9e4] ;  /* 0x0009e40001067983 */ /* 0x002ea20000300800 */
[----:B------:R-:W-:Y:S01]  /*19ab0*/  @!P2 IADD3 R12, P4, R2, UR44, RZ ;  /* 0x0000002c020cac10 */ /* 0x000fe2000ff9e0ff */
[----:B------:R-:W-:Y:S01]  /*19ac0*/  BSSY B1, `(.L_x_278) ;  /* 0x000000b000017945 */ /* 0x000fe20003800000 */
[----:B------:R-:W-:Y:S02]  /*19ad0*/  ISETP.LT.OR P3, PT, R0, 0xf9, !P1 ;  /* 0x000000f90000780c */ /* 0x000fe40004f61670 */
[----:B------:R-:W-:Y:S01]  /*19ae0*/  @!P2 IADD3.X R13, R3, UR43, RZ, P4, !PT ;  /* 0x0000002b030dac10 */ /* 0x000fe2000a7fe4ff */
        /* <DEDUP_REMOVED lines=8> */
.L_x_279:
[----:B------:R-:W-:Y:S05]  /*19b70*/  BSYNC B1 ;  /* 0x0000000000017941 */ /* 0x000fea0003800000 */
.L_x_278:
[----:B------:R-:W2:Y:S01]  /*19b80*/  LDL.LU R14, [R1+0x9e8] ;  /* 0x0009e800010e7983 */ /* 0x000ea20000300800 */
        /* <DEDUP_REMOVED lines=8> */
.L_x_281:
[----:B------:R-:W-:Y:S05]  /*19c10*/  BSYNC B1 ;  /* 0x0000000000017941 */ /* 0x000fea0003800000 */
.L_x_280:
        /* <DEDUP_REMOVED lines=8> */
.L_x_283:
[----:B------:R-:W-:Y:S05]  /*19ca0*/  BSYNC B1 ;  /* 0x0000000000017941 */ /* 0x000fea0003800000 */
.L_x_282:
[----:B-1----:R-:W2:Y:S01]  /*19cb0*/  LDL.LU R6, [R1+0x9f0] ;  /* 0x0009f00001067983 */ /* 0x002ea20000300800 */
[C---:B------:R-:W-:Y:S01]  /*19cc0*/  ISETP.LT.OR P5, PT, R0.reuse, 0xfa, !P0 ;  /* 0x000000fa0000780c */ /* 0x040fe200047a1670 */
[----:B------:R-:W-:Y:S01]  /*19cd0*/  BSSY B1, `(.L_x_284) ;  /* 0x000000a000017945 */ /* 0x000fe20003800000 */
[----:B------:R-:W-:Y:S02]  /*19ce0*/  IADD3 R12, P4, R5, 0x80, RZ ;  /* 0x00000080050c7810 */ /* 0x000fe40007f9e0ff */
        /* <DEDUP_REMOVED lines=8> */
.L_x_285:
[----:B------:R-:W-:Y:S05]  /*19d70*/  BSYNC B1 ;  /* 0x0000000000017941 */ /* 0x000fea0003800000 */
.L_x_284:
        /* <DEDUP_REMOVED lines=9> */
.L_x_287:
[----:B------:R-:W-:Y:S05]  /*19e10*/  BSYNC B1 ;  /* 0x0000000000017941 */ /* 0x000fea0003800000 */
.L_x_286:
[----:B-1----:R-:W2:Y:S01]  /*19e20*/  LDL.LU R13, [R1+0x9f8] ;  /* 0x0009f800010d7983 */ /* 0x002ea20000300800 */
[----:B------:R-:W-:Y:S01]  /*19e30*/  ISETP.GE.AND P6, PT, R23, 0x89, PT ;  /* 0x000000891700780c */ /* 0x000fe20003fc6270 */
[----:B------:R-:W-:Y:S01]  /*19e40*/  IMAD.X R15, RZ, RZ, UR7, P4 ;  /* 0x00000007ff0f7e24 */ /* 0x000fe2000a0e06ff */
[----:B------:R-:W-:Y:S01]  /*19e50*/  LOP3.LUT R22, R22, 0xfffffffd, RZ, 0xc0, !PT ;  /* 0xfffffffd16167812 */ /* 0x000fe200078ec0ff */
[-C--:B------:R-:W-:Y:S01]  /*19e60*/  IMAD.WIDE.U32 R20, R12, R10.reuse, R158 ;  /* 0x0000000a0c147225 */ /* 0x080fe200078e009e */
[----:B------:R-:W-:Y:S01]  /*19e70*/  BSSY B1, `(.L_x_288) ;  /* 0x000000e000017945 */ /* 0x000fe20003800000 */
[----:B------:R-:W-:Y:S02]  /*19e80*/  ISETP.LT.OR P4, PT, R0, 0xa, !P6 ;  /* 0x0000000a0000780c */ /* 0x000fe40007781670 */
[----:B------:R-:W-:-:S04]  /*19e90*/  IMAD R164, R15, R10, RZ ;  /* 0x0000000a0fa47224 */ /* 0x000fc800078e02ff */
[----:B------:R-:W-:Y:S02]  /*19ea0*/  IMAD R164, R12, R11, R164 ;  /* 0x0000000b0ca47224 */ /* 0x000fe400078e02a4 */
[----:B------:R-:W-:Y:S01]  /*19eb0*/  @P6 LOP3.LUT R22, R22, 0x2, RZ, 0xfc, !PT ;  /* 0x0000000216166812 */ /* 0x000fe200078efcff */
[----:B--2---:R-:W-:-:S05]  /*19ec0*/  @!P3 IMAD R13, R13, R17, R4 ;  /* 0x000000110d0db224 */ /* 0x004fca00078e0204 */
[----:B------:R1:W-:Y:S01]  /*19ed0*/  @!P3 STG.E.U8 desc[UR50][R6.64+0xf8], R13 ;  /* 0x0000f80d0600b986 */ /* 0x0003e2000c101132 */
[----:B------:R-:W-:Y:S02]  /*19ee0*/  IADD3 R14, P3, R20, R156, RZ ;  /* 0x0000009c140e7210 */ /* 0x000fe40007f7e0ff */
[----:B-1----:R-:W-:-:S04]  /*19ef0*/  @!P2 IADD3 R6, P5, R2, UR44, RZ ;  /* 0x0000002c0206ac10 */ /* 0x002fc8000ffbe0ff */
[----:B------:R-:W-:Y:S01]  /*19f00*/  @!P2 IADD3.X R7, R3, UR43, RZ, P5, !PT ;  /* 0x0000002b0307ac10 */ /* 0x000fe2000affe4ff */
[----:B------:R-:W-:Y:S08]  /*19f10*/  @P2 BRA `(.L_x_289) ;  /* 0x00000000000c2947 */ /* 0x000ff00003800000 */
[----:B------:R-:W2:Y:S02]  /*19f20*/  LDG.E.U8 R16, desc[UR50][R152.64+0xf9] ;  /* 0x0000f93298107981 */ /* 0x000ea4000c1e1100 */
[----:B--2---:R-:W-:-:S05]  /*19f30*/  PRMT R4, R16, 0x8880, RZ ;  /* 0x0000888010047816 */ /* 0x004fca00000000ff */
[----:B------:R-:W-:-:S07]  /*19f40*/  IMAD R4, R4, R18, RZ ;  /* 0x0000001204047224 */ /* 0x000fce00078e02ff */
.L_x_289:
[----:B------:R-:W-:Y:S05]  /*19f50*/  BSYNC B1 ;  /* 0x0000000000017941 */ /* 0x000fea0003800000 */
.L_x_288:
[----:B------:R-:W2:Y:S01]  /*19f60*/  LDL.LU R13, [R1+0x9fc] ;  /* 0x0009fc00010d7983 */ /* 0x000ea20000300800 */
[----:B------:R-:W-:Y:S01]  /*19f70*/  IADD3.X R15, R157, R21, R164, P3, !PT ;  /* 0x000000159d0f7210 */ /* 0x000fe20001ffe4a4 */
[----:B------:R-:W-:Y:S01]  /*19f80*/  IMAD.U32 R166, RZ, RZ, UR44 ;  /* 0x0000002cffa67e24 */ /* 0x000fe2000f8e00ff */
[----:B------:R-:W-:Y:S01]  /*19f90*/  ISETP.LT.OR P3, PT, R0, 0x11, !P6 ;  /* 0x000000110000780c */ /* 0x000fe20007761670 */
[----:B------:R-:W-:Y:S01]  /*19fa0*/  IMAD.U32 R170, RZ, RZ, UR44 ;  /* 0x0000002cffaa7e24 */ /* 0x000fe2000f8e00ff */
[----:B------:R-:W-:Y:S01]  /*19fb0*/  LOP3.LUT R22, R22, 0xfffffffb, RZ, 0xc0, !PT ;  /* 0xfffffffb16167812 */ /* 0x000fe200078ec0ff */
[----:B------:R-:W-:Y:S01]  /*19fc0*/  BSSY B1, `(.L_x_290) ;  /* 0x0000016000017945 */ /* 0x000fe20003800000 */
[----:B--2---:R-:W-:Y:S02]  /*19fd0*/  @!P2 IMAD R20, R13, R17, R4 ;  /* 0x000000110d14a224 */ /* 0x004fe400078e0204 */
[----:B------:R-:W-:-:S03]  /*19fe0*/  IMAD.WIDE.U32 R12, R12, R10, R162 ;  /* 0x0000000a0c0c7225 */ /* 0x000fc600078e00a2 */
[----:B------:R1:W-:Y:S01]  /*19ff0*/  @!P2 STG.E.U8 desc[UR50][R6.64+0xf9], R20 ;  /* 0x0000f9140600a986 */ /* 0x0003e2000c101132 */
[----:B------:R-:W-:Y:S01]  /*1a000*/  IMAD.IADD R164, R164, 0x1, R13 ;  /* 0x00000001a4a47824 */ /* 0x000fe200078e020d */
[----:B------:R-:W-:-:S04]  /*1a010*/  IADD3 R12, P2, P5, R8, R156, R12 ;  /* 0x0000009c080c7210 */ /* 0x000fc80007d5e00c */
[----:B------:R-:W-:Y:S02]  /*1a020*/  IADD3.X R13, R159, R157, R164, P2, P5 ;  /* 0x0000009d9f0d7210 */ /* 0x000fe400017ea4a4 */
[----:B------:R-:W-:Y:S01]  /*1a030*/  @!P4 IADD3 R166, P2, P5, R166, UR42, R2 ;  /* 0x0000002aa6a6cc10 */ /* 0x000fe2000fd5e002 */
[----:B-1----:R-:W-:Y:S02]  /*1a040*/  IMAD.U32 R7, RZ, RZ, UR43 ;  /* 0x0000002bff077e24 */ /* 0x002fe4000f8e00ff */
[----:B------:R-:W-:-:S03]  /*1a050*/  IMAD.U32 R6, RZ, RZ, UR43 ;  /* 0x0000002bff067e24 */ /* 0x000fc6000f8e00ff */
[----:B------:R-:W-:Y:S02]  /*1a060*/  @!P4 IADD3.X R167, R7, UR41, R3, P2, P5 ;  /* 0x0000002907a7cc10 */ /* 0x000fe400097ea403 */
[----:B------:R-:W-:-:S04]  /*1a070*/  @!P3 IADD3 R170, P2, P5, R170, UR42, R2 ;  /* 0x0000002aaaaabc10 */ /* 0x000fc8000fd5e002 */
[----:B------:R-:W-:Y:S02]  /*1a080*/  @!P3 IADD3.X R171, R6, UR41, R3, P2, P5 ;  /* 0x0000002906abbc10 */ /* 0x000fe400097ea403 */
[----:B------:R-:W-:Y:S02]  /*1a090*/  IADD3 R6, P2, R2, UR42, RZ ;  /* 0x0000002a02067c10 */ /* 0x000fe4000ff5e0ff */
[----:B------:R-:W-:Y:S02]  /*1a0a0*/  ISETP.GE.AND P5, PT, R23, 0x81, PT ;  /* 0x000000811700780c */ /* 0x000fe40003fa6270 */
[----:B------:R-:W-:Y:S02]  /*1a0b0*/  IADD3.X R7, R3, UR41, RZ, P2, !PT ;  /* 0x0000002903077c10 */ /* 0x000fe400097fe4ff */
[----:B------:R-:W-:-:S09]  /*1a0c0*/  ISETP.LT.OR P2, PT, R0, 0x1, !P5 ;  /* 0x000000010000780c */ /* 0x000fd20006f41670 */
[----:B------:R-:W-:-:S04]  /*1a0d0*/  @P5 LOP3.LUT R22, R22, 0x4, RZ, 0xfc, !PT ;  /* 0x0000000416165812 */ /* 0x000fc800078efcff */
[----:B------:R-:W-:Y:S05]  /*1a0e0*/  @P2 BRA `(.L_x_291) ;  /* 0x00000000000c2947 */ /* 0x000fea0003800000 */
[----:B------:R-:W2:Y:S02]  /*1a0f0*/  LDG.E.U8 R16, desc[UR50][R14.64] ;  /* 0x000000320e107981 */ /* 0x000ea4000c1e1100 */
[----:B--2---:R-:W-:-:S05]  /*1a100*/  PRMT R4, R16, 0x8880, RZ ;  /* 0x0000888010047816 */ /* 0x004fca00000000ff */
[----:B------:R-:W-:-:S07]  /*1a110*/  IMAD R4, R4, R18, RZ ;  /* 0x0000001204047224 */ /* 0x000fce00078e02ff */
.L_x_291:
[----:B------:R-:W-:Y:S05]  /*1a120*/  BSYNC B1 ;  /* 0x0000000000017941 */ /* 0x000fea0003800000 */
.L_x_290:
[----:B------:R-:W2:Y:S01]  /*1a130*/  LDL.LU R20, [R1+0x600] ;  /* 0x0006000001147983 */ /* 0x000ea20000300800 */
[----:B------:R-:W-:Y:S01]  /*1a140*/  BSSY B1, `(.L_x_292) ;  /* 0x0000008000017945 */ /* 0x000fe20003800000 */
[----:B--2---:R-:W-:-:S05]  /*1a150*/  @!P2 IMAD R20, R20, R17, R4 ;  /* 0x000000111414a224 */ /* 0x004fca00078e0204 */
[----:B------:R1:W-:Y:S01]  /*1a160*/  @!P2 STG.E.U8 desc[UR50][R6.64], R20 ;  /* 0x000000140600a986 */ /* 0x0003e2000c101132 */
[----:B------:R-:W-:-:S13]  /*1a170*/  ISETP.LT.OR P2, PT, R0, 0x2, !P5 ;  /* 0x000000020000780c */ /* 0x000fda0006f41670 */
[----:B-1----:R-:W-:Y:S05]  /*1a180*/  @P2 BRA `(.L_x_293) ;  /* 0x00000000000c2947 */ /* 0x002fea0003800000 */
[----:B------:R-:W2:Y:S02]  /*1a190*/  LDG.E.U8 R16, desc[UR50][R14.64+0x1] ;  /* 0x000001320e107981 */ /* 0x000ea4000c1e1100 */
[----:B--2---:R-:W-:-:S05]  /*1a1a0*/  PRMT R4, R16, 0x8880, RZ ;  /* 0x0000888010047816 */ /* 0x004fca00000000ff */
[----:B------:R-:W-:-:S07]  /*1a1b0*/  IMAD R4, R4, R18, RZ ;  /* 0x0000001204047224 */ /* 0x000fce00078e02ff */
.L_x_293:
[----:B------:R-:W-:Y:S05]  /*1a1c0*/  BSYNC B1 ;  /* 0x0000000000017941 */ /* 0x000fea0003800000 */
.L_x_292:
[----:B------:R-:W2:Y:S01]  /*1a1d0*/  LDL.LU R20, [R1+0x604] ;  /* 0x0006040001147983 */ /* 0x000ea20000300800 */
[----:B------:R-:W-:Y:S01]  /*1a1e0*/  BSSY B1, `(.L_x_294) ;  /* 0x000000a000017945 */ /* 0x000fe20003800000 */
[----:B--2---:R-:W-:-:S05]  /*1a1f0*/  @!P2 IMAD R20, R20, R17, R4 ;  /* 0x000000111414a224 */ /* 0x004fca00078e0204 */
[----:B------:R1:W-:Y:S01]  /*1a200*/  @!P2 STG.E.U8 desc[UR50][R6.64+0x1], R20 ;  /* 0x000001140600a986 */ /* 0x0003e2000c101132 */
[----:B------:R-:W-:-:S13]  /*1a210*/  ISETP.LT.OR P2, PT, R0, 0x1, !P6 ;  /* 0x000000010000780c */ /* 0x000fda0007741670 */
[----:B------:R-:W-:-:S04]  /*1a220*/  @!P2 IADD3 R164, P5, R6, UR44, RZ ;  /* 0x0000002c06a4ac10 */ /* 0x000fc8000ffbe0ff */
[----:B------:R-:W-:Y:S01]  /*1a230*/  @!P2 IADD3.X R165, R7, UR43, RZ, P5, !PT ;  /* 0x0000002b07a5ac10 */ /* 0x000fe2000affe4ff */
[----:B-1----:R-:W-:Y:S08]  /*1a240*/  @P2 BRA `(.L_x_295) ;  /* 0x00000000000c2947 */ /* 0x002ff00003800000 */
[----:B------:R-:W2:Y:S02]  /*1a250*/  LDG.E.U8 R16, desc[UR50][R12.64] ;  /* 0x000000320c107981 */ /* 0x000ea4000c1e1100 */
[----:B--2---:R-:W-:-:S05]  /*1a260*/  PRMT R4, R16, 0x8880, RZ ;  /* 0x0000888010047816 */ /* 0x004fca00000000ff */
[----:B------:R-:W-:-:S07]  /*1a270*/  IMAD R4, R4, R18, RZ ;  /* 0x0000001204047224 */ /* 0x000fce00078e02ff */
.L_x_295:
[----:B------:R-:W-:Y:S05]  /*1a280*/  BSYNC B1 ;  /* 0x0000000000017941 */ /* 0x000fea0003800000 */
.L_x_294:
[----:B------:R-:W2:Y:S01]  /*1a290*/  LDL.LU R168, [R1+0x608] ;  /* 0x0006080001a87983 */ /* 0x000ea20000300800 */
[----:B------:R-:W-:Y:S01]  /*1a2a0*/  ISETP.LT.OR P5, PT, R0, 0x2, !P6 ;  /* 0x000000020000780c */ /* 0x000fe200077a1670 */
[----:B------:R-:W-:-:S12]  /*1a2b0*/  BSSY B1, `(.L_x_296) ;  /* 0x0000009000017945 */ /* 0x000fd80003800000 */
[----:B------:R-:W-:-:S04]  /*1a2c0*/  @!P5 IADD3 R20, P6, R6, UR44, RZ ;  /* 0x0000002c0614dc10 */ /* 0x000fc8000ffde0ff */
[----:B------:R-:W-:Y:S01]  /*1a2d0*/  @!P5 IADD3.X R21, R7, UR43, RZ, P6, !PT ;  /* 0x0000002b0715dc10 */ /* 0x000fe2000b7fe4ff */
[----:B--2---:R-:W-:-:S05]  /*1a2e0*/  @!P2 IMAD R168, R168, R17, R4 ;  /* 0x00000011a8a8a224 */ /* 0x004fca00078e0204 */
[----:B------:R1:W-:Y:S01]  /*1a2f0*/  @!P2 STG.E.U8 desc[UR50][R164.64], R168 ;  /* 0x000000a8a400a986 */ /* 0x0003e2000c101132 */
[----:B------:R-:W-:Y:S05]  /*1a300*/  @P5 BRA `(.L_x_297) ;  /* 0x00000000000c5947 */ /* 0x000fea0003800000 */
[----:B------:R-:W2:Y:S02]  /*1a310*/  LDG.E.U8 R16, desc[UR50][R12.64+0x1] ;  /* 0x000001320c107981 */ /* 0x000ea4000c1e1100 */
[----:B--2---:R-:W-:-:S05]  /*1a320*/  PRMT R4, R16, 0x8880, RZ ;  /* 0x0000888010047816 */ /* 0x004fca00000000ff */
[----:B------:R-:W-:-:S07]  /*1a330*/  IMAD R4, R4, R18, RZ ;  /* 0x0000001204047224 */ /* 0x000fce00078e02ff */
.L_x_297:
[----:B------:R-:W-:Y:S05]  /*1a340*/  BSYNC B1 ;  /* 0x0000000000017941 */ /* 0x000fea0003800000 */
.L_x_296:
[----:B-1----:R-:W2:Y:S01]  /*1a350*/  LDL.LU R164, [R1+0x60c] ;  /* 0x00060c0001a47983 */ /* 0x002ea20000300800 */
[----:B------:R-:W-:Y:S01]  /*1a360*/  LOP3.LUT P6, RZ, R22, 0x4, RZ, 0xc0, !PT ;  /* 0x0000000416ff7812 */ /* 0x000fe200078cc0ff */
[----:B------:R-:W-:Y:S03]  /*1a370*/  BSSY B1, `(.L_x_298) ;  /* 0x0000008000017945 */ /* 0x000fe60003800000 */
[----:B------:R-:W-:Y:S01]  /*1a380*/  ISETP.LT.OR P2, PT, R0, 0x9, !P6 ;  /* 0x000000090000780c */ /* 0x000fe20007741670 */
[----:B--2---:R-:W-:-:S05]  /*1a390*/  @!P5 IMAD R164, R164, R17, R4 ;  /* 0x00000011a4a4d224 */ /* 0x004fca00078e0204 */
[----:B------:R1:W-:Y:S07]  /*1a3a0*/  @!P5 STG.E.U8 desc[UR50][R20.64+0x1], R164 ;  /* 0x000001a41400d986 */ /* 0x0003ee000c101132 */
[----:B------:R-:W-:Y:S05]  /*1a3b0*/  @P2 BRA `(.L_x_299) ;  /* 0x00000000000c2947 */ /* 0x000fea0003800000 */
[----:B------:R-:W2:Y:S02]  /*1a3c0*/  LDG.E.U8 R16, desc[UR50][R14.64+0x8] ;  /* 0x000008320e107981 */ /* 0x000ea4000c1e1100 */
[----:B--2---:R-:W-:-:S05]  /*1a3d0*/  PRMT R4, R16, 0x8880, RZ ;  /* 0x0000888010047816 */ /* 0x004fca00000000ff */
[----:B------:R-:W-:-:S07]  /*1a3e0*/  IMAD R4, R4, R18, RZ ;  /* 0x0000001204047224 */ /* 0x000fce00078e02ff */
.L_x_299:
[----:B------:R-:W-:Y:S05]  /*1a3f0*/  BSYNC B1 ;  /* 0x0000000000017941 */ /* 0x000fea0003800000 */
.L_x_298:
[----:B-1----:R-:W2:Y:S01]  /*1a400*/  LDL.LU R20, [R1+0x610] ;  /* 0x0006100001147983 */ /* 0x002ea20000300800 */
[----:B------:R-:W-:Y:S01]  /*1a410*/  IMAD.MOV.U32 R21, RZ, RZ, R7 ;  /* 0x000000ffff157224 */ /* 0x000fe200078e0007 */
[----:B------:R-:W-:Y:S01]  /*1a420*/  BSSY B1, `(.L_x_300) ;  /* 0x0000009000017945 */ /* 0x000fe20003800000 */
[----:B--2---:R-:W-:Y:S02]  /*1a430*/  @!P2 IMAD R164, R20, R17, R4 ;  /* 0x0000001114a4a224 */ /* 0x004fe400078e0204 */
[----:B------:R-:W-:-:S05]  /*1a440*/  IMAD.MOV.U32 R20, RZ, RZ, R6 ;  /* 0x000000ffff147224 */ /* 0x000fca00078e0006 */
[----:B------:R1:W-:Y:S01]  /*1a450*/  @!P2 STG.E.U8 desc[UR50][R20.64+0x8], R164 ;  /* 0x000008a41400a986 */ /* 0x0003e2000c101132 */
[----:B------:R-:W-:-:S13]  /*1a460*/  ISETP.LT.OR P2, PT, R0, 0xa, !P6 ;  /* 0x0000000a0000780c */ /* 0x000fda0007741670 */
[----:B-1----:R-:W-:Y:S05]  /*1a470*/  @P2 BRA `(.L_x_301) ;  /* 0x00000000000c2947 */ /* 0x002fea0003800000 */
[----:B------:R-:W2:Y:S02]  /*1a480*/  LDG.E.U8 R16, desc[UR50][R14.64+0x9] ;  /* 0x000009320e107981 */ /* 0x000ea4000c1e1100 */
[----:B--2---:R-:W-:-:S05]  /*1a490*/  PRMT R4, R16, 0x8880, RZ ;  /* 0x0000888010047816 */ /* 0x004fca00000000ff */
[----:B------:R-:W-:-:S07]  /*1a4a0*/  IMAD R4, R4, R18, RZ ;  /* 0x0000001204047224 */ /* 0x000fce00078e02ff */
.L_x_301:
[----:B------:R-:W-:Y:S05]  /*1a4b0*/  BSYNC B1 ;  /* 0x0000000000017941 */ /* 0x000fea0003800000 */
.L_x_300:
[----:B------:R-:W2:Y:S01]  /*1a4c0*/  LDL.LU R164, [R1+0x614] ;  /* 0x0006140001a47983 */ /* 0x000ea20000300800 */
[----:B------:R-:W-:Y:S01]  /*1a4d0*/  LOP3.LUT P6, RZ, R22, 0x2, RZ, 0xc0, !PT ;  /* 0x0000000216ff7812 */ /* 0x000fe200078cc0ff */
[----:B------:R-:W-:Y:S01]  /*1a4e0*/  BSSY B1, `(.L_x_302) ;  /* 0x000000a000017945 */ /* 0x000fe20003800000 */
[----:B------:R-:W-:Y:S02]  /*1a4f0*/  IMAD.U32 R165, RZ, RZ, UR43 ;  /* 0x0000002bffa57e24 */ /* 0x000fe4000f8e00ff */
[----:B------:R-:W-:Y:S01]  /*1a500*/  ISETP.LT.OR P5, PT, R0, 0x9, !P6 ;  /* 0x000000090000780c */ /* 0x000fe200077a1670 */
[----:B--2---:R-:W-:-:S05]  /*1a510*/  @!P2 IMAD R164, R164, R17, R4 ;  /* 0x00000011a4a4a224 */ /* 0x004fca00078e0204 */
[----:B------:R1:W-:Y:S02]  /*1a520*/  @!P2 STG.E.U8 desc[UR50][R20.64+0x9], R164 ;  /* 0x000009a41400a986 */ /* 0x0003e4000c101132 */
[----:B-1----:R-:W-:-:S05]  /*1a530*/  IMAD.U32 R164, RZ, RZ, UR44 ;  /* 0x0000002cffa47e24 */ /* 0x002fca000f8e00ff */
[----:B------:R-:W-:Y:S05]  /*1a540*/  @P5 BRA `(.L_x_303) ;  /* 0x00000000000c5947 */ /* 0x000fea0003800000 */
[----:B------:R-:W2:Y:S02]  /*1a550*/  LDG.E.U8 R16, desc[UR50][R12.64+0x8] ;  /* 0x000008320c107981 */ /* 0x000ea4000c1e1100 */
[----:B--2---:R-:W-:-:S05]  /*1a560*/  PRMT R4, R16, 0x8880, RZ ;  /* 0x0000888010047816 */ /* 0x004fca00000000ff */
[----:B------:R-:W-:-:S07]  /*1a570*/  IMAD R4, R4, R18, RZ ;  /* 0x0000001204047224 */ /* 0x000fce00078e02ff */
.L_x_303:
[----:B------:R-:W-:Y:S05]  /*1a580*/  BSYNC B1 ;  /* 0x0000000000017941 */ /* 0x000fea0003800000 */
.L_x_302:
[----:B------:R-:W2:Y:S01]  /*1a590*/  LDL.LU R168, [R1+0x618] ;  /* 0x0006180001a87983 */ /* 0x000ea20000300800 */
[----:B------:R-:W-:Y:S01]  /*1a5a0*/  ISETP.LT.OR P2, PT, R0, 0x12, !P6 ;  /* 0x000000120000780c */ /* 0x000fe20007741670 */
[----:B------:R-:W-:Y:S01]  /*1a5b0*/  BSSY B1, `(.L_x_304) ;  /* 0x000000e000017945 */ /* 0x000fe20003800000 */
[----:B------:R-:W-:-:S04]  /*1a5c0*/  LOP3.LUT R19, R19, 0xff7fffff, RZ, 0xc0, !PT ;  /* 0xff7fffff13137812 */ /* 0x000fc800078ec0ff */
[----:B------:R-:W-:-:S07]  /*1a5d0*/  @P0 LOP3.LUT R19, R19, 0x800000, RZ, 0xfc, !PT ;  /* 0x0080000013130812 */ /* 0x000fce00078efcff */
[----:B------:R-:W-:-:S04]  /*1a5e0*/  @!P2 IADD3 R164, P0, P6, R164, UR42, R2 ;  /* 0x0000002aa4a4ac10 */ /* 0x000fc8000fe1e002 */
[----:B------:R-:W-:Y:S02]  /*1a5f0*/  @!P2 IADD3.X R165, R165, UR41, R3, P0, P6 ;  /* 0x00000029a5a5ac10 */ /* 0x000fe400087ec403 */
[----:B------:R-:W-:Y:S02]  /*1a600*/  @!P5 IADD3 R6, P6, R6, UR44, RZ ;  /* 0x0000002c0606dc10 */ /* 0x000fe4000ffde0ff */
[----:B------:R-:W-:Y:S02]  /*1a610*/  LOP3.LUT P0, RZ, R19, 0x800000, RZ, 0xc0, !PT ;  /* 0x0080000013ff7812 */ /* 0x000fe4000780c0ff */
[----:B------:R-:W-:Y:S01]  /*1a620*/  @!P5 IADD3.X R7, R7, UR43, RZ, P6, !PT ;  /* 0x0000002b0707dc10 */ /* 0x000fe2000b7fe4ff */
[----:B--2---:R-:W-:-:S05]  /*1a630*/  @!P5 IMAD R168, R168, R17, R4 ;  /* 0x00000011a8a8d224 */ /* 0x004fca00078e0204 */
[----:B------:R1:W-:Y:S01]  /*1a640*/  @!P5 STG.E.U8 desc[UR50][R6.64+0x8], R168 ;  /* 0x000008a80600d986 */ /* 0x0003e2000c101132 */
[----:B------:R-:W-:Y:S05]  /*1a650*/  @P4 BRA `(.L_x_305) ;  /* 0x00000000000c4947 */ /* 0x000fea0003800000 */
[----:B------:R-:W2:Y:S02]  /*1a660*/  LDG.E.U8 R16, desc[UR50][R12.64+0x9] ;  /* 0x000009320c107981 */ /* 0x000ea4000c1e1100 */
[----:B--2---:R-:W-:-:S05]  /*1a670*/  PRMT R4, R16, 0x8880, RZ ;  /* 0x0000888010047816 */ /* 0x004fca00000000ff */
[----:B------:R-:W-:-:S07]  /*1a680*/  IMAD R4, R4, R18, RZ ;  /* 0x0000001204047224 */ /* 0x000fce00078e02ff */
.L_x_305:
[----:B------:R-:W-:Y:S05]  /*1a690*/  BSYNC B1 ;  /* 0x0000000000017941 */ /* 0x000fea0003800000 */
.L_x_304:
[----:B-1----:R-:W2:Y:S01]  /*1a6a0*/  LDL.LU R6, [R1+0x61c] ;  /* 0x00061c0001067983 */ /* 0x002ea20000300800 */
[----:B------:R-:W-:Y:S01]  /*1a6b0*/  LOP3.LUT P5, RZ, R22, 0x4, RZ, 0xc0, !PT ;  /* 0x0000000416ff7812 */ /* 0x000fe200078ac0ff */
        /* <DEDUP_REMOVED lines=8> */
.L_x_307:
[----:B------:R-:W-:Y:S05]  /*1a740*/  BSYNC B1 ;  /* 0x0000000000017941 */ /* 0x000fea0003800000 */
.L_x_306:
[----:B------:R-:W2:Y:S01]  /*1a750*/  LDL.LU R6, [R1+0x620] ;  /* 0x0006200001067983 */ /* 0x000ea20000300800 */
[----:B------:R-:W-:Y:S01]  /*1a760*/  BSSY B1, `(.L_x_308) ;  /* 0x000000a000017945 */ /* 0x000fe20003800000 */
[----:B------:R-:W-:Y:S02]  /*1a770*/  IMAD.U32 R168, RZ, RZ, UR44 ;  /* 0x0000002cffa87e24 */ /* 0x000fe4000f8e00ff */
[----:B--2---:R-:W-:-:S05]  /*1a780*/  @!P4 IMAD R6, R6, R17, R4 ;  /* 0x000000110606c224 */ /* 0x004fca00078e0204 */
[----:B------:R1:W-:Y:S01]  /*1a790*/  @!P4 STG.E.U8 desc[UR50][R20.64+0x10], R6 ;  /* 0x000010061400c986 */ /* 0x0003e2000c101132 */
[----:B------:R-:W-:Y:S01]  /*1a7a0*/  ISETP.LT.OR P4, PT, R0, 0x12, !P5 ;  /* 0x000000120000780c */ /* 0x000fe20006f81670 */
[----:B-1----:R-:W-:-:S12]  /*1a7b0*/  IMAD.U32 R6, RZ, RZ, UR43 ;  /* 0x0000002bff067e24 */ /* 0x002fd8000f8e00ff */
[----:B------:R-:W-:Y:S05]  /*1a7c0*/  @P4 BRA `(.L_x_309) ;  /* 0x00000000000c4947 */ /* 0x000fea0003800000 */
[----:B------:R-:W2:Y:S02]  /*1a7d0*/  LDG.E.U8 R16, desc[UR50][R14.64+0x11] ;  /* 0x000011320e107981 */ /* 0x000ea4000c1e1100 */
[----:B--2---:R-:W-:-:S05]  /*1a7e0*/  PRMT R4, R16, 0x8880, RZ ;  /* 0x0000888010047816 */ /* 0x004fca00000000ff */
[----:B------:R-:W-:-:S07]  /*1a7f0*/  IMAD R4, R4, R18, RZ ;  /* 0x0000001204047224 */ /* 0x000fce00078e02ff */
.L_x_309:
[----:B------:R-:W-:Y:S05]  /*1a800*/  BSYNC B1 ;  /* 0x0000000000017941 */ /* 0x000fea0003800000 */
.L_x_308:
[----:B------:R-:W2:Y:S01]  /*1a810*/  LDL.LU R7, [R1+0x624] ;  /* 0x0006240001077983 */ /* 0x000ea20000300800 */
[----:B------:R-:W-:Y:S01]  /*1a820*/  LOP3.LUT P5, RZ, R22, 0x2, RZ, 0xc0, !PT ;  /* 0x0000000216ff7812 */ /* 0x000fe200078ac0ff */
[----:B------:R-:W-:Y:S01]  /*1a830*/  BSSY B1, `(.L_x_310) ;  /* 0x000000f000017945 */ /* 0x000fe20003800000 */
[----:B------:R-:W-:Y:S02]  /*1a840*/  LOP3.LUT R19, R19, 0xff7fffff, RZ, 0xc0, !PT ;  /* 0xff7fffff13137812 */ /* 0x000fe400078ec0ff */
[----:B------:R-:W-:Y:S02]  /*1a850*/  ISETP.LT.OR P5, PT, R0, 0x19, !P5 ;  /* 0x000000190000780c */ /* 0x000fe40006fa1670 */
[----:B------:R-:W-:-:S11]  /*1a860*/  @P0 LOP3.LUT R19, R19, 0x800000, RZ, 0xfc, !PT ;  /* 0x0080000013130812 */ /* 0x000fd600078efcff */
[----:B------:R-:W-:-:S04]  /*1a870*/  @!P5 IADD3 R168, P0, P6, R168, UR42, R2 ;  /* 0x0000002aa8a8dc10 */ /* 0x000fc8000fe1e002 */
[----:B------:R-:W-:Y:S02]  /*1a880*/  @!P5 IADD3.X R169, R6, UR41, R3, P0, P6 ;  /* 0x0000002906a9dc10 */ /* 0x000fe400087ec403 */
[----:B------:R-:W-:Y:S01]  /*1a890*/  LOP3.LUT P0, RZ, R19, 0x800000, RZ, 0xc0, !PT ;  /* 0x0080000013ff7812 */ /* 0x000fe2000780c0ff */
[----:B--2---:R-:W-:Y:S02]  /*1a8a0*/  @!P4 IMAD R6, R7, R17, R4 ;  /* 0x000000110706c224 */ /* 0x004fe400078e0204 */
[----:B------:R-:W-:-:S03]  /*1a8b0*/  IMAD.U32 R7, RZ, RZ, UR43 ;  /* 0x0000002bff077e24 */ /* 0x000fc6000f8e00ff */
[----:B------:R1:W-:Y:S02]  /*1a8c0*/  @!P4 STG.E.U8 desc[UR50][R20.64+0x11], R6 ;  /* 0x000011061400c986 */ /* 0x0003e4000c101132 */
[----:B-1----:R-:W-:Y:S01]  /*1a8d0*/  IMAD.U32 R6, RZ, RZ, UR44 ;  /* 0x0000002cff067e24 */ /* 0x002fe2000f8e00ff */
[----:B------:R-:W-:Y:S06]  /*1a8e0*/  @P3 BRA `(.L_x_311) ;  /* 0x00000000000c3947 */ /* 0x000fec0003800000 */
[----:B------:R-:W2:Y:S02]  /*1a8f0*/  LDG.E.U8 R16, desc[UR50][R12.64+0x10] ;  /* 0x000010320c107981 */ /* 0x000ea4000c1e1100 */
[----:B--2---:R-:W-:-:S05]  /*1a900*/  PRMT R4, R16, 0x8880, RZ ;  /* 0x0000888010047816 */ /* 0x004fca00000000ff */
[----:B------:R-:W-:-:S07]  /*1a910*/  IMAD R4, R4, R18, RZ ;  /* 0x0000001204047224 */ /* 0x000fce00078e02ff */
.L_x_311:
[----:B------:R-:W-:Y:S05]  /*1a920*/  BSYNC B1 ;  /* 0x0000000000017941 */ /* 0x000fea0003800000 */
.L_x_310:
        /* <DEDUP_REMOVED lines=9> */
[----:B--2---:R-:W-:-:S05]  /*1a9c0*/  @!P3 IMAD R166, R166, R17, R4 ;  /* 0x00000011a6a6b224 */ /* 0x004fca00078e0204 */
[----:B------:R1:W-:Y:S01]  /*1a9d0*/  @!P3 STG.E.U8 desc[UR50][R170.64+0x10], R166 ;  /* 0x000010a6aa00b986 */ /* 0x0003e2000c101132 */
[----:B------:R-:W-:Y:S06]  /*1a9e0*/  @P2 BRA `(.L_x_313) ;  /* 0x00000000000c2947 */ /* 0x000fec0003800000 */
[----:B------:R-:W2:Y:S02]  /*1a9f0*/  LDG.E.U8 R16, desc[UR50][R12.64+0x11] ;  /* 0x000011320c107981 */ /* 0x000ea4000c1e1100 */
[----:B--2---:R-:W-:-:S05]  /*1aa00*/  PRMT R4, R16, 0x8880, RZ ;  /* 0x0000888010047816 */ /* 0x004fca00000000ff */
[----:B------:R-:W-:-:S07]  /*1aa10*/  IMAD R4, R4, R18, RZ ;  /* 0x0000001204047224 */ /* 0x000fce00078e02ff */
.L_x_313:
[----:B------:R-:W-:Y:S05]  /*1aa20*/  BSYNC B1 ;  /* 0x0000000000017941 */ /* 0x000fea0003800000 */
.L_x_312:
        /* <DEDUP_REMOVED lines=10> */
.L_x_315:
[----:B------:R-:W-:Y:S05]  /*1aad0*/  BSYNC B1 ;  /* 0x0000000000017941 */ /* 0x000fea0003800000 */
.L_x_314:
        /* <DEDUP_REMOVED lines=11> */
.L_x_317:
[----:B------:R-:W-:Y:S05]  /*1ab90*/  BSYNC B1 ;  /* 0x0000000000017941 */ /* 0x000fea0003800000 */
.L_x_316:
        /* <DEDUP_REMOVED lines=17> */
.L_x_319:
[----:B------:R-:W-:Y:S05]  /*1acb0*/  BSYNC B1 ;  /* 0x0000000000017941 */ /* 0x000fea0003800000 */
.L_x_318:
        /* <DEDUP_REMOVED lines=15> */
.L_x_321:
[----:B------:R-:W-:Y:S05]  /*1adb0*/  BSYNC B1 ;  /* 0x0000000000017941 */ /* 0x000fea0003800000 */
.L_x_320:
        /* <DEDUP_REMOVED lines=10> */
.L_x_323:
[----:B------:R-:W-:Y:S05]  /*1ae60*/  BSYNC B1 ;  /* 0x0000000000017941 */ /* 0x000fea0003800000 */
.L_x_322:
        /* <DEDUP_REMOVED lines=11> */
.L_x_325:
[----:B------:R-:W-:Y:S05]  /*1af20*/  BSYNC B1 ;  /* 0x0000000000017941 */ /* 0x000fea0003800000 */
.L_x_324:
        /* <DEDUP_REMOVED lines=17> */
.L_x_327:
[----:B------:R-:W-:Y:S05]  /*1b040*/  BSYNC B1 ;  /* 0x0000000000017941 */ /* 0x000fea0003800000 */
.L_x_326:
        /* <DEDUP_REMOVED lines=15> */
.L_x_329:
[----:B------:R-:W-:Y:S05]  /*1b140*/  BSYNC B1 ;  /* 0x0000000000017941 */ /* 0x000fea0003800000 */
.L_x_328:
        /* <DEDUP_REMOVED lines=10> */
.L_x_331:
[----:B------:R-:W-:Y:S05]  /*1b1f0*/  BSYNC B1 ;  /* 0x0000000000017941 */ /* 0x000fea0003800000 */
.L_x_330:
        /* <DEDUP_REMOVED lines=11> */
.L_x_333:
[----:B------:R-:W-:Y:S05]  /*1b2b0*/  BSYNC B1 ;  /* 0x0000000000017941 */ /* 0x000fea0003800000 */
.L_x_332:
        /* <DEDUP_REMOVED lines=17> */
.L_x_335:
[----:B------:R-:W-:Y:S05]  /*1b3d0*/  BSYNC B1 ;  /* 0x0000000000017941 */ /* 0x000fea0003800000 */
.L_x_334:
        /* <DEDUP_REMOVED lines=15> */
.L_x_337:
[----:B------:R-:W-:Y:S05]  /*1b4d0*/  BSYNC B1 ;  /* 0x0000000000017941 */ /* 0x000fea0003800000 */
.L_x_336:
        /* <DEDUP_REMOVED lines=10> */
.L_x_339:
[----:B------:R-:W-:Y:S05]  /*1b580*/  BSYNC B1 ;  /* 0x0000000000017941 */ /* 0x000fea0003800000 */
.L_x_338:
        /* <DEDUP_REMOVED lines=11> */
.L_x_341:
[----:B------:R-:W-:Y:S05]  /*1b640*/  BSYNC B1 ;  /* 0x0000000000017941 */ /* 0x000fea0003800000 */
.L_x_340:
        /* <DEDUP_REMOVED lines=17> */
.L_x_343:
[----:B------:R-:W-:Y:S05]  /*1b760*/  BSYNC B1 ;  /* 0x0000000000017941 */ /* 0x000fea0003800000 */
.L_x_342:
        /* <DEDUP_REMOVED lines=15> */
.L_x_345:
[----:B------:R-:W-:Y:S05]  /*1b860*/  BSYNC B1 ;  /* 0x0000000000017941 */ /* 0x000fea0003800000 */
.L_x_344:
        /* <DEDUP_REMOVED lines=10> */
.L_x_347:
[----:B------:R-:W-:Y:S05]  /*1b910*/  BSYNC B1 ;  /* 0x0000000000017941 */ /* 0x000fea0003800000 */
.L_x_346:
        /* <DEDUP_REMOVED lines=11> */
.L_x_349:
[----:B------:R-:W-:Y:S05]  /*1b9d0*/  BSYNC B1 ;  /* 0x0000000000017941 */ /* 0x000fea0003800000 */
.L_x_348:
        /* <DEDUP_REMOVED lines=17> */
.L_x_351:
[----:B------:R-:W-:Y:S05]  /*1baf0*/  BSYNC B1 ;  /* 0x0000000000017941 */ /* 0x000fea0003800000 */
.L_x_350:
        /* <DEDUP_REMOVED lines=15> */
.L_x_353:
[----:B------:R-:W-:Y:S05]  /*1bbf0*/  BSYNC B1 ;  /* 0x0000000000017941 */ /* 0x000fea0003800000 */
.L_x_352:
        /* <DEDUP_REMOVED lines=10> */
.L_x_355:
[----:B------:R-:W-:Y:S05]  /*1bca0*/  BSYNC B1 ;  /* 0x0000000000017941 */ /* 0x000fea0003800000 */
.L_x_354:
        /* <DEDUP_REMOVED lines=11> */
.L_x_357:
[----:B------:R-:W-:Y:S05]  /*1bd60*/  BSYNC B1 ;  /* 0x0000000000017941 */ /* 0x000fea0003800000 */
.L_x_356:
        /* <DEDUP_REMOVED lines=17> */
.L_x_359:
[----:B------:R-:W-:Y:S05]  /*1be80*/  BSYNC B1 ;  /* 0x0000000000017941 */ /* 0x000fea0003800000 */
.L_x_358:
        /* <DEDUP_REMOVED lines=15> */
.L_x_361:
[----:B------:R-:W-:Y:S05]  /*1bf80*/  BSYNC B1 ;  /* 0x0000000000017941 */ /* 0x000fea0003800000 */
.L_x_360:
        /* <DEDUP_REMOVED lines=10> */
.L_x_363:
[----:B------:R-:W-:Y:S05]  /*1c030*/  BSYNC B1 ;  /* 0x0000000000017941 */ /* 0x000fea0003800000 */
.L_x_362:
        /* <DEDUP_REMOVED lines=11> */
.L_x_365:
[----:B------:R-:W-:Y:S05]  /*1c0f0*/  BSYNC B1 ;  /* 0x0000000000017941 */ /* 0x000fea0003800000 */
.L_x_364:
        /* <DEDUP_REMOVED lines=17> */
.L_x_367:
[----:B------:R-:W-:Y:S05]  /*1c210*/  BSYNC B1 ;  /* 0x0000000000017941 */ /* 0x000fea0003800000 */
.L_x_366:
        /* <DEDUP_REMOVED lines=15> */
.L_x_369:
[----:B------:R-:W-:Y:S05]  /*1c310*/  BSYNC B1 ;  /* 0x0000000000017941 */ /* 0x000fea0003800000 */
.L_x_368:
        /* <DEDUP_REMOVED lines=10> */
.L_x_371:
[----:B------:R-:W-:Y:S05]  /*1c3c0*/  BSYNC B1 ;  /* 0x0000000000017941 */ /* 0x000fea0003800000 */
.L_x_370:
        /* <DEDUP_REMOVED lines=11> */
.L_x_373:
[----:B------:R-:W-:Y:S05]  /*1c480*/  BSYNC B1 ;  /* 0x0000000000017941 */ /* 0x000fea0003800000 */
.L_x_372:
        /* <DEDUP_REMOVED lines=17> */
.L_x_375:
[----:B------:R-:W-:Y:S05]  /*1c5a0*/  BSYNC B1 ;  /* 0x0000000000017941 */ /* 0x000fea0003800000 */
.L_x_374:
        /* <DEDUP_REMOVED lines=15> */
.L_x_377:
[----:B------:R-:W-:Y:S05]  /*1c6a0*/  BSYNC B1 ;  /* 0x0000000000017941 */ /* 0x000fea0003800000 */
.L_x_376:
        /* <DEDUP_REMOVED lines=10> */
.L_x_379:
[----:B------:R-:W-:Y:S05]  /*1c750*/  BSYNC B1 ;  /* 0x0000000000017941 */ /* 0x000fea0003800000 */
.L_x_378:
        /* <DEDUP_REMOVED lines=11> */
.L_x_381:
[----:B------:R-:W-:Y:S05]  /*1c810*/  BSYNC B1 ;  /* 0x0000000000017941 */ /* 0x000fea0003800000 */
.L_x_380:
        /* <DEDUP_REMOVED lines=17> */
.L_x_383:
[----:B------:R-:W-:Y:S05]  /*1c930*/  BSYNC B1 ;  /* 0x0000000000017941 */ /* 0x000fea0003800000 */
.L_x_382:
        /* <DEDUP_REMOVED lines=15> */
.L_x_385:
[----:B------:R-:W-:Y:S05]  /*1ca30*/  BSYNC B1 ;  /* 0x0000000000017941 */ /* 0x000fea0003800000 */
.L_x_384:
        /* <DEDUP_REMOVED lines=10> */
.L_x_387:
[----:B------:R-:W-:Y:S05]  /*1cae0*/  BSYNC B1 ;  /* 0x0000000000017941 */ /* 0x000fea0003800000 */
.L_x_386:
        /* <DEDUP_REMOVED lines=11> */
.L_x_389:
[----:B------:R-:W-:Y:S05]  /*1cba0*/  BSYNC B1 ;  /* 0x0000000000017941 */ /* 0x000fea0003800000 */
.L_x_388:
        /* <DEDUP_REMOVED lines=17> */
.L_x_391:
[----:B------:R-:W-:Y:S05]  /*1ccc0*/  BSYNC B1 ;  /* 0x0000000000017941 */ /* 0x000fea0003800000 */
.L_x_390:
        /* <DEDUP_REMOVED lines=15> */
.L_x_393:
[----:B------:R-:W-:Y:S05]  /*1cdc0*/  BSYNC B1 ;  /* 0x0000000000017941 */ /* 0x000fea0003800000 */
.L_x_392:
        /* <DEDUP_REMOVED lines=10> */
.L_x_395:
[----:B------:R-:W-:Y:S05]  /*1ce70*/  BSYNC B1 ;  /* 0x0000000000017941 */ /* 0x000fea0003800000 */
.L_x_394:
        /* <DEDUP_REMOVED lines=11> */
.L_x_397:
[----:B------:R-:W-:Y:S05]  /*1cf30*/  BSYNC B1 ;  /* 0x0000000000017941 */ /* 0x000fea0003800000 */
.L_x_396:
        /* <DEDUP_REMOVED lines=17> */
.L_x_399:
[----:B------:R-:W-:Y:S05]  /*1d050*/  BSYNC B1 ;  /* 0x0000000000017941 */ /* 0x000fea0003800000 */
.L_x_398:
        /* <DEDUP_REMOVED lines=15> */
.L_x_401:
[----:B------:R-:W-:Y:S05]  /*1d150*/  BSYNC B1 ;  /* 0x0000000000017941 */ /* 0x000fea0003800000 */
.L_x_400:
        /* <DEDUP_REMOVED lines=10> */
.L_x_403:
[----:B------:R-:W-:Y:S05]  /*1d200*/  BSYNC B1 ;  /* 0x0000000000017941 */ /* 0x000fea0003800000 */
.L_x_402:
        /* <DEDUP_REMOVED lines=11> */
.L_x_405:
[----:B------:R-:W-:Y:S05]  /*1d2c0*/  BSYNC B1 ;  /* 0x0000000000017941 */ /* 0x000fea0003800000 */
.L_x_404:
        /* <DEDUP_REMOVED lines=17> */
.L_x_407:
[----:B------:R-:W-:Y:S05]  /*1d3e0*/  BSYNC B1 ;  /* 0x0000000000017941 */ /* 0x000fea0003800000 */
.L_x_406:
        /* <DEDUP_REMOVED lines=15> */
.L_x_409:
[----:B------:R-:W-:Y:S05]  /*1d4e0*/  BSYNC B1 ;  /* 0x0000000000017941 */ /* 0x000fea0003800000 */
.L_x_408:
        /* <DEDUP_REMOVED lines=10> */
.L_x_411:
[----:B------:R-:W-:Y:S05]  /*1d590*/  BSYNC B1 ;  /* 0x0000000000017941 */ /* 0x000fea0003800000 */
.L_x_410:
        /* <DEDUP_REMOVED lines=11> */
.L_x_413:
[----:B------:R-:W-:Y:S05]  /*1d650*/  BSYNC B1 ;  /* 0x0000000000017941 */ /* 0x000fea0003800000 */
.L_x_412:
        /* <DEDUP_REMOVED lines=17> */
.L_x_415:
[----:B------:R-:W-:Y:S05]  /*1d770*/  BSYNC B1 ;  /* 0x0000000000017941 */ /* 0x000fea0003800000 */
.L_x_414:
        /* <DEDUP_REMOVED lines=15> */
.L_x_417:
[----:B------:R-:W-:Y:S05]  /*1d870*/  BSYNC B1 ;  /* 0x0000000000017941 */ /* 0x000fea0003800000 */
.L_x_416:
        /* <DEDUP_REMOVED lines=10> */
.L_x_419:
[----:B------:R-:W-:Y:S05]  /*1d920*/  BSYNC B1 ;  /* 0x0000000000017941 */ /* 0x000fea0003800000 */
.L_x_418:
        /* <DEDUP_REMOVED lines=11> */
.L_x_421:
[----:B------:R-:W-:Y:S05]  /*1d9e0*/  BSYNC B1 ;  /* 0x0000000000017941 */ /* 0x000fea0003800000 */
.L_x_420:
        /* <DEDUP_REMOVED lines=17> */
.L_x_423:
[----:B------:R-:W-:Y:S05]  /*1db00*/  BSYNC B1 ;  /* 0x0000000000017941 */ /* 0x000fea0003800000 */
.L_x_422:
        /* <DEDUP_REMOVED lines=15> */
.L_x_425:
[----:B------:R-:W-:Y:S05]  /*1dc00*/  BSYNC B1 ;  /* 0x0000000000017941 */ /* 0x000fea0003800000 */
.L_x_424:
        /* <DEDUP_REMOVED lines=10> */
.L_x_427:
[----:B------:R-:W-:Y:S05]  /*1dcb0*/  BSYNC B1 ;  /* 0x0000000000017941 */ /* 0x000fea0003800000 */
.L_x_426:
        /* <DEDUP_REMOVED lines=11> */
.L_x_429:
[----:B------:R-:W-:Y:S05]  /*1dd70*/  BSYNC B1 ;  /* 0x0000000000017941 */ /* 0x000fea0003800000 */
.L_x_428:
        /* <DEDUP_REMOVED lines=17> */
.L_x_431:
[----:B------:R-:W-:Y:S05]  /*1de90*/  BSYNC B1 ;  /* 0x0000000000017941 */ /* 0x000fea0003800000 */
.L_x_430:
        /* <DEDUP_REMOVED lines=15> */
.L_x_433:
[----:B------:R-:W-:Y:S05]  /*1df90*/  BSYNC B1 ;  /* 0x0000000000017941 */ /* 0x000fea0003800000 */
.L_x_432:
        /* <DEDUP_REMOVED lines=10> */
.L_x_435:
[----:B------:R-:W-:Y:S05]  /*1e040*/  BSYNC B1 ;  /* 0x0000000000017941 */ /* 0x000fea0003800000 */
.L_x_434:
        /* <DEDUP_REMOVED lines=11> */
.L_x_437:
[----:B------:R-:W-:Y:S05]  /*1e100*/  BSYNC B1 ;  /* 0x0000000000017941 */ /* 0x000fea0003800000 */
.L_x_436:
        /* <DEDUP_REMOVED lines=17> */
.L_x_439:
[----:B------:R-:W-:Y:S05]  /*1e220*/  BSYNC B1 ;  /* 0x0000000000017941 */ /* 0x000fea0003800000 */
.L_x_438:
        /* <DEDUP_REMOVED lines=15> */
.L_x_441:
[----:B------:R-:W-:Y:S05]  /*1e320*/  BSYNC B1 ;  /* 0x0000000000017941 */ /* 0x000fea0003800000 */
.L_x_440:
        /* <DEDUP_REMOVED lines=10> */
.L_x_443:
[----:B------:R-:W-:Y:S05]  /*1e3d0*/  BSYNC B1 ;  /* 0x0000000000017941 */ /* 0x000fea0003800000 */
.L_x_442:
        /* <DEDUP_REMOVED lines=11> */
.L_x_445:
[----:B------:R-:W-:Y:S05]  /*1e490*/  BSYNC B1 ;  /* 0x0000000000017941 */ /* 0x000fea0003800000 */
.L_x_444:
        /* <DEDUP_REMOVED lines=17> */
.L_x_447:
[----:B------:R-:W-:Y:S05]  /*1e5b0*/  BSYNC B1 ;  /* 0x0000000000017941 */ /* 0x000fea0003800000 */
.L_x_446:
        /* <DEDUP_REMOVED lines=15> */
.L_x_449:
[----:B------:R-:W-:Y:S05]  /*1e6b0*/  BSYNC B1 ;  /* 0x0000000000017941 */ /* 0x000fea0003800000 */
.L_x_448:
        /* <DEDUP_REMOVED lines=10> */
.L_x_451:
[----:B------:R-:W-:Y:S05]  /*1e760*/  BSYNC B1 ;  /* 0x0000000000017941 */ /* 0x000fea0003800000 */
.L_x_450:
        /* <DEDUP_REMOVED lines=11> */
.L_x_453:
[----:B------:R-:W-:Y:S05]  /*1e820*/  BSYNC B1 ;  /* 0x0000000000017941 */ /* 0x000fea0003800000 */
.L_x_452:
        /* <DEDUP_REMOVED lines=17> */
.L_x_455:
[----:B------:R-:W-:Y:S05]  /*1e940*/  BSYNC B1 ;  /* 0x0000000000017941 */ /* 0x000fea0003800000 */
.L_x_454:
        /* <DEDUP_REMOVED lines=15> */
.L_x_457:
[----:B------:R-:W-:Y:S05]  /*1ea40*/  BSYNC B1 ;  /* 0x0000000000017941 */ /* 0x000fea0003800000 */
.L_x_456:
        /* <DEDUP_REMOVED lines=10> */
.L_x_459:
[----:B------:R-:W-:Y:S05]  /*1eaf0*/  BSYNC B1 ;  /* 0x0000000000017941 */ /* 0x000fea0003800000 */
.L_x_458:
        /* <DEDUP_REMOVED lines=11> */
.L_x_461:
[----:B------:R-:W-:Y:S05]  /*1ebb0*/  BSYNC B1 ;  /* 0x0000000000017941 */ /* 0x000fea0003800000 */
.L_x_460:
        /* <DEDUP_REMOVED lines=17> */
.L_x_463:
[----:B------:R-:W-:Y:S05]  /*1ecd0*/  BSYNC B1 ;  /* 0x0000000000017941 */ /* 0x000fea0003800000 */
.L_x_462:
        /* <DEDUP_REMOVED lines=15> */
.L_x_465:
[----:B------:R-:W-:Y:S05]  /*1edd0*/  BSYNC B1 ;  /* 0x0000000000017941 */ /* 0x000fea0003800000 */
.L_x_464:
        /* <DEDUP_REMOVED lines=10> */
.L_x_467:
[----:B------:R-:W-:Y:S05]  /*1ee80*/  BSYNC B1 ;  /* 0x0000000000017941 */ /* 0x000fea0003800000 */
.L_x_466:
        /* <DEDUP_REMOVED lines=11> */
.L_x_469:
[----:B------:R-:W-:Y:S05]  /*1ef40*/  BSYNC B1 ;  /* 0x0000000000017941 */ /* 0x000fea0003800000 */
.L_x_468:
        /* <DEDUP_REMOVED lines=17> */
.L_x_471:
[----:B------:R-:W-:Y:S05]  /*1f060*/  BSYNC B1 ;  /* 0x0000000000017941 */ /* 0x000fea0003800000 */
.L_x_470:
        /* <DEDUP_REMOVED lines=15> */
.L_x_473:
[----:B------:R-:W-:Y:S05]  /*1f160*/  BSYNC B1 ;  /* 0x0000000000017941 */ /* 0x000fea0003800000 */
.L_x_472:
        /* <DEDUP_REMOVED lines=10> */
.L_x_475:
[----:B------:R-:W-:Y:S05]  /*1f210*/  BSYNC B1 ;  /* 0x0000000000017941 */ /* 0x000fea0003800000 */
.L_x_474:
        /* <DEDUP_REMOVED lines=11> */
.L_x_477:
[----:B------:R-:W-:Y:S05]  /*1f2d0*/  BSYNC B1 ;  /* 0x0000000000017941 */ /* 0x000fea0003800000 */
.L_x_476:
        /* <DEDUP_REMOVED lines=17> */
.L_x_479:
[----:B------:R-:W-:Y:S05]  /*1f3f0*/  BSYNC B1 ;  /* 0x0000000000017941 */ /* 0x000fea0003800000 */
.L_x_478:
        /* <DEDUP_REMOVED lines=15> */
.L_x_481:
[----:B------:R-:W-:Y:S05]  /*1f4f0*/  BSYNC B1 ;  /* 0x0000000000017941 */ /* 0x000fea0003800000 */
.L_x_480:
        /* <DEDUP_REMOVED lines=10> */
.L_x_483:
[----:B------:R-:W-:Y:S05]  /*1f5a0*/  BSYNC B1 ;  /* 0x0000000000017941 */ /* 0x000fea0003800000 */
.L_x_482:
        /* <DEDUP_REMOVED lines=11> */
.L_x_485:
[----:B------:R-:W-:Y:S05]  /*1f660*/  BSYNC B1 ;  /* 0x0000000000017941 */ /* 0x000fea0003800000 */
.L_x_484:
        /* <DEDUP_REMOVED lines=17> */
.L_x_487:
[----:B------:R-:W-:Y:S05]  /*1f780*/  BSYNC B1 ;  /* 0x0000000000017941 */ /* 0x000fea0003800000 */
.L_x_486:
        /* <DEDUP_REMOVED lines=15> */
.L_x_489:
[----:B------:R-:W-:Y:S05]  /*1f880*/  BSYNC B1 ;  /* 0x0000000000017941 */ /* 0x000fea0003800000 */
.L_x_488:
        /* <DEDUP_REMOVED lines=10> */
.L_x_491:
[----:B------:R-:W-:Y:S05]  /*1f930*/  BSYNC B1 ;  /* 0x0000000000017941 */ /* 0x000fea0003800000 */
.L_x_490:
        /* <DEDUP_REMOVED lines=11> */
.L_x_493:
[----:B------:R-:W-:Y:S05]  /*1f9f0*/  BSYNC B1 ;  /* 0x0000000000017941 */ /* 0x000fea0003800000 */
.L_x_492:
        /* <DEDUP_REMOVED lines=17> */
.L_x_495:
[----:B------:R-:W-:Y:S05]  /*1fb10*/  BSYNC B1 ;  /* 0x0000000000017941 */ /* 0x000fea0003800000 */
.L_x_494:
        /* <DEDUP_REMOVED lines=15> */
.L_x_497:
[----:B------:R-:W-:Y:S05]  /*1fc10*/  BSYNC B1 ;  /* 0x0000000000017941 */ /* 0x000fea0003800000 */
.L_x_496:
        /* <DEDUP_REMOVED lines=10> */
.L_x_499:
[----:B------:R-:W-:Y:S05]  /*1fcc0*/  BSYNC B1 ;  /* 0x0000000000017941 */ /* 0x000fea0003800000 */
.L_x_498:
        /* <DEDUP_REMOVED lines=11> */
.L_x_501:
[----:B------:R-:W-:Y:S05]  /*1fd80*/  BSYNC B1 ;  /* 0x0000000000017941 */ /* 0x000fea0003800000 */
.L_x_500:
        /* <DEDUP_REMOVED lines=17> */
.L_x_503:
[----:B------:R-:W-:Y:S05]  /*1fea0*/  BSYNC B1 ;  /* 0x0000000000017941 */ /* 0x000fea0003800000 */
.L_x_502:
        /* <DEDUP_REMOVED lines=15> */
.L_x_505:
[----:B------:R-:W-:Y:S05]  /*1ffa0*/  BSYNC B1 ;  /* 0x0000000000017941 */ /* 0x000fea0003800000 */
.L_x_504:
        /* <DEDUP_REMOVED lines=10> */
.L_x_507:
[----:B------:R-:W-:Y:S05]  /*20050*/  BSYNC B1 ;  /* 0x0000000000017941 */ /* 0x000fea0003800000 */
.L_x_506:
        /* <DEDUP_REMOVED lines=11> */
.L_x_509:
[----:B------:R-:W-:Y:S05]  /*20110*/  BSYNC B1 ;  /* 0x0000000000017941 */ /* 0x000fea0003800000 */
.L_x_508:
        /* <DEDUP_REMOVED lines=17> */
.L_x_511:
[----:B------:R-:W-:Y:S05]  /*20230*/  BSYNC B1 ;  /* 0x0000000000017941 */ /* 0x000fea0003800000 */
.L_x_510:
        /* <DEDUP_REMOVED lines=15> */
.L_x_513:
[----:B------:R-:W-:Y:S05]  /*20330*/  BSYNC B1 ;  /* 0x0000000000017941 */ /* 0x000fea0003800000 */
.L_x_512:
        /* <DEDUP_REMOVED lines=10> */
.L_x_515:
[----:B------:R-:W-:Y:S05]  /*203e0*/  BSYNC B1 ;  /* 0x0000000000017941 */ /* 0x000fea0003800000 */
.L_x_514:
        /* <DEDUP_REMOVED lines=11> */
.L_x_517:
[----:B------:R-:W-:Y:S05]  /*204a0*/  BSYNC B1 ;  /* 0x0000000000017941 */ /* 0x000fea0003800000 */
.L_x_516:
        /* <DEDUP_REMOVED lines=17> */
.L_x_519:
[----:B------:R-:W-:Y:S05]  /*205c0*/  BSYNC B1 ;  /* 0x0000000000017941 */ /* 0x000fea0003800000 */
.L_x_518:
        /* <DEDUP_REMOVED lines=15> */
.L_x_521:
[----:B------:R-:W-:Y:S05]  /*206c0*/  BSYNC B1 ;  /* 0x0000000000017941 */ /* 0x000fea0003800000 */
.L_x_520:
        /* <DEDUP_REMOVED lines=10> */
.L_x_523:
[----:B------:R-:W-:Y:S05]  /*20770*/  BSYNC B1 ;  /* 0x0000000000017941 */ /* 0x000fea0003800000 */
.L_x_522:
[----:B------:R-:W2:Y:S01]  /*20780*/  LDL.LU R164, [R1+0x7d0] ;  /* 0x0007d00001a47983 */ /* 0x000ea20000300800 */
[----:B------:R-:W-:Y:S01]  /*20790*/  ISETP.LT.OR P3, PT, R0, 0xea, !P3 ;  /* 0x000000ea0000780c */ /* 0x000fe20005f61670 */
[----:B------:R-:W-:Y:S01]  /*207a0*/  BSSY B1, `(.L_x_524) ;  /* 0x0000009000017945 */ /* 0x000fe20003800000 */
[----:B------:R-:W-:Y:S02]  /*207b0*/  IMAD.U32 R166, RZ, RZ, UR44 ;  /* 0x0000002cffa67e24 */ /* 0x000fe4000f8e00ff */
[----:B--2---:R-:W-:-:S05]  /*207c0*/  @!P2 IMAD R164, R164, R17, R4 ;  /* 0x00000011a4a4a224 */ /* 0x004fca00078e0204 */
[----:B------:R1:W-:Y:S02]  /*207d0*/  @!P2 STG.E.U8 desc[UR50][R20.64+0xe8], R164 ;  /* 0x0000e8a41400a986 */ /* 0x0003e4000c101132 */
[----:B-1----:R-:W-:Y:S02]  /*207e0*/  IMAD.U32 R164, RZ, RZ, UR43 ;  /* 0x0000002bffa47e24 */ /* 0x002fe4000f8e00ff */
[----:B------:R-:W-:Y:S05]  /*207f0*/  @P3 BRA `(.L_x_525) ;  /* 0x00000000000c3947 */ /* 0x000fea0003800000 */
[----:B------:R-:W2:Y:S02]  /*20800*/  LDG.E.U8 R16, desc[UR50][R14.64+0xe9] ;  /* 0x0000e9320e107981 */ /* 0x000ea4000c1e1100 */
[----:B--2---:R-:W-:-:S05]  /*20810*/  PRMT R4, R16, 0x8880, RZ ;  /* 0x0000888010047816 */ /* 0x004fca00000000ff */
[----:B------:R-:W-:-:S07]  /*20820*/  IMAD R4, R4, R18, RZ ;  /* 0x0000001204047224 */ /* 0x000fce00078e02ff */
.L_x_525:
[----:B------:R-:W-:Y:S05]  /*20830*/  BSYNC B1 ;  /* 0x0000000000017941 */ /* 0x000fea0003800000 */
.L_x_524:
        /* <DEDUP_REMOVED lines=17> */
.L_x_527:
[----:B------:R-:W-:Y:S05]  /*20950*/  BSYNC B1 ;  /* 0x0000000000017941 */ /* 0x000fea0003800000 */
.L_x_526:
        /* <DEDUP_REMOVED lines=15> */
.L_x_529:
[----:B------:R-:W-:Y:S05]  /*20a50*/  BSYNC B1 ;  /* 0x0000000000017941 */ /* 0x000fea0003800000 */
.L_x_528:
        /* <DEDUP_REMOVED lines=10> */
.L_x_531:
[----:B------:R-:W-:Y:S05]  /*20b00*/  BSYNC B1 ;  /* 0x0000000000017941 */ /* 0x000fea0003800000 */
.L_x_530:
        /* <DEDUP_REMOVED lines=11> */
.L_x_533:
[----:B------:R-:W-:Y:S05]  /*20bc0*/  BSYNC B1 ;  /* 0x0000000000017941 */ /* 0x000fea0003800000 */
.L_x_532:
        /* <DEDUP_REMOVED lines=15> */
.L_x_535:
[----:B------:R-:W-:Y:S05]  /*20cc0*/  BSYNC B1 ;  /* 0x0000000000017941 */ /* 0x000fea0003800000 */
.L_x_534:
        /* <DEDUP_REMOVED lines=8> */
.L_x_537:
[----:B------:R-:W-:Y:S05]  /*20d50*/  BSYNC B1 ;  /* 0x0000000000017941 */ /* 0x000fea0003800000 */
.L_x_536:
[----:B-1----:R-:W2:Y:S01]  /*20d60*/  LDL.LU R166, [R1+0x7ec] ;  /* 0x0007ec0001a67983 */ /* 0x002ea20000300800 */
[----:B------:R-:W-:Y:S01]  /*20d70*/  LOP3.LUT P5, RZ, R22, 0x4, RZ, 0xc0, !PT ;  /* 0x0000000416ff7812 */ /* 0x000fe200078ac0ff */
[----:B------:R-:W-:Y:S03]  /*20d80*/  BSSY B1, `(.L_x_538) ;  /* 0x0000009000017945 */ /* 0x000fe60003800000 */
[----:B------:R-:W-:Y:S01]  /*20d90*/  ISETP.LT.OR P2, PT, R0, 0xf9, !P5 ;  /* 0x000000f90000780c */ /* 0x000fe20006f41670 */
[----:B--2---:R-:W-:-:S05]  /*20da0*/  @!P3 IMAD R166, R166, R17, R4 ;  /* 0x00000011a6a6b224 */ /* 0x004fca00078e0204 */
[----:B------:R1:W-:Y:S01]  /*20db0*/  @!P3 STG.E.U8 desc[UR50][R164.64+0xf1], R166 ;  /* 0x0000f1a6a400b986 */ /* 0x0003e2000c101132 */
[----:B------:R-:W-:-:S06]  /*20dc0*/  ISETP.LT.OR P3, PT, R0, 0xfa, !P5 ;  /* 0x000000fa0000780c */ /* 0x000fcc0006f61670 */
[----:B------:R-:W-:Y:S07]  /*20dd0*/  @P2 BRA `(.L_x_539) ;  /* 0x00000000000c2947 */ /* 0x000fee0003800000 */
[----:B------:R-:W2:Y:S02]  /*20de0*/  LDG.E.U8 R16, desc[UR50][R14.64+0xf8] ;  /* 0x0000f8320e107981 */ /* 0x000ea4000c1e1100 */
[----:B--2---:R-:W-:-:S05]  /*20df0*/  PRMT R4, R16, 0x8880, RZ ;  /* 0x0000888010047816 */ /* 0x004fca00000000ff */
[----:B------:R-:W-:-:S07]  /*20e00*/  IMAD R4, R4, R18, RZ ;  /* 0x0000001204047224 */ /* 0x000fce00078e02ff */
.L_x_539:
[----:B------:R-:W-:Y:S05]  /*20e10*/  BSYNC B1 ;  /* 0x0000000000017941 */ /* 0x000fea0003800000 */
.L_x_538:
        /* <DEDUP_REMOVED lines=8> */
.L_x_541:
[----:B------:R-:W-:Y:S05]  /*20ea0*/  BSYNC B1 ;  /* 0x0000000000017941 */ /* 0x000fea0003800000 */
.L_x_540:
[----:B-1----:R-:W2:Y:S01]  /*20eb0*/  LDL.LU R164, [R1+0x7f4] ;  /* 0x0007f40001a47983 */ /* 0x002ea20000300800 */
[----:B------:R-:W-:Y:S01]  /*20ec0*/  LOP3.LUT P2, RZ, R22, 0x2, RZ, 0xc0, !PT ;  /* 0x0000000216ff7812 */ /* 0x000fe2000784c0ff */
[----:B------:R-:W-:Y:S01]  /*20ed0*/  BSSY B1, `(.L_x_542) ;  /* 0x0000009000017945 */ /* 0x000fe20003800000 */
[----:B------:R-:W-:Y:S02]  /*20ee0*/  IADD3 R5, P5, R5, 0x100, RZ ;  /* 0x0000010005057810 */ /* 0x000fe40007fbe0ff */
[----:B------:R-:W-:Y:S01]  /*20ef0*/  ISETP.LT.OR P2, PT, R0, 0xfa, !P2 ;  /* 0x000000fa0000780c */ /* 0x000fe20005741670 */
[----:B--2---:R-:W-:-:S05]  /*20f00*/  @!P3 IMAD R164, R164, R17, R4 ;  /* 0x00000011a4a4b224 */ /* 0x004fca00078e0204 */
[----:B------:R1:W-:Y:S01]  /*20f10*/  @!P3 STG.E.U8 desc[UR50][R20.64+0xf9], R164 ;  /* 0x0000f9a41400b986 */ /* 0x0003e2000c101132 */
[----:B------:R-:W-:Y:S06]  /*20f20*/  @P4 BRA `(.L_x_543) ;  /* 0x00000000000c4947 */ /* 0x000fec0003800000 */
[----:B------:R-:W2:Y:S02]  /*20f30*/  LDG.E.U8 R16, desc[UR50][R12.64+0xf8] ;  /* 0x0000f8320c107981 */ /* 0x000ea4000c1e1100 */
[----:B--2---:R-:W-:-:S05]  /*20f40*/  PRMT R4, R16, 0x8880, RZ ;  /* 0x0000888010047816 */ /* 0x004fca00000000ff */
[----:B------:R-:W-:-:S07]  /*20f50*/  IMAD R4, R4, R18, RZ ;  /* 0x0000001204047224 */ /* 0x000fce00078e02ff */
.L_x_543:
[----:B------:R-:W-:Y:S05]  /*20f60*/  BSYNC B1 ;  /* 0x0000000000017941 */ /* 0x000fea0003800000 */
.L_x_542:
[----:B-1----:R-:W2:Y:S01]  /*20f70*/  LDL.LU R164, [R1+0x7f8] ;  /* 0x0007f80001a47983 */ /* 0x002ea20000300800 */
[----:B------:R-:W-:Y:S01]  /*20f80*/  IMAD.X R9, RZ, RZ, UR7, P5 ;  /* 0x00000007ff097e24 */ /* 0x000fe2000a8e06ff */
[----:B------:R-:W-:Y:S01]  /*20f90*/  BSSY B1, `(.L_x_544) ;  /* 0x0000011000017945 */ /* 0x000fe20003800000 */
[----:B------:R-:W-:-:S04]  /*20fa0*/  IMAD.WIDE.U32 R162, R5, R10, R162 ;  /* 0x0000000a05a27225 */ /* 0x000fc800078e00a2 */
[----:B--2---:R-:W-:-:S05]  /*20fb0*/  @!P4 IMAD R164, R164, R17, R4 ;  /* 0x00000011a4a4c224 */ /* 0x004fca00078e0204 */
[----:B------:R1:W-:Y:S02]  /*20fc0*/  @!P4 STG.E.U8 desc[UR50][R6.64+0xf8], R164 ;  /* 0x0000f8a40600c986 */ /* 0x0003e4000c101132 */
[----:B-1----:R-:W-:Y:S02]  /*20fd0*/  IMAD.U32 R164, RZ, RZ, UR44 ;  /* 0x0000002cffa47e24 */ /* 0x002fe4000f8e00ff */
[-C--:B------:R-:W-:Y:S02]  /*20fe0*/  IMAD R7, R9, R10.reuse, RZ ;  /* 0x0000000a09077224 */ /* 0x080fe400078e02ff */
[----:B------:R-:W-:Y:S01]  /*20ff0*/  IMAD.U32 R6, RZ, RZ, UR43 ;  /* 0x0000002bff067e24 */ /* 0x000fe2000f8e00ff */
[----:B------:R-:W-:Y:S01]  /*21000*/  @!P2 IADD3 R164, P3, P4, R164, UR42, R2 ;  /* 0x0000002aa4a4ac10 */ /* 0x000fe2000fc7e002 */
[C---:B------:R-:W-:Y:S02]  /*21010*/  IMAD R7, R5.reuse, R11, R7 ;  /* 0x0000000b05077224 */ /* 0x040fe400078e0207 */
[----:B------:R-:W-:Y:S01]  /*21020*/  IMAD.WIDE.U32 R10, R5, R10, R158 ;  /* 0x0000000a050a7225 */ /* 0x000fe200078e009e */
[----:B------:R-:W-:-:S02]  /*21030*/  @!P2 IADD3.X R165, R6, UR41, R3, P3, P4 ;  /* 0x0000002906a5ac10 */ /* 0x000fc40009fe8403 */
[----:B------:R-:W-:Y:S01]  /*21040*/  IADD3 R8, P3, P4, R8, R156, R162 ;  /* 0x0000009c08087210 */ /* 0x000fe20007c7e0a2 */
[----:B------:R-:W-:Y:S01]  /*21050*/  IMAD.IADD R162, R7, 0x1, R163 ;  /* 0x0000000107a27824 */ /* 0x000fe200078e02a3 */
[----:B------:R-:W-:Y:S11]  /*21060*/  @P2 BRA `(.L_x_545) ;  /* 0x00000000000c2947 */ /* 0x000ff60003800000 */
[----:B------:R-:W2:Y:S02]  /*21070*/  LDG.E.U8 R16, desc[UR50][R12.64+0xf9] ;  /* 0x0000f9320c107981 */ /* 0x000ea4000c1e1100 */
[----:B--2---:R-:W-:-:S05]  /*21080*/  PRMT R4, R16, 0x8880, RZ ;  /* 0x0000888010047816 */ /* 0x004fca00000000ff */
[----:B------:R-:W-:-:S07]  /*21090*/  IMAD R4, R4, R18, RZ ;  /* 0x0000001204047224 */ /* 0x000fce00078e02ff */
.L_x_545:
[----:B------:R-:W-:Y:S05]  /*210a0*/  BSYNC B1 ;  /* 0x0000000000017941 */ /* 0x000fea0003800000 */
.L_x_544:
[----:B------:R-:W2:Y:S01]  /*210b0*/  LDL.LU R5, [R1+0x7fc] ;  /* 0x0007fc0001057983 */ /* 0x000ea20000300800 */
[----:B------:R-:W-:Y:S01]  /*210c0*/  ISETP.GE.AND P6, PT, R23, 0x101, PT ;  /* 0x000001011700780c */ /* 0x000fe20003fc6270 */
[----:B------:R-:W-:Y:S01]  /*210d0*/  BSSY B1, `(.L_x_546) ;  /* 0x000000f000017945 */ /* 0x000fe20003800000 */
[----:B------:R-:W-:Y:S02]  /*210e0*/  IADD3.X R9, R159, R157, R162, P3, P4 ;  /* 0x0000009d9f097210 */ /* 0x000fe40001fe84a2 */
[----:B------:R-:W-:Y:S02]  /*210f0*/  IADD3 R6, P3, R10, R156, RZ ;  /* 0x0000009c0a067210 */ /* 0x000fe40007f7e0ff */
[----:B------:R-:W-:Y:S02]  /*21100*/  LOP3.LUT R22, R22, 0xfffffffe, RZ, 0xc0, !PT ;  /* 0xfffffffe16167812 */ /* 0x000fe400078ec0ff */
[----:B------:R-:W-:Y:S02]  /*21110*/  IADD3.X R7, R157, R11, R7, P3, !PT ;  /* 0x0000000b9d077210 */ /* 0x000fe40001ffe407 */
[----:B------:R-:W-:-:S03]  /*21120*/  IADD3 R10, P3, R2, UR46, RZ ;  /* 0x0000002e020a7c10 */ /* 0x000fc6000ff7e0ff */
[----:B------:R-:W-:Y:S02]  /*21130*/  @P6 LOP3.LUT R22, R22, 0x1, RZ, 0xfc, !PT ;  /* 0x0000000116166812 */ /* 0x000fe400078efcff */
[----:B------:R-:W-:Y:S01]  /*21140*/  IADD3.X R11, R3, UR45, RZ, P3, !PT ;  /* 0x0000002d030b7c10 */ /* 0x000fe20009ffe4ff */
[----:B--2---:R-:W-:-:S05]  /*21150*/  @!P2 IMAD R5, R5, R17, R4 ;  /* 0x000000110505a224 */ /* 0x004fca00078e0204 */
[----:B------:R1:W-:Y:S01]  /*21160*/  @!P2 STG.E.U8 desc[UR50][R164.64+0xf9], R5 ;  /* 0x0000f905a400a986 */ /* 0x0003e2000c101132 */
[----:B------:R-:W-:-:S13]  /*21170*/  ISETP.LT.OR P2, PT, R0, 0x1, !P6 ;  /* 0x000000010000780c */ /* 0x000fda0007741670 */
[----:B-1----:R-:W-:Y:S05]  /*21180*/  @P2 BRA `(.L_x_547) ;  /* 0x00000000000c2947 */ /* 0x002fea0003800000 */
[----:B------:R-:W2:Y:S02]  /*21190*/  LDG.E.U8 R16, desc[UR50][R6.64] ;  /* 0x0000003206107981 */ /* 0x000ea4000c1e1100 */
[----:B--2---:R-:W-:-:S05]  /*211a0*/  PRMT R4, R16, 0x8880, RZ ;  /* 0x0000888010047816 */ /* 0x004fca00000000ff */
[----:B------:R-:W-:-:S07]  /*211b0*/  IMAD R4, R4, R18, RZ ;  /* 0x0000001204047224 */ /* 0x000fce00078e02ff */
.L_x_547:
[----:B------:R-:W-:Y:S05]  /*211c0*/  BSYNC B1 ;  /* 0x0000000000017941 */ /* 0x000fea0003800000 */
.L_x_546:
[----:B------:R-:W2:Y:S01]  /*211d0*/  LDL.LU R5, [R1+0x400] ;  /* 0x0004000001057983 */ /* 0x000ea20000300800 */
[----:B------:R-:W-:Y:S01]  /*211e0*/  ISETP.LT.OR P4, PT, R0, 0x2, !P6 ;  /* 0x000000020000780c */ /* 0x000fe20007781670 */
[----:B------:R-:W-:Y:S01]  /*211f0*/  BSSY B1, `(.L_x_548) ;  /* 0x0000008000017945 */ /* 0x000fe20003800000 */
[----:B--2---:R-:W-:-:S05]  /*21200*/  @!P2 IMAD R5, R5, R17, R4 ;  /* 0x000000110505a224 */ /* 0x004fca00078e0204 */
[----:B------:R1:W-:Y:S01]  /*21210*/  @!P2 STG.E.U8 desc[UR50][R10.64], R5 ;  /* 0x000000050a00a986 */ /* 0x0003e2000c101132 */
[----:B------:R-:W-:-:S05]  /*21220*/  ISETP.GE.AND P2, PT, R23, 0x109, PT ;  /* 0x000001091700780c */ /* 0x000fca0003f46270 */
[----:B------:R-:W-:Y:S08]  /*21230*/  @P4 BRA `(.L_x_549) ;  /* 0x00000000000c4947 */ /* 0x000ff00003800000 */
[----:B------:R-:W2:Y:S02]  /*21240*/  LDG.E.U8 R16, desc[UR50][R6.64+0x1] ;  /* 0x0000013206107981 */ /* 0x000ea4000c1e1100 */
[----:B--2---:R-:W-:-:S05]  /*21250*/  PRMT R4, R16, 0x8880, RZ ;  /* 0x0000888010047816 */ /* 0x004fca00000000ff */
[----:B------:R-:W-:-:S07]  /*21260*/  IMAD R4, R4, R18, RZ ;  /* 0x0000001204047224 */ /* 0x000fce00078e02ff */
.L_x_549:
[----:B------:R-:W-:Y:S05]  /*21270*/  BSYNC B1 ;  /* 0x0000000000017941 */ /* 0x000fea0003800000 */
.L_x_548:
[----:B-1----:R-:W2:Y:S01]  /*21280*/  LDL.LU R5, [R1+0x404] ;  /* 0x0004040001057983 */ /* 0x002ea20000300800 */
        /* <DEDUP_REMOVED lines=10> */
.L_x_551:
[----:B------:R-:W-:Y:S05]  /*21330*/  BSYNC B1 ;  /* 0x0000000000017941 */ /* 0x000fea0003800000 */
.L_x_550:
        /* <DEDUP_REMOVED lines=11> */
.L_x_553:
[----:B------:R-:W-:Y:S05]  /*213f0*/  BSYNC B1 ;  /* 0x0000000000017941 */ /* 0x000fea0003800000 */
.L_x_552:
[----:B-1----:R-:W2:Y:S01]  /*21400*/  LDL.LU R5, [R1+0x40c] ;  /* 0x00040c0001057983 */ /* 0x002ea20000300800 */
[----:B------:R-:W-:Y:S01]  /*21410*/  ISETP.LT.OR P3, PT, R0, 0x9, !P6 ;  /* 0x000000090000780c */ /* 0x000fe20007761670 */
[----:B------:R-:W-:Y:S01]  /*21420*/  BSSY B1, `(.L_x_554) ;  /* 0x0000007000017945 */ /* 0x000fe20003800000 */
[----:B--2---:R-:W-:-:S05]  /*21430*/  @!P4 IMAD R5, R5, R17, R4 ;  /* 0x000000110505c224 */ /* 0x004fca00078e0204 */
[----:B------:R1:W-:Y:S06]  /*21440*/  @!P4 STG.E.U8 desc[UR50][R156.64+0x1], R5 ;  /* 0x000001059c00c986 */ /* 0x0003ec000c101132 */
[----:B------:R-:W-:Y:S05]  /*21450*/  @P3 BRA `(.L_x_555) ;  /* 0x00000000000c3947 */ /* 0x000fea0003800000 */
[----:B------:R-:W2:Y:S02]  /*21460*/  LDG.E.U8 R16, desc[UR50][R6.64+0x8] ;  /* 0x0000083206107981 */ /* 0x000ea4000c1e1100 */
[----:B--2---:R-:W-:-:S05]  /*21470*/  PRMT R4, R16, 0x8880, RZ ;  /* 0x0000888010047816 */ /* 0x004fca00000000ff */
[----:B------:R-:W-:-:S07]  /*21480*/  IMAD R4, R4, R18, RZ ;  /* 0x0000001204047224 */ /* 0x000fce00078e02ff */
.L_x_555:
[----:B------:R-:W-:Y:S05]  /*21490*/  BSYNC B1 ;  /* 0x0000000000017941 */ /* 0x000fea0003800000 */
.L_x_554:
[----:B-1----:R-:W2:Y:S01]  /*214a0*/  LDL.LU R5, [R1+0x410] ;  /* 0x0004100001057983 */ /* 0x002ea20000300800 */
        /* <DEDUP_REMOVED lines=8> */
.L_x_557:
[----:B------:R-:W-:Y:S05]  /*21530*/  BSYNC B1 ;  /* 0x0000000000017941 */ /* 0x000fea0003800000 */
.L_x_556:
        /* <DEDUP_REMOVED lines=11> */
.L_x_559:
[----:B------:R-:W-:Y:S05]  /*215f0*/  BSYNC B1 ;  /* 0x0000000000017941 */ /* 0x000fea0003800000 */
.L_x_558:
[----:B------:R-:W2:Y:S01]  /*21600*/  LDL.LU R23, [R1+0x418] ;  /* 0x0004180001177983 */ /* 0x000ea20000300800 */
[----:B------:R-:W-:Y:S01]  /*21610*/  ISETP.LT.OR P4, PT, R0, 0xa, !P2 ;  /* 0x0000000a0000780c */ /* 0x000fe20005781670 */
[----:B------:R-:W-:-:S12]  /*21620*/  BSSY B1, `(.L_x_560) ;  /* 0x000000b000017945 */ /* 0x000fd80003800000 */
[----:B------:R-:W-:-:S04]  /*21630*/  @!P4 IADD3 R158, P5, P6, R158, UR46, R2 ;  /* 0x0000002e9e9ecc10 */ /* 0x000fc8000febe002 */
[----:B------:R-:W-:Y:S02]  /*21640*/  @!P4 IADD3.X R159, R5, UR45, R3, P5, P6 ;  /* 0x0000002d059fcc10 */ /* 0x000fe4000afec403 */
        /* <DEDUP_REMOVED lines=8> */
.L_x_561:
[----:B------:R-:W-:Y:S05]  /*216d0*/  BSYNC B1 ;  /* 0x0000000000017941 */ /* 0x000fea0003800000 */
.L_x_560:
        /* <DEDUP_REMOVED lines=10> */
.L_x_563:
[----:B------:R-:W-:Y:S05]  /*21780*/  BSYNC B1 ;  /* 0x0000000000017941 */ /* 0x000fea0003800000 */
.L_x_562:
[----:B-1----:R-:W2:Y:S01]  /*21790*/  LDL.LU R5, [R1+0x420] ;  /* 0x0004200001057983 */ /* 0x002ea20000300800 */
        /* <DEDUP_REMOVED lines=10> */
.L_x_565:
[----:B------:R-:W-:Y:S05]  /*21840*/  BSYNC B1 ;  /* 0x0000000000017941 */ /* 0x000fea0003800000 */
.L_x_564:
[----:B------:R-:W2:Y:S01]  /*21850*/  LDL.LU R23, [R1+0x424] ;  /* 0x0004240001177983 */ /* 0x000ea20000300800 */
[----:B------:R-:W-:Y:S01]  /*21860*/  ISETP.LT.OR P3, PT, R0, 0x11, !P2 ;  /* 0x000000110000780c */ /* 0x000fe20005761670 */
[----:B------:R-:W-:Y:S01]  /*21870*/  BSSY B1, `(.L_x_566) ;  /* 0x000000b000017945 */ /* 0x000fe20003800000 */
[----:B------:R-:W-:-:S11]  /*21880*/  IMAD.U32 R156, RZ, RZ, UR44 ;  /* 0x0000002cff9c7e24 */ /* 0x000fd6000f8e00ff */
[----:B------:R-:W-:-:S04]  /*21890*/  @!P3 IADD3 R158, P5, P6, R158, UR46, R2 ;  /* 0x0000002e9e9ebc10 */ /* 0x000fc8000febe002 */
[----:B------:R-:W-:Y:S01]  /*218a0*/  @!P3 IADD3.X R159, R5, UR45, R3, P5, P6 ;  /* 0x0000002d059fbc10 */ /* 0x000fe2000afec403 */
[----:B--2---:R-:W-:-:S05]  /*218b0*/  @!P4 IMAD R5, R23, R17, R4 ;  /* 0x000000111705c224 */ /* 0x004fca00078e0204 */
[----:B------:R1:W-:Y:S02]  /*218c0*/  @!P4 STG.E.U8 desc[UR50][R10.64+0x11], R5 ;  /* 0x000011050a00c986 */ /* 0x0003e4000c101132 */
[----:B-1----:R-:W-:Y:S01]  /*218d0*/  IMAD.U32 R5, RZ, RZ, UR43 ;  /* 0x0000002bff057e24 */ /* 0x002fe2000f8e00ff */
[----:B------:R-:W-:Y:S06]  /*218e0*/  @P3 BRA `(.L_x_567) ;  /* 0x00000000000c3947 */ /* 0x000fec0003800000 */
[----:B------:R-:W2:Y:S02]  /*218f0*/  LDG.E.U8 R16, desc[UR50][R8.64+0x10] ;  /* 0x0000103208107981 */ /* 0x000ea4000c1e1100 */
[----:B--2---:R-:W-:-:S05]  /*21900*/  PRMT R4, R16, 0x8880, RZ ;  /* 0x0000888010047816 */ /* 0x004fca00000000ff */
[----:B------:R-:W-:-:S07]  /*21910*/  IMAD R4, R4, R18, RZ ;  /* 0x0000001204047224 */ /* 0x000fce00078e02ff */
.L_x_567:
[----:B------:R-:W-:Y:S05]  /*21920*/  BSYNC B1 ;  /* 0x0000000000017941 */ /* 0x000fea0003800000 */
.L_x_566:
[----:B------:R-:W2:Y:S01]  /*21930*/  LDL.LU R23, [R1+0x428] ;  /* 0x0004280001177983 */ /* 0x000ea20000300800 */
[----:B------:R-:W-:Y:S01]  /*21940*/  ISETP.LT.OR P4, PT, R0, 0x12, !P2 ;  /* 0x000000120000780c */ /* 0x000fe20005781670 */
[----:B------:R-:W-:-:S12]  /*21950*/  BSSY B1, `(.L_x_568) ;  /* 0x0000009000017945 */ /* 0x000fd80003800000 */
[----:B------:R-:W-:-:S04]  /*21960*/  @!P4 IADD3 R156, P5, P6, R156, UR46, R2 ;  /* 0x0000002e9c9ccc10 */ /* 0x000fc8000febe002 */
[----:B------:R-:W-:Y:S01]  /*21970*/  @!P4 IADD3.X R157, R5, UR45, R3, P5, P6 ;  /* 0x0000002d059dcc10 */ /* 0x000fe2000afec403 */
[----:B--2---:R-:W-:-:S05]  /*21980*/  @!P3 IMAD R5, R23, R17, R4 ;  /* 0x000000111705b224 */ /* 0x004fca00078e0204 */
[----:B------:R1:W-:Y:S01]  /*21990*/  @!P3 STG.E.U8 desc[UR50][R158.64+0x10], R5 ;  /* 0x000010059e00b986 */ /* 0x0003e2000c101132 */
[----:B------:R-:W-:Y:S05]  /*219a0*/  @P4 BRA `(.L_x_569) ;  /* 0x00000000000c4947 */ /* 0x000fea0003800000 */
[----:B------:R-:W2:Y:S02]  /*219b0*/  LDG.E.U8 R16, desc[UR50][R8.64+0x11] ;  /* 0x0000113208107981 */ /* 0x000ea4000c1e1100 */
[----:B--2---:R-:W-:-:S05]  /*219c0*/  PRMT R4, R16, 0x8880, RZ ;  /* 0x0000888010047816 */ /* 0x004fca00000000ff */
[----:B------:R-:W-:-:S07]  /*219d0*/  IMAD R4, R4, R18, RZ ;  /* 0x0000001204047224 */ /* 0x000fce00078e02ff */
.L_x_569:
[----:B------:R-:W-:Y:S05]  /*219e0*/  BSYNC B1 ;  /* 0x0000000000017941 */ /* 0x000fea0003800000 */
.L_x_568:
        /* <DEDUP_REMOVED lines=10> */
.L_x_571:
[----:B------:R-:W-:Y:S05]  /*21a90*/  BSYNC B1 ;  /* 0x0000000000017941 */ /* 0x000fea0003800000 */
.L_x_570:
        /* <DEDUP_REMOVED lines=11> */
.L_x_573:
[----:B------:R-:W-:Y:S05]  /*21b50*/  BSYNC B1 ;  /* 0x0000000000017941 */ /* 0x000fea0003800000 */
.L_x_572:
        /* <DEDUP_REMOVED lines=13> */
.L_x_575:
[----:B------:R-:W-:Y:S05]  /*21c30*/  BSYNC B1 ;  /* 0x0000000000017941 */ /* 0x000fea0003800000 */
.L_x_574:
        /* <DEDUP_REMOVED lines=11> */
.L_x_577:
[----:B------:R-:W-:Y:S05]  /*21cf0*/  BSYNC B1 ;  /* 0x0000000000017941 */ /* 0x000fea0003800000 */
.L_x_576:
        /* <DEDUP_REMOVED lines=10> */
.L_x_579:
[----:B------:R-:W-:Y:S05]  /*21da0*/  BSYNC B1 ;  /* 0x0000000000017941 */ /* 0x000fea0003800000 */
.L_x_578:
        /* <DEDUP_REMOVED lines=11> */
.L_x_581:
[----:B------:R-:W-:Y:S05]  /*21e60*/  BSYNC B1 ;  /* 0x0000000000017941 */ /* 0x000fea0003800000 */
.L_x_580:
        /* <DEDUP_REMOVED lines=13> */
.L_x_583:
[----:B------:R-:W-:Y:S05]  /*21f40*/  BSYNC B1 ;  /* 0x0000000000017941 */ /* 0x000fea0003800000 */
.L_x_582:
        /* <DEDUP_REMOVED lines=11> */
.L_x_585:
[----:B------:R-:W-:Y:S05]  /*22000*/  BSYNC B1 ;  /* 0x0000000000017941 */ /* 0x000fea0003800000 */
.L_x_584:
        /* <DEDUP_REMOVED lines=10> */
.L_x_587:
[----:B------:R-:W-:Y:S05]  /*220b0*/  BSYNC B1 ;  /* 0x0000000000017941 */ /* 0x000fea0003800000 */
.L_x_586:
        /* <DEDUP_REMOVED lines=11> */
.L_x_589:
[----:B------:R-:W-:Y:S05]  /*22170*/  BSYNC B1 ;  /* 0x0000000000017941 */ /* 0x000fea0003800000 */
.L_x_588:
        /* <DEDUP_REMOVED lines=13> */
.L_x_591:
[----:B------:R-:W-:Y:S05]  /*22250*/  BSYNC B1 ;  /* 0x0000000000017941 */ /* 0x000fea0003800000 */
.L_x_590:
        /* <DEDUP_REMOVED lines=11> */
.L_x_593:
[----:B------:R-:W-:Y:S05]  /*22310*/  BSYNC B1 ;  /* 0x0000000000017941 */ /* 0x000fea0003800000 */
.L_x_592:
        /* <DEDUP_REMOVED lines=10> */
.L_x_595:
[----:B------:R-:W-:Y:S05]  /*223c0*/  BSYNC B1 ;  /* 0x0000000000017941 */ /* 0x000fea0003800000 */
.L_x_594:
        /* <DEDUP_REMOVED lines=11> */
.L_x_597:
[----:B------:R-:W-:Y:S05]  /*22480*/  BSYNC B1 ;  /* 0x0000000000017941 */ /* 0x000fea0003800000 */
.L_x_596:
        /* <DEDUP_REMOVED lines=13> */
.L_x_599:
[----:B------:R-:W-:Y:S05]  /*22560*/  BSYNC B1 ;  /* 0x0000000000017941 */ /* 0x000fea0003800000 */
.L_x_598:
        /* <DEDUP_REMOVED lines=11> */
.L_x_601:
[----:B------:R-:W-:Y:S05]  /*22620*/  BSYNC B1 ;  /* 0x0000000000017941 */ /* 0x000fea0003800000 */
.L_x_600:
        /* <DEDUP_REMOVED lines=10> */
.L_x_603:
[----:B------:R-:W-:Y:S05]  /*226d0*/  BSYNC B1 ;  /* 0x0000000000017941 */ /* 0x000fea0003800000 */
.L_x_602:
        /* <DEDUP_REMOVED lines=11> */
.L_x_605:
[----:B------:R-:W-:Y:S05]  /*22790*/  BSYNC B1 ;  /* 0x0000000000017941 */ /* 0x000fea0003800000 */
.L_x_604:
        /* <DEDUP_REMOVED lines=13> */
.L_x_607:
[----:B------:R-:W-:Y:S05]  /*22870*/  BSYNC B1 ;  /* 0x0000000000017941 */ /* 0x000fea0003800000 */
.L_x_606:
        /* <DEDUP_REMOVED lines=11> */
.L_x_609:
[----:B------:R-:W-:Y:S05]  /*22930*/  BSYNC B1 ;  /* 0x0000000000017941 */ /* 0x000fea0003800000 */
.L_x_608:
        /* <DEDUP_REMOVED lines=10> */
.L_x_611:
[----:B------:R-:W-:Y:S05]  /*229e0*/  BSYNC B1 ;  /* 0x0000000000017941 */ /* 0x000fea0003800000 */
.L_x_610:
        /* <DEDUP_REMOVED lines=11> */
.L_x_613:
[----:B------:R-:W-:Y:S05]  /*22aa0*/  BSYNC B1 ;  /* 0x0000000000017941 */ /* 0x000fea0003800000 */
.L_x_612:
        /* <DEDUP_REMOVED lines=13> */
.L_x_615:
[----:B------:R-:W-:Y:S05]  /*22b80*/  BSYNC B1 ;  /* 0x0000000000017941 */ /* 0x000fea0003800000 */
.L_x_614:
        /* <DEDUP_REMOVED lines=11> */
.L_x_617:
[----:B------:R-:W-:Y:S05]  /*22c40*/  BSYNC B1 ;  /* 0x0000000000017941 */ /* 0x000fea0003800000 */
.L_x_616:
        /* <DEDUP_REMOVED lines=10> */
.L_x_619:
[----:B------:R-:W-:Y:S05]  /*22cf0*/  BSYNC B1 ;  /* 0x0000000000017941 */ /* 0x000fea0003800000 */
.L_x_618:
        /* <DEDUP_REMOVED lines=11> */
.L_x_621:
[----:B------:R-:W-:Y:S05]  /*22db0*/  BSYNC B1 ;  /* 0x0000000000017941 */ /* 0x000fea0003800000 */
.L_x_620:
        /* <DEDUP_REMOVED lines=13> */
.L_x_623:
[----:B------:R-:W-:Y:S05]  /*22e90*/  BSYNC B1 ;  /* 0x0000000000017941 */ /* 0x000fea0003800000 */
.L_x_622:
        /* <DEDUP_REMOVED lines=11> */
.L_x_625:
[----:B------:R-:W-:Y:S05]  /*22f50*/  BSYNC B1 ;  /* 0x0000000000017941 */ /* 0x000fea0003800000 */
.L_x_624:
        /* <DEDUP_REMOVED lines=10> */
.L_x_627:
[----:B------:R-:W-:Y:S05]  /*23000*/  BSYNC B1 ;  /* 0x0000000000017941 */ /* 0x000fea0003800000 */
.L_x_626:
        /* <DEDUP_REMOVED lines=11> */
.L_x_629:
[----:B------:R-:W-:Y:S05]  /*230c0*/  BSYNC B1 ;  /* 0x0000000000017941 */ /* 0x000fea0003800000 */
.L_x_628:
        /* <DEDUP_REMOVED lines=13> */
.L_x_631:
[----:B------:R-:W-:Y:S05]  /*231a0*/  BSYNC B1 ;  /* 0x0000000000017941 */ /* 0x000fea0003800000 */
.L_x_630:
        /* <DEDUP_REMOVED lines=11> */
.L_x_633:
[----:B------:R-:W-:Y:S05]  /*23260*/  BSYNC B1 ;  /* 0x0000000000017941 */ /* 0x000fea0003800000 */
.L_x_632:
        /* <DEDUP_REMOVED lines=10> */
.L_x_635:
[----:B------:R-:W-:Y:S05]  /*23310*/  BSYNC B1 ;  /* 0x0000000000017941 */ /* 0x000fea0003800000 */
.L_x_634:
        /* <DEDUP_REMOVED lines=11> */
.L_x_637:
[----:B------:R-:W-:Y:S05]  /*233d0*/  BSYNC B1 ;  /* 0x0000000000017941 */ /* 0x000fea0003800000 */
.L_x_636:
        /* <DEDUP_REMOVED lines=13> */
.L_x_639:
[----:B------:R-:W-:Y:S05]  /*234b0*/  BSYNC B1 ;  /* 0x0000000000017941 */ /* 0x000fea0003800000 */
.L_x_638:
        /* <DEDUP_REMOVED lines=11> */
.L_x_641:
[----:B------:R-:W-:Y:S05]  /*23570*/  BSYNC B1 ;  /* 0x0000000000017941 */ /* 0x000fea0003800000 */
.L_x_640:
        /* <DEDUP_REMOVED lines=10> */
.L_x_643:
[----:B------:R-:W-:Y:S05]  /*23620*/  BSYNC B1 ;  /* 0x0000000000017941 */ /* 0x000fea0003800000 */
.L_x_642:
        /* <DEDUP_REMOVED lines=11> */
.L_x_645:
[----:B------:R-:W-:Y:S05]  /*236e0*/  BSYNC B1 ;  /* 0x0000000000017941 */ /* 0x000fea0003800000 */
.L_x_644:
        /* <DEDUP_REMOVED lines=13> */
.L_x_647:
[----:B------:R-:W-:Y:S05]  /*237c0*/  BSYNC B1 ;  /* 0x0000000000017941 */ /* 0x000fea0003800000 */
.L_x_646:
        /* <DEDUP_REMOVED lines=11> */
.L_x_649:
[----:B------:R-:W-:Y:S05]  /*23880*/  BSYNC B1 ;  /* 0x0000000000017941 */ /* 0x000fea0003800000 */
.L_x_648:
        /* <DEDUP_REMOVED lines=10> */
.L_x_651:
[----:B------:R-:W-:Y:S05]  /*23930*/  BSYNC B1 ;  /* 0x0000000000017941 */ /* 0x000fea0003800000 */
.L_x_650:
        /* <DEDUP_REMOVED lines=11> */
.L_x_653:
[----:B------:R-:W-:Y:S05]  /*239f0*/  BSYNC B1 ;  /* 0x0000000000017941 */ /* 0x000fea0003800000 */
.L_x_652:
        /* <DEDUP_REMOVED lines=13> */
.L_x_655:
[----:B------:R-:W-:Y:S05]  /*23ad0*/  BSYNC B1 ;  /* 0x0000000000017941 */ /* 0x000fea0003800000 */
.L_x_654:
        /* <DEDUP_REMOVED lines=11> */
.L_x_657:
[----:B------:R-:W-:Y:S05]  /*23b90*/  BSYNC B1 ;  /* 0x0000000000017941 */ /* 0x000fea0003800000 */
.L_x_656:
        /* <DEDUP_REMOVED lines=10> */
.L_x_659:
[----:B------:R-:W-:Y:S05]  /*23c40*/  BSYNC B1 ;  /* 0x0000000000017941 */ /* 0x000fea0003800000 */
.L_x_658:
        /* <DEDUP_REMOVED lines=11> */
.L_x_661:
[----:B------:R-:W-:Y:S05]  /*23d00*/  BSYNC B1 ;  /* 0x0000000000017941 */ /* 0x000fea0003800000 */
.L_x_660:
        /* <DEDUP_REMOVED lines=13> */
.L_x_663:
[----:B------:R-:W-:Y:S05]  /*23de0*/  BSYNC B1 ;  /* 0x0000000000017941 */ /* 0x000fea0003800000 */
.L_x_662:
        /* <DEDUP_REMOVED lines=11> */
.L_x_665:
[----:B------:R-:W-:Y:S05]  /*23ea0*/  BSYNC B1 ;  /* 0x0000000000017941 */ /* 0x000fea0003800000 */
.L_x_664:
        /* <DEDUP_REMOVED lines=10> */
.L_x_667:
[----:B------:R-:W-:Y:S05]  /*23f50*/  BSYNC B1 ;  /* 0x0000000000017941 */ /* 0x000fea0003800000 */
.L_x_666:
        /* <DEDUP_REMOVED lines=11> */
.L_x_669:
[----:B------:R-:W-:Y:S05]  /*24010*/  BSYNC B1 ;  /* 0x0000000000017941 */ /* 0x000fea0003800000 */
.L_x_668:
        /* <DEDUP_REMOVED lines=13> */
.L_x_671:
[----:B------:R-:W-:Y:S05]  /*240f0*/  BSYNC B1 ;  /* 0x0000000000017941 */ /* 0x000fea0003800000 */
.L_x_670:
        /* <DEDUP_REMOVED lines=11> */
.L_x_673:
[----:B------:R-:W-:Y:S05]  /*241b0*/  BSYNC B1 ;  /* 0x0000000000017941 */ /* 0x000fea0003800000 */
.L_x_672:
        /* <DEDUP_REMOVED lines=10> */
.L_x_675:
[----:B------:R-:W-:Y:S05]  /*24260*/  BSYNC B1 ;  /* 0x0000000000017941 */ /* 0x000fea0003800000 */
.L_x_674:
        /* <DEDUP_REMOVED lines=11> */
.L_x_677:
[----:B------:R-:W-:Y:S05]  /*24320*/  BSYNC B1 ;  /* 0x0000000000017941 */ /* 0x000fea0003800000 */
.L_x_676:
        /* <DEDUP_REMOVED lines=13> */
.L_x_679:
[----:B------:R-:W-:Y:S05]  /*24400*/  BSYNC B1 ;  /* 0x0000000000017941 */ /* 0x000fea0003800000 */
.L_x_678:
        /* <DEDUP_REMOVED lines=11> */
.L_x_681:
[----:B------:R-:W-:Y:S05]  /*244c0*/  BSYNC B1 ;  /* 0x0000000000017941 */ /* 0x000fea0003800000 */
.L_x_680:
        /* <DEDUP_REMOVED lines=10> */
.L_x_683:
[----:B------:R-:W-:Y:S05]  /*24570*/  BSYNC B1 ;  /* 0x0000000000017941 */ /* 0x000fea0003800000 */
.L_x_682:
        /* <DEDUP_REMOVED lines=11> */
.L_x_685:
[----:B------:R-:W-:Y:S05]  /*24630*/  BSYNC B1 ;  /* 0x0000000000017941 */ /* 0x000fea0003800000 */
.L_x_684:
        /* <DEDUP_REMOVED lines=13> */
.L_x_687:
[----:B------:R-:W-:Y:S05]  /*24710*/  BSYNC B1 ;  /* 0x0000000000017941 */ /* 0x000fea0003800000 */
.L_x_686:
        /* <DEDUP_REMOVED lines=11> */
.L_x_689:
[----:B------:R-:W-:Y:S05]  /*247d0*/  BSYNC B1 ;  /* 0x0000000000017941 */ /* 0x000fea0003800000 */
.L_x_688:
        /* <DEDUP_REMOVED lines=10> */
.L_x_691:
[----:B------:R-:W-:Y:S05]  /*24880*/  BSYNC B1 ;  /* 0x0000000000017941 */ /* 0x000fea0003800000 */
.L_x_690:
        /* <DEDUP_REMOVED lines=11> */
.L_x_693:
[----:B------:R-:W-:Y:S05]  /*24940*/  BSYNC B1 ;  /* 0x0000000000017941 */ /* 0x000fea0003800000 */
.L_x_692:
        /* <DEDUP_REMOVED lines=13> */
.L_x_695:
[----:B------:R-:W-:Y:S05]  /*24a20*/  BSYNC B1 ;  /* 0x0000000000017941 */ /* 0x000fea0003800000 */
.L_x_694:
        /* <DEDUP_REMOVED lines=11> */
.L_x_697:
[----:B------:R-:W-:Y:S05]  /*24ae0*/  BSYNC B1 ;  /* 0x0000000000017941 */ /* 0x000fea0003800000 */
.L_x_696:
        /* <DEDUP_REMOVED lines=10> */
.L_x_699:
[----:B------:R-:W-:Y:S05]  /*24b90*/  BSYNC B1 ;  /* 0x0000000000017941 */ /* 0x000fea0003800000 */
.L_x_698:
        /* <DEDUP_REMOVED lines=11> */
.L_x_701:
[----:B------:R-:W-:Y:S05]  /*24c50*/  BSYNC B1 ;  /* 0x0000000000017941 */ /* 0x000fea0003800000 */
.L_x_700:
        /* <DEDUP_REMOVED lines=13> */
.L_x_703:
[----:B------:R-:W-:Y:S05]  /*24d30*/  BSYNC B1 ;  /* 0x0000000000017941 */ /* 0x000fea0003800000 */
.L_x_702:
        /* <DEDUP_REMOVED lines=11> */
.L_x_705:
[----:B------:R-:W-:Y:S05]  /*24df0*/  BSYNC B1 ;  /* 0x0000000000017941 */ /* 0x000fea0003800000 */
.L_x_704:
        /* <DEDUP_REMOVED lines=10> */
.L_x_707:
[----:B------:R-:W-:Y:S05]  /*24ea0*/  BSYNC B1 ;  /* 0x0000000000017941 */ /* 0x000fea0003800000 */
.L_x_706:
        /* <DEDUP_REMOVED lines=11> */
.L_x_709:
[----:B------:R-:W-:Y:S05]  /*24f60*/  BSYNC B1 ;  /* 0x0000000000017941 */ /* 0x000fea0003800000 */
.L_x_708:
        /* <DEDUP_REMOVED lines=13> */
.L_x_711:
[----:B------:R-:W-:Y:S05]  /*25040*/  BSYNC B1 ;  /* 0x0000000000017941 */ /* 0x000fea0003800000 */
.L_x_710:
        /* <DEDUP_REMOVED lines=11> */
.L_x_713:
[----:B------:R-:W-:Y:S05]  /*25100*/  BSYNC B1 ;  /* 0x0000000000017941 */ /* 0x000fea0003800000 */
.L_x_712:
        /* <DEDUP_REMOVED lines=10> */
.L_x_715:
[----:B------:R-:W-:Y:S05]  /*251b0*/  BSYNC B1 ;  /* 0x0000000000017941 */ /* 0x000fea0003800000 */
.L_x_714:
        /* <DEDUP_REMOVED lines=11> */
.L_x_717:
[----:B------:R-:W-:Y:S05]  /*25270*/  BSYNC B1 ;  /* 0x0000000000017941 */ /* 0x000fea0003800000 */
.L_x_716:
        /* <DEDUP_REMOVED lines=13> */
.L_x_719:
[----:B------:R-:W-:Y:S05]  /*25350*/  BSYNC B1 ;  /* 0x0000000000017941 */ /* 0x000fea0003800000 */
.L_x_718:
        /* <DEDUP_REMOVED lines=11> */
.L_x_721:
[----:B------:R-:W-:Y:S05]  /*25410*/  BSYNC B1 ;  /* 0x0000000000017941 */ /* 0x000fea0003800000 */
.L_x_720:
        /* <DEDUP_REMOVED lines=10> */
.L_x_723:
[----:B------:R-:W-:Y:S05]  /*254c0*/  BSYNC B1 ;  /* 0x0000000000017941 */ /* 0x000fea0003800000 */
.L_x_722:
        /* <DEDUP_REMOVED lines=11> */
.L_x_725:
[----:B------:R-:W-:Y:S05]  /*25580*/  BSYNC B1 ;  /* 0x0000000000017941 */ /* 0x000fea0003800000 */
.L_x_724:
        /* <DEDUP_REMOVED lines=13> */
.L_x_727:
[----:B------:R-:W-:Y:S05]  /*25660*/  BSYNC B1 ;  /* 0x0000000000017941 */ /* 0x000fea0003800000 */
.L_x_726:
        /* <DEDUP_REMOVED lines=11> */
.L_x_729:
[----:B------:R-:W-:Y:S05]  /*25720*/  BSYNC B1 ;  /* 0x0000000000017941 */ /* 0x000fea0003800000 */
.L_x_728:
        /* <DEDUP_REMOVED lines=10> */
.L_x_731:
[----:B------:R-:W-:Y:S05]  /*257d0*/  BSYNC B1 ;  /* 0x0000000000017941 */ /* 0x000fea0003800000 */
.L_x_730:
        /* <DEDUP_REMOVED lines=11> */
.L_x_733:
[----:B------:R-:W-:Y:S05]  /*25890*/  BSYNC B1 ;  /* 0x0000000000017941 */ /* 0x000fea0003800000 */
.L_x_732:
        /* <DEDUP_REMOVED lines=13> */
.L_x_735:
[----:B------:R-:W-:Y:S05]  /*25970*/  BSYNC B1 ;  /* 0x0000000000017941 */ /* 0x000fea0003800000 */
.L_x_734:
        /* <DEDUP_REMOVED lines=11> */
.L_x_737:
[----:B------:R-:W-:Y:S05]  /*25a30*/  BSYNC B1 ;  /* 0x0000000000017941 */ /* 0x000fea0003800000 */
.L_x_736:
        /* <DEDUP_REMOVED lines=10> */
.L_x_739:
[----:B------:R-:W-:Y:S05]  /*25ae0*/  BSYNC B1 ;  /* 0x0000000000017941 */ /* 0x000fea0003800000 */
.L_x_738:
        /* <DEDUP_REMOVED lines=11> */
.L_x_741:
[----:B------:R-:W-:Y:S05]  /*25ba0*/  BSYNC B1 ;  /* 0x0000000000017941 */ /* 0x000fea0003800000 */
.L_x_740:
        /* <DEDUP_REMOVED lines=13> */
.L_x_743:
[----:B------:R-:W-:Y:S05]  /*25c80*/  BSYNC B1 ;  /* 0x0000000000017941 */ /* 0x000fea0003800000 */
.L_x_742:
        /* <DEDUP_REMOVED lines=11> */
.L_x_745:
[----:B------:R-:W-:Y:S05]  /*25d40*/  BSYNC B1 ;  /* 0x0000000000017941 */ /* 0x000fea0003800000 */
.L_x_744:
        /* <DEDUP_REMOVED lines=10> */
.L_x_747:
[----:B------:R-:W-:Y:S05]  /*25df0*/  BSYNC B1 ;  /* 0x0000000000017941 */ /* 0x000fea0003800000 */
.L_x_746:
        /* <DEDUP_REMOVED lines=11> */
.L_x_749:
[----:B------:R-:W-:Y:S05]  /*25eb0*/  BSYNC B1 ;  /* 0x0000000000017941 */ /* 0x000fea0003800000 */
.L_x_748:
        /* <DEDUP_REMOVED lines=13> */
.L_x_751:
[----:B------:R-:W-:Y:S05]  /*25f90*/  BSYNC B1 ;  /* 0x0000000000017941 */ /* 0x000fea0003800000 */
.L_x_750:
        /* <DEDUP_REMOVED lines=11> */
.L_x_753:
[----:B------:R-:W-:Y:S05]  /*26050*/  BSYNC B1 ;  /* 0x0000000000017941 */ /* 0x000fea0003800000 */
.L_x_752:
        /* <DEDUP_REMOVED lines=10> */
.L_x_755:
[----:B------:R-:W-:Y:S05]  /*26100*/  BSYNC B1 ;  /* 0x0000000000017941 */ /* 0x000fea0003800000 */
.L_x_754:
        /* <DEDUP_REMOVED lines=11> */
.L_x_757:
[----:B------:R-:W-:Y:S05]  /*261c0*/  BSYNC B1 ;  /* 0x0000000000017941 */ /* 0x000fea0003800000 */
.L_x_756:
        /* <DEDUP_REMOVED lines=13> */
.L_x_759:
[----:B------:R-:W-:Y:S05]  /*262a0*/  BSYNC B1 ;  /* 0x0000000000017941 */ /* 0x000fea0003800000 */
.L_x_758:
        /* <DEDUP_REMOVED lines=11> */
.L_x_761:
[----:B------:R-:W-:Y:S05]  /*26360*/  BSYNC B1 ;  /* 0x0000000000017941 */ /* 0x000fea0003800000 */
.L_x_760:
        /* <DEDUP_REMOVED lines=10> */
.L_x_763:
[----:B------:R-:W-:Y:S05]  /*26410*/  BSYNC B1 ;  /* 0x0000000000017941 */ /* 0x000fea0003800000 */
.L_x_762:
        /* <DEDUP_REMOVED lines=11> */
.L_x_765:
[----:B------:R-:W-:Y:S05]  /*264d0*/  BSYNC B1 ;  /* 0x0000000000017941 */ /* 0x000fea0003800000 */
.L_x_764:
        /* <DEDUP_REMOVED lines=13> */
.L_x_767:
[----:B------:R-:W-:Y:S05]  /*265b0*/  BSYNC B1 ;  /* 0x0000000000017941 */ /* 0x000fea0003800000 */
.L_x_766:
        /* <DEDUP_REMOVED lines=11> */
.L_x_769:
[----:B------:R-:W-:Y:S05]  /*26670*/  BSYNC B1 ;  /* 0x0000000000017941 */ /* 0x000fea0003800000 */
.L_x_768:
        /* <DEDUP_REMOVED lines=10> */
.L_x_771:
[----:B------:R-:W-:Y:S05]  /*26720*/  BSYNC B1 ;  /* 0x0000000000017941 */ /* 0x000fea0003800000 */
.L_x_770:
        /* <DEDUP_REMOVED lines=11> */
.L_x_773:
[----:B------:R-:W-:Y:S05]  /*267e0*/  BSYNC B1 ;  /* 0x0000000000017941 */ /* 0x000fea0003800000 */
.L_x_772:
        /* <DEDUP_REMOVED lines=13> */
.L_x_775:
[----:B------:R-:W-:Y:S05]  /*268c0*/  BSYNC B1 ;  /* 0x0000000000017941 */ /* 0x000fea0003800000 */
.L_x_774:
        /* <DEDUP_REMOVED lines=11> */
.L_x_777:
[----:B------:R-:W-:Y:S05]  /*26980*/  BSYNC B1 ;  /* 0x0000000000017941 */ /* 0x000fea0003800000 */
.L_x_776:
        /* <DEDUP_REMOVED lines=10> */
.L_x_779:
[----:B------:R-:W-:Y:S05]  /*26a30*/  BSYNC B1 ;  /* 0x0000000000017941 */ /* 0x000fea0003800000 */
.L_x_778:
        /* <DEDUP_REMOVED lines=11> */
.L_x_781:
[----:B------:R-:W-:Y:S05]  /*26af0*/  BSYNC B1 ;  /* 0x0000000000017941 */ /* 0x000fea0003800000 */
.L_x_780:
        /* <DEDUP_REMOVED lines=13> */
.L_x_783:
[----:B------:R-:W-:Y:S05]  /*26bd0*/  BSYNC B1 ;  /* 0x0000000000017941 */ /* 0x000fea0003800000 */
.L_x_782:
        /* <DEDUP_REMOVED lines=11> */
.L_x_785:
[----:B------:R-:W-:Y:S05]  /*26c90*/  BSYNC B1 ;  /* 0x0000000000017941 */ /* 0x000fea0003800000 */
.L_x_784:
        /* <DEDUP_REMOVED lines=10> */
.L_x_787:
[----:B------:R-:W-:Y:S05]  /*26d40*/  BSYNC B1 ;  /* 0x0000000000017941 */ /* 0x000fea0003800000 */
.L_x_786:
        /* <DEDUP_REMOVED lines=11> */
.L_x_789:
[----:B------:R-:W-:Y:S05]  /*26e00*/  BSYNC B1 ;  /* 0x0000000000017941 */ /* 0x000fea0003800000 */
.L_x_788:
        /* <DEDUP_REMOVED lines=13> */
.L_x_791:
[----:B------:R-:W-:Y:S05]  /*26ee0*/  BSYNC B1 ;  /* 0x0000000000017941 */ /* 0x000fea0003800000 */
.L_x_790:
        /* <DEDUP_REMOVED lines=11> */
.L_x_793:
[----:B------:R-:W-:Y:S05]  /*26fa0*/  BSYNC B1 ;  /* 0x0000000000017941 */ /* 0x000fea0003800000 */
.L_x_792:
        /* <DEDUP_REMOVED lines=10> */
.L_x_795:
[----:B------:R-:W-:Y:S05]  /*27050*/  BSYNC B1 ;  /* 0x0000000000017941 */ /* 0x000fea0003800000 */
.L_x_794:
        /* <DEDUP_REMOVED lines=11> */
.L_x_797:
[----:B------:R-:W-:Y:S05]  /*27110*/  BSYNC B1 ;  /* 0x0000000000017941 */ /* 0x000fea0003800000 */
.L_x_796:
        /* <DEDUP_REMOVED lines=13> */
.L_x_799:
[----:B------:R-:W-:Y:S05]  /*271f0*/  BSYNC B1 ;  /* 0x0000000000017941 */ /* 0x000fea0003800000 */
.L_x_798:
        /* <DEDUP_REMOVED lines=11> */
.L_x_801:
[----:B------:R-:W-:Y:S05]  /*272b0*/  BSYNC B1 ;  /* 0x0000000000017941 */ /* 0x000fea0003800000 */
.L_x_800:
        /* <DEDUP_REMOVED lines=9> */
.L_x_803:
[----:B------:R-:W-:Y:S05]  /*27350*/  BSYNC B1 ;  /* 0x0000000000017941 */ /* 0x000fea0003800000 */
.L_x_802:
        /* <DEDUP_REMOVED lines=9> */
.L_x_805:
[----:B------:R-:W-:Y:S05]  /*273f0*/  BSYNC B1 ;  /* 0x0000000000017941 */ /* 0x000fea0003800000 */
.L_x_804:
        /* <DEDUP_REMOVED lines=11> */
.L_x_807:
[----:B------:R-:W-:Y:S05]  /*274b0*/  BSYNC B1 ;  /* 0x0000000000017941 */ /* 0x000fea0003800000 */
.L_x_806:
        /* <DEDUP_REMOVED lines=11> */
.L_x_809:
[----:B------:R-:W-:Y:S05]  /*27570*/  BSYNC B1 ;  /* 0x0000000000017941 */ /* 0x000fea0003800000 */
.L_x_808:
        /* <DEDUP_REMOVED lines=9> */
.L_x_811:
[----:B------:R-:W-:Y:S05]  /*27610*/  BSYNC B1 ;  /* 0x0000000000017941 */ /* 0x000fea0003800000 */
.L_x_810:
        /* <DEDUP_REMOVED lines=9> */
.L_x_813:
[----:B------:R-:W-:Y:S05]  /*276b0*/  BSYNC B1 ;  /* 0x0000000000017941 */ /* 0x000fea0003800000 */
.L_x_812:
        /* <DEDUP_REMOVED lines=11> */
.L_x_815:
[----:B------:R-:W-:Y:S05]  /*27770*/  BSYNC B1 ;  /* 0x0000000000017941 */ /* 0x000fea0003800000 */
.L_x_814:
        /* <DEDUP_REMOVED lines=11> */
.L_x_817:
[----:B------:R-:W-:Y:S05]  /*27830*/  BSYNC B1 ;  /* 0x0000000000017941 */ /* 0x000fea0003800000 */
.L_x_816:
        /* <DEDUP_REMOVED lines=9> */
.L_x_819:
[----:B------:R-:W-:Y:S05]  /*278d0*/  BSYNC B1 ;  /* 0x0000000000017941 */ /* 0x000fea0003800000 */
.L_x_818:
        /* <DEDUP_REMOVED lines=9> */
.L_x_821:
[----:B------:R-:W-:Y:S05]  /*27970*/  BSYNC B1 ;  /* 0x0000000000017941 */ /* 0x000fea0003800000 */
.L_x_820:
        /* <DEDUP_REMOVED lines=11> */
.L_x_823:
[----:B------:R-:W-:Y:S05]  /*27a30*/  BSYNC B1 ;  /* 0x0000000000017941 */ /* 0x000fea0003800000 */
.L_x_822:
        /* <DEDUP_REMOVED lines=11> */
.L_x_825:
[----:B------:R-:W-:Y:S05]  /*27af0*/  BSYNC B1 ;  /* 0x0000000000017941 */ /* 0x000fea0003800000 */
.L_x_824:
        /* <DEDUP_REMOVED lines=9> */
.L_x_827:
[----:B------:R-:W-:Y:S05]  /*27b90*/  BSYNC B1 ;  /* 0x0000000000017941 */ /* 0x000fea0003800000 */
.L_x_826:
        /* <DEDUP_REMOVED lines=9> */
.L_x_829:
[----:B------:R-:W-:Y:S05]  /*27c30*/  BSYNC B1 ;  /* 0x0000000000017941 */ /* 0x000fea0003800000 */
.L_x_828:
        /* <DEDUP_REMOVED lines=11> */
.L_x_831:
[----:B------:R-:W-:Y:S05]  /*27cf0*/  BSYNC B1 ;  /* 0x0000000000017941 */ /* 0x000fea0003800000 */
.L_x_830:
        /* <DEDUP_REMOVED lines=11> */
.L_x_833:
[----:B------:R-:W-:Y:S05]  /*27db0*/  BSYNC B1 ;  /* 0x0000000000017941 */ /* 0x000fea0003800000 */
.L_x_832:
        /* <DEDUP_REMOVED lines=9> */
.L_x_835:
[----:B------:R-:W-:Y:S05]  /*27e50*/  BSYNC B1 ;  /* 0x0000000000017941 */ /* 0x000fea0003800000 */
.L_x_834:
        /* <DEDUP_REMOVED lines=9> */
.L_x_837:
[----:B------:R-:W-:Y:S05]  /*27ef0*/  BSYNC B1 ;  /* 0x0000000000017941 */ /* 0x000fea0003800000 */
.L_x_836:
        /* <DEDUP_REMOVED lines=11> */
.L_x_839:
[----:B------:R-:W-:Y:S05]  /*27fb0*/  BSYNC B1 ;  /* 0x0000000000017941 */ /* 0x000fea0003800000 */
.L_x_838:
        /* <DEDUP_REMOVED lines=11> */
.L_x_841:
[----:B------:R-:W-:Y:S05]  /*28070*/  BSYNC B1 ;  /* 0x0000000000017941 */ /* 0x000fea0003800000 */
.L_x_840:
        /* <DEDUP_REMOVED lines=9> */
.L_x_843:
[----:B------:R-:W-:Y:S05]  /*28110*/  BSYNC B1 ;  /* 0x0000000000017941 */ /* 0x000fea0003800000 */
.L_x_842:
        /* <DEDUP_REMOVED lines=9> */
.L_x_845:
[----:B------:R-:W-:Y:S05]  /*281b0*/  BSYNC B1 ;  /* 0x0000000000017941 */ /* 0x000fea0003800000 */
.L_x_844:
        /* <DEDUP_REMOVED lines=11> */
.L_x_847:
[----:B------:R-:W-:Y:S05]  /*28270*/  BSYNC B1 ;  /* 0x0000000000017941 */ /* 0x000fea0003800000 */
.L_x_846:
        /* <DEDUP_REMOVED lines=11> */
.L_x_849:
[----:B------:R-:W-:Y:S05]  /*28330*/  BSYNC B1 ;  /* 0x0000000000017941 */ /* 0x000fea0003800000 */
.L_x_848:
        /* <DEDUP_REMOVED lines=9> */
.L_x_851:
[----:B------:R-:W-:Y:S05]  /*283d0*/  BSYNC B1 ;  /* 0x0000000000017941 */ /* 0x000fea0003800000 */
.L_x_850:
        /* <DEDUP_REMOVED lines=9> */
.L_x_853:
[----:B------:R-:W-:Y:S05]  /*28470*/  BSYNC B1 ;  /* 0x0000000000017941 */ /* 0x000fea0003800000 */
.L_x_852:
        /* <DEDUP_REMOVED lines=11> */
.L_x_855:
[----:B------:R-:W-:Y:S05]  /*28530*/  BSYNC B1 ;  /* 0x0000000000017941 */ /* 0x000fea0003800000 */
.L_x_854:
        /* <DEDUP_REMOVED lines=11> */
.L_x_857:
[----:B------:R-:W-:Y:S05]  /*285f0*/  BSYNC B1 ;  /* 0x0000000000017941 */ /* 0x000fea0003800000 */
.L_x_856:
        /* <DEDUP_REMOVED lines=9> */
.L_x_859:
[----:B------:R-:W-:Y:S05]  /*28690*/  BSYNC B1 ;  /* 0x0000000000017941 */ /* 0x000fea0003800000 */
.L_x_858:
        /* <DEDUP_REMOVED lines=9> */
.L_x_861:
[----:B------:R-:W-:Y:S05]  /*28730*/  BSYNC B1 ;  /* 0x0000000000017941 */ /* 0x000fea0003800000 */
.L_x_860:
        /* <DEDUP_REMOVED lines=11> */
.L_x_863:
[----:B------:R-:W-:Y:S05]  /*287f0*/  BSYNC B1 ;  /* 0x0000000000017941 */ /* 0x000fea0003800000 */
.L_x_862:
        /* <DEDUP_REMOVED lines=11> */
.L_x_865:
[----:B------:R-:W-:Y:S05]  /*288b0*/  BSYNC B1 ;  /* 0x0000000000017941 */ /* 0x000fea0003800000 */
.L_x_864:
        /* <DEDUP_REMOVED lines=9> */
.L_x_867:
[----:B------:R-:W-:Y:S05]  /*28950*/  BSYNC B1 ;  /* 0x0000000000017941 */ /* 0x000fea0003800000 */
.L_x_866:
        /* <DEDUP_REMOVED lines=9> */
.L_x_869:
[----:B------:R-:W-:Y:S05]  /*289f0*/  BSYNC B1 ;  /* 0x0000000000017941 */ /* 0x000fea0003800000 */
.L_x_868:
        /* <DEDUP_REMOVED lines=11> */
.L_x_871:
[----:B------:R-:W-:Y:S05]  /*28ab0*/  BSYNC B1 ;  /* 0x0000000000017941 */ /* 0x000fea0003800000 */
.L_x_870:
        /* <DEDUP_REMOVED lines=11> */
.L_x_873:
[----:B------:R-:W-:Y:S05]  /*28b70*/  BSYNC B1 ;  /* 0x0000000000017941 */ /* 0x000fea0003800000 */
.L_x_872:
        /* <DEDUP_REMOVED lines=9> */
.L_x_875:
[----:B------:R-:W-:Y:S05]  /*28c10*/  BSYNC B1 ;  /* 0x0000000000017941 */ /* 0x000fea0003800000 */
.L_x_874:
        /* <DEDUP_REMOVED lines=9> */
.L_x_877:
[----:B------:R-:W-:Y:S05]  /*28cb0*/  BSYNC B1 ;  /* 0x0000000000017941 */ /* 0x000fea0003800000 */
.L_x_876:
        /* <DEDUP_REMOVED lines=11> */
.L_x_879:
[----:B------:R-:W-:Y:S05]  /*28d70*/  BSYNC B1 ;  /* 0x0000000000017941 */ /* 0x000fea0003800000 */
.L_x_878:
        /* <DEDUP_REMOVED lines=11> */
.L_x_881:
[----:B------:R-:W-:Y:S05]  /*28e30*/  BSYNC B1 ;  /* 0x0000000000017941 */ /* 0x000fea0003800000 */
.L_x_880:
        /* <DEDUP_REMOVED lines=9> */
.L_x_883:
[----:B------:R-:W-:Y:S05]  /*28ed0*/  BSYNC B1 ;  /* 0x0000000000017941 */ /* 0x000fea0003800000 */
.L_x_882:
        /* <DEDUP_REMOVED lines=9> */
.L_x_885:
[----:B------:R-:W-:Y:S05]  /*28f70*/  BSYNC B1 ;  /* 0x0000000000017941 */ /* 0x000fea0003800000 */
.L_x_884:
        /* <DEDUP_REMOVED lines=11> */
.L_x_887:
[----:B------:R-:W-:Y:S05]  /*29030*/  BSYNC B1 ;  /* 0x0000000000017941 */ /* 0x000fea0003800000 */
.L_x_886:
        /* <DEDUP_REMOVED lines=11> */
.L_x_889:
[----:B------:R-:W-:Y:S05]  /*290f0*/  BSYNC B1 ;  /* 0x0000000000017941 */ /* 0x000fea0003800000 */
.L_x_888:
        /* <DEDUP_REMOVED lines=9> */
.L_x_891:
[----:B------:R-:W-:Y:S05]  /*29190*/  BSYNC B1 ;  /* 0x0000000000017941 */ /* 0x000fea0003800000 */
.L_x_890:
        /* <DEDUP_REMOVED lines=9> */
.L_x_893:
[----:B------:R-:W-:Y:S05]  /*29230*/  BSYNC B1 ;  /* 0x0000000000017941 */ /* 0x000fea0003800000 */
.L_x_892:
        /* <DEDUP_REMOVED lines=11> */
.L_x_895:
[----:B------:R-:W-:Y:S05]  /*292f0*/  BSYNC B1 ;  /* 0x0000000000017941 */ /* 0x000fea0003800000 */
.L_x_894:
        /* <DEDUP_REMOVED lines=11> */
.L_x_897:
[----:B------:R-:W-:Y:S05]  /*293b0*/  BSYNC B1 ;  /* 0x0000000000017941 */ /* 0x000fea0003800000 */
.L_x_896:
        /* <DEDUP_REMOVED lines=9> */
.L_x_899:
[----:B------:R-:W-:Y:S05]  /*29450*/  BSYNC B1 ;  /* 0x0000000000017941 */ /* 0x000fea0003800000 */
.L_x_898:
        /* <DEDUP_REMOVED lines=9> */
.L_x_901:
[----:B------:R-:W-:Y:S05]  /*294f0*/  BSYNC B1 ;  /* 0x0000000000017941 */ /* 0x000fea0003800000 */
.L_x_900:
        /* <DEDUP_REMOVED lines=11> */
.L_x_903:
[----:B------:R-:W-:Y:S05]  /*295b0*/  BSYNC B1 ;  /* 0x0000000000017941 */ /* 0x000fea0003800000 */
.L_x_902:
        /* <DEDUP_REMOVED lines=11> */
.L_x_905:
[----:B------:R-:W-:Y:S05]  /*29670*/  BSYNC B1 ;  /* 0x0000000000017941 */ /* 0x000fea0003800000 */
.L_x_904:
        /* <DEDUP_REMOVED lines=9> */
.L_x_907:
[----:B------:R-:W-:Y:S05]  /*29710*/  BSYNC B1 ;  /* 0x0000000000017941 */ /* 0x000fea0003800000 */
.L_x_906:
        /* <DEDUP_REMOVED lines=9> */
.L_x_909:
[----:B------:R-:W-:Y:S05]  /*297b0*/  BSYNC B1 ;  /* 0x0000000000017941 */ /* 0x000fea0003800000 */
.L_x_908:
        /* <DEDUP_REMOVED lines=11> */
.L_x_911:
[----:B------:R-:W-:Y:S05]  /*29870*/  BSYNC B1 ;  /* 0x0000000000017941 */ /* 0x000fea0003800000 */
.L_x_910:
        /* <DEDUP_REMOVED lines=11> */
.L_x_913:
[----:B------:R-:W-:Y:S05]  /*29930*/  BSYNC B1 ;  /* 0x0000000000017941 */ /* 0x000fea0003800000 */
.L_x_912:
        /* <DEDUP_REMOVED lines=9> */
.L_x_915:
[----:B------:R-:W-:Y:S05]  /*299d0*/  BSYNC B1 ;  /* 0x0000000000017941 */ /* 0x000fea0003800000 */
.L_x_914:
        /* <DEDUP_REMOVED lines=9> */
.L_x_917:
[----:B------:R-:W-:Y:S05]  /*29a70*/  BSYNC B1 ;  /* 0x0000000000017941 */ /* 0x000fea0003800000 */
.L_x_916:
        /* <DEDUP_REMOVED lines=11> */
.L_x_919:
[----:B------:R-:W-:Y:S05]  /*29b30*/  BSYNC B1 ;  /* 0x0000000000017941 */ /* 0x000fea0003800000 */
.L_x_918:
        /* <DEDUP_REMOVED lines=11> */
.L_x_921:
[----:B------:R-:W-:Y:S05]  /*29bf0*/  BSYNC B1 ;  /* 0x0000000000017941 */ /* 0x000fea0003800000 */
.L_x_920:
        /* <DEDUP_REMOVED lines=9> */
.L_x_923:
[----:B------:R-:W-:Y:S05]  /*29c90*/  BSYNC B1 ;  /* 0x0000000000017941 */ /* 0x000fea0003800000 */
.L_x_922:
        /* <DEDUP_REMOVED lines=9> */
.L_x_925:
[----:B------:R-:W-:Y:S05]  /*29d30*/  BSYNC B1 ;  /* 0x0000000000017941 */ /* 0x000fea0003800000 */
.L_x_924:
        /* <DEDUP_REMOVED lines=11> */
.L_x_927:
[----:B------:R-:W-:Y:S05]  /*29df0*/  BSYNC B1 ;  /* 0x0000000000017941 */ /* 0x000fea0003800000 */
.L_x_926:
        /* <DEDUP_REMOVED lines=11> */
.L_x_929:
[----:B------:R-:W-:Y:S05]  /*29eb0*/  BSYNC B1 ;  /* 0x0000000000017941 */ /* 0x000fea0003800000 */
.L_x_928:
        /* <DEDUP_REMOVED lines=9> */
.L_x_931:
[----:B------:R-:W-:Y:S05]  /*29f50*/  BSYNC B1 ;  /* 0x0000000000017941 */ /* 0x000fea0003800000 */
.L_x_930:
        /* <DEDUP_REMOVED lines=9> */
.L_x_933:
[----:B------:R-:W-:Y:S05]  /*29ff0*/  BSYNC B1 ;  /* 0x0000000000017941 */ /* 0x000fea0003800000 */
.L_x_932:
        /* <DEDUP_REMOVED lines=11> */
.L_x_935:
[----:B------:R-:W-:Y:S05]  /*2a0b0*/  BSYNC B1 ;  /* 0x0000000000017941 */ /* 0x000fea0003800000 */
.L_x_934:
        /* <DEDUP_REMOVED lines=11> */
.L_x_937:
[----:B------:R-:W-:Y:S05]  /*2a170*/  BSYNC B1 ;  /* 0x0000000000017941 */ /* 0x000fea0003800000 */
.L_x_936:
        /* <DEDUP_REMOVED lines=9> */
.L_x_939:
[----:B------:R-:W-:Y:S05]  /*2a210*/  BSYNC B1 ;  /* 0x0000000000017941 */ /* 0x000fea0003800000 */
.L_x_938:
        /* <DEDUP_REMOVED lines=9> */
.L_x_941:
[----:B------:R-:W-:Y:S05]  /*2a2b0*/  BSYNC B1 ;  /* 0x0000000000017941 */ /* 0x000fea0003800000 */
.L_x_940:
        /* <DEDUP_REMOVED lines=11> */
.L_x_943:
[----:B------:R-:W-:Y:S05]  /*2a370*/  BSYNC B1 ;  /* 0x0000000000017941 */ /* 0x000fea0003800000 */
.L_x_942:
        /* <DEDUP_REMOVED lines=11> */
.L_x_945:
[----:B------:R-:W-:Y:S05]  /*2a430*/  BSYNC B1 ;  /* 0x0000000000017941 */ /* 0x000fea0003800000 */
.L_x_944:
        /* <DEDUP_REMOVED lines=9> */
.L_x_947:
[----:B------:R-:W-:Y:S05]  /*2a4d0*/  BSYNC B1 ;  /* 0x0000000000017941 */ /* 0x000fea0003800000 */
.L_x_946:
        /* <DEDUP_REMOVED lines=9> */
.L_x_949:
[----:B------:R-:W-:Y:S05]  /*2a570*/  BSYNC B1 ;  /* 0x0000000000017941 */ /* 0x000fea0003800000 */
.L_x_948:
        /* <DEDUP_REMOVED lines=11> */
.L_x_951:
[----:B------:R-:W-:Y:S05]  /*2a630*/  BSYNC B1 ;  /* 0x0000000000017941 */ /* 0x000fea0003800000 */
.L_x_950:
        /* <DEDUP_REMOVED lines=11> */
.L_x_953:
[----:B------:R-:W-:Y:S05]  /*2a6f0*/  BSYNC B1 ;  /* 0x0000000000017941 */ /* 0x000fea0003800000 */
.L_x_952:
        /* <DEDUP_REMOVED lines=9> */
.L_x_955:
[----:B------:R-:W-:Y:S05]  /*2a790*/  BSYNC B1 ;  /* 0x0000000000017941 */ /* 0x000fea0003800000 */
.L_x_954:
        /* <DEDUP_REMOVED lines=9> */
.L_x_957:
[----:B------:R-:W-:Y:S05]  /*2a830*/  BSYNC B1 ;  /* 0x0000000000017941 */ /* 0x000fea0003800000 */
.L_x_956:
        /* <DEDUP_REMOVED lines=11> */
.L_x_959:
[----:B------:R-:W-:Y:S05]  /*2a8f0*/  BSYNC B1 ;  /* 0x0000000000017941 */ /* 0x000fea0003800000 */
.L_x_958:
        /* <DEDUP_REMOVED lines=11> */
.L_x_961:
[----:B------:R-:W-:Y:S05]  /*2a9b0*/  BSYNC B1 ;  /* 0x0000000000017941 */ /* 0x000fea0003800000 */
.L_x_960:
        /* <DEDUP_REMOVED lines=9> */
.L_x_963:
[----:B------:R-:W-:Y:S05]  /*2aa50*/  BSYNC B1 ;  /* 0x0000000000017941 */ /* 0x000fea0003800000 */
.L_x_962:
        /* <DEDUP_REMOVED lines=9> */
.L_x_965:
[----:B------:R-:W-:Y:S05]  /*2aaf0*/  BSYNC B1 ;  /* 0x0000000000017941 */ /* 0x000fea0003800000 */
.L_x_964:
        /* <DEDUP_REMOVED lines=11> */
.L_x_967:
[----:B------:R-:W-:Y:S05]  /*2abb0*/  BSYNC B1 ;  /* 0x0000000000017941 */ /* 0x000fea0003800000 */
.L_x_966:
        /* <DEDUP_REMOVED lines=11> */
.L_x_969:
[----:B------:R-:W-:Y:S05]  /*2ac70*/  BSYNC B1 ;  /* 0x0000000000017941 */ /* 0x000fea0003800000 */
.L_x_968:
        /* <DEDUP_REMOVED lines=9> */
.L_x_971:
[----:B------:R-:W-:Y:S05]  /*2ad10*/  BSYNC B1 ;  /* 0x0000000000017941 */ /* 0x000fea0003800000 */
.L_x_970:
        /* <DEDUP_REMOVED lines=9> */
.L_x_973:
[----:B------:R-:W-:Y:S05]  /*2adb0*/  BSYNC B1 ;  /* 0x0000000000017941 */ /* 0x000fea0003800000 */
.L_x_972:
        /* <DEDUP_REMOVED lines=11> */
.L_x_975:
[----:B------:R-:W-:Y:S05]  /*2ae70*/  BSYNC B1 ;  /* 0x0000000000017941 */ /* 0x000fea0003800000 */
.L_x_974:
        /* <DEDUP_REMOVED lines=11> */
.L_x_977:
[----:B------:R-:W-:Y:S05]  /*2af30*/  BSYNC B1 ;  /* 0x0000000000017941 */ /* 0x000fea0003800000 */
.L_x_976:
        /* <DEDUP_REMOVED lines=9> */
.L_x_979:
[----:B------:R-:W-:Y:S05]  /*2afd0*/  BSYNC B1 ;  /* 0x0000000000017941 */ /* 0x000fea0003800000 */
.L_x_978:
        /* <DEDUP_REMOVED lines=9> */
.L_x_981:
[----:B------:R-:W-:Y:S05]  /*2b070*/  BSYNC B1 ;  /* 0x0000000000017941 */ /* 0x000fea0003800000 */
.L_x_980:
        /* <DEDUP_REMOVED lines=11> */
.L_x_983:
[----:B------:R-:W-:Y:S05]  /*2b130*/  BSYNC B1 ;  /* 0x0000000000017941 */ /* 0x000fea0003800000 */
.L_x_982:
        /* <DEDUP_REMOVED lines=11> */
.L_x_985:
[----:B------:R-:W-:Y:S05]  /*2b1f0*/  BSYNC B1 ;  /* 0x0000000000017941 */ /* 0x000fea0003800000 */
.L_x_984:
        /* <DEDUP_REMOVED lines=9> */
.L_x_987:
[----:B------:R-:W-:Y:S05]  /*2b290*/  BSYNC B1 ;  /* 0x0000000000017941 */ /* 0x000fea0003800000 */
.L_x_986:
        /* <DEDUP_REMOVED lines=9> */
.L_x_989:
[----:B------:R-:W-:Y:S05]  /*2b330*/  BSYNC B1 ;  /* 0x0000000000017941 */ /* 0x000fea0003800000 */
.L_x_988:
        /* <DEDUP_REMOVED lines=11> */
.L_x_991:
[----:B------:R-:W-:Y:S05]  /*2b3f0*/  BSYNC B1 ;  /* 0x0000000000017941 */ /* 0x000fea0003800000 */
.L_x_990:
        /* <DEDUP_REMOVED lines=11> */
.L_x_993:
[----:B------:R-:W-:Y:S05]  /*2b4b0*/  BSYNC B1 ;  /* 0x0000000000017941 */ /* 0x000fea0003800000 */
.L_x_992:
        /* <DEDUP_REMOVED lines=9> */
.L_x_995:
[----:B------:R-:W-:Y:S05]  /*2b550*/  BSYNC B1 ;  /* 0x0000000000017941 */ /* 0x000fea0003800000 */
.L_x_994:
        /* <DEDUP_REMOVED lines=9> */
.L_x_997:
[----:B------:R-:W-:Y:S05]  /*2b5f0*/  BSYNC B1 ;  /* 0x0000000000017941 */ /* 0x000fea0003800000 */
.L_x_996:
        /* <DEDUP_REMOVED lines=11> */
.L_x_999:
[----:B------:R-:W-:Y:S05]  /*2b6b0*/  BSYNC B1 ;  /* 0x0000000000017941 */ /* 0x000fea0003800000 */
.L_x_998:
        /* <DEDUP_REMOVED lines=11> */
.L_x_1001:
[----:B------:R-:W-:Y:S05]  /*2b770*/  BSYNC B1 ;  /* 0x0000000000017941 */ /* 0x000fea0003800000 */
.L_x_1000:
        /* <DEDUP_REMOVED lines=9> */
.L_x_1003:
[----:B------:R-:W-:Y:S05]  /*2b810*/  BSYNC B1 ;  /* 0x0000000000017941 */ /* 0x000fea0003800000 */
.L_x_1002:
        /* <DEDUP_REMOVED lines=9> */
.L_x_1005:
[----:B------:R-:W-:Y:S05]  /*2b8b0*/  BSYNC B1 ;  /* 0x0000000000017941 */ /* 0x000fea0003800000 */
.L_x_1004:
        /* <DEDUP_REMOVED lines=11> */
.L_x_1007:
[----:B------:R-:W-:Y:S05]  /*2b970*/  BSYNC B1 ;  /* 0x0000000000017941 */ /* 0x000fea0003800000 */
.L_x_1006:
        /* <DEDUP_REMOVED lines=11> */
.L_x_1009:
[----:B------:R-:W-:Y:S05]  /*2ba30*/  BSYNC B1 ;  /* 0x0000000000017941 */ /* 0x000fea0003800000 */
.L_x_1008:
        /* <DEDUP_REMOVED lines=9> */
.L_x_1011:
[----:B------:R-:W-:Y:S05]  /*2bad0*/  BSYNC B1 ;  /* 0x0000000000017941 */ /* 0x000fea0003800000 */
.L_x_1010:
        /* <DEDUP_REMOVED lines=9> */
.L_x_1013:
[----:B------:R-:W-:Y:S05]  /*2bb70*/  BSYNC B1 ;  /* 0x0000000000017941 */ /* 0x000fea0003800000 */
.L_x_1012:
        /* <DEDUP_REMOVED lines=11> */
.L_x_1015:
[----:B------:R-:W-:Y:S05]  /*2bc30*/  BSYNC B1 ;  /* 0x0000000000017941 */ /* 0x000fea0003800000 */
.L_x_1014:
        /* <DEDUP_REMOVED lines=11> */
.L_x_1017:
[----:B------:R-:W-:Y:S05]  /*2bcf0*/  BSYNC B1 ;  /* 0x0000000000017941 */ /* 0x000fea0003800000 */
.L_x_1016:
        /* <DEDUP_REMOVED lines=9> */
.L_x_1019:
[----:B------:R-:W-:Y:S05]  /*2bd90*/  BSYNC B1 ;  /* 0x0000000000017941 */ /* 0x000fea0003800000 */
.L_x_1018:
        /* <DEDUP_REMOVED lines=9> */
.L_x_1021:
[----:B------:R-:W-:Y:S05]  /*2be30*/  BSYNC B1 ;  /* 0x0000000000017941 */ /* 0x000fea0003800000 */
.L_x_1020:
        /* <DEDUP_REMOVED lines=11> */
.L_x_1023:
[----:B------:R-:W-:Y:S05]  /*2bef0*/  BSYNC B1 ;  /* 0x0000000000017941 */ /* 0x000fea0003800000 */
.L_x_1022:
        /* <DEDUP_REMOVED lines=11> */
.L_x_1025:
[----:B------:R-:W-:Y:S05]  /*2bfb0*/  BSYNC B1 ;  /* 0x0000000000017941 */ /* 0x000fea0003800000 */
.L_x_1024:
        /* <DEDUP_REMOVED lines=9> */
.L_x_1027:
[----:B------:R-:W-:Y:S05]  /*2c050*/  BSYNC B1 ;  /* 0x0000000000017941 */ /* 0x000fea0003800000 */
.L_x_1026:
        /* <DEDUP_REMOVED lines=9> */
.L_x_1029:
[----:B------:R-:W-:Y:S05]  /*2c0f0*/  BSYNC B1 ;  /* 0x0000000000017941 */ /* 0x000fea0003800000 */
.L_x_1028:
        /* <DEDUP_REMOVED lines=11> */
.L_x_1031:
[----:B------:R-:W-:Y:S05]  /*2c1b0*/  BSYNC B1 ;  /* 0x0000000000017941 */ /* 0x000fea0003800000 */
.L_x_1030:
        /* <DEDUP_REMOVED lines=11> */
.L_x_1033:
[----:B------:R-:W-:Y:S05]  /*2c270*/  BSYNC B1 ;  /* 0x0000000000017941 */ /* 0x000fea0003800000 */
.L_x_1032:
        /* <DEDUP_REMOVED lines=9> */
.L_x_1035:
[----:B------:R-:W-:Y:S05]  /*2c310*/  BSYNC B1 ;  /* 0x0000000000017941 */ /* 0x000fea0003800000 */
.L_x_1034:
        /* <DEDUP_REMOVED lines=9> */
.L_x_1037:
[----:B------:R-:W-:Y:S05]  /*2c3b0*/  BSYNC B1 ;  /* 0x0000000000017941 */ /* 0x000fea0003800000 */
.L_x_1036:
        /* <DEDUP_REMOVED lines=11> */
.L_x_1039:
[----:B------:R-:W-:Y:S05]  /*2c470*/  BSYNC B1 ;  /* 0x0000000000017941 */ /* 0x000fea0003800000 */
.L_x_1038:
        /* <DEDUP_REMOVED lines=11> */
.L_x_1041:
[----:B------:R-:W-:Y:S05]  /*2c530*/  BSYNC B1 ;  /* 0x0000000000017941 */ /* 0x000fea0003800000 */
.L_x_1040:
        /* <DEDUP_REMOVED lines=9> */
.L_x_1043:
[----:B------:R-:W-:Y:S05]  /*2c5d0*/  BSYNC B1 ;  /* 0x0000000000017941 */ /* 0x000fea0003800000 */
.L_x_1042:
        /* <DEDUP_REMOVED lines=9> */
.L_x_1045:
[----:B------:R-:W-:Y:S05]  /*2c670*/  BSYNC B1 ;  /* 0x0000000000017941 */ /* 0x000fea0003800000 */
.L_x_1044:
        /* <DEDUP_REMOVED lines=11> */
.L_x_1047:
[----:B------:R-:W-:Y:S05]  /*2c730*/  BSYNC B1 ;  /* 0x0000000000017941 */ /* 0x000fea0003800000 */
.L_x_1046:
        /* <DEDUP_REMOVED lines=11> */
.L_x_1049:
[----:B------:R-:W-:Y:S05]  /*2c7f0*/  BSYNC B1 ;  /* 0x0000000000017941 */ /* 0x000fea0003800000 */
.L_x_1048:
[----:B-1----:R-:W2:Y:S01]  /*2c800*/  LDL.LU R5, [R1+0x3ec] ;  /* 0x0003ec0001057983 */ /* 0x002ea20000300800 */
        /* <DEDUP_REMOVED lines=10> */
.L_x_1051:
[----:B------:R-:W-:Y:S05]  /*2c8b0*/  BSYNC B1 ;  /* 0x0000000000017941 */ /* 0x000fea0003800000 */
.L_x_1050:
[----:B------:R-:W2:Y:S01]  /*2c8c0*/  LDL.LU R23, [R1+0x3f0] ;  /* 0x0003f00001177983 */ /* 0x000ea20000300800 */
[----:B------:R-:W-:Y:S01]  /*2c8d0*/  LOP3.LUT P3, RZ, R22, 0x2, RZ, 0xc0, !PT ;  /* 0x0000000216ff7812 */ /* 0x000fe2000786c0ff */
[----:B------:R-:W-:Y:S01]  /*2c8e0*/  BSSY B1, `(.L_x_1052) ;  /* 0x000000b000017945 */ /* 0x000fe20003800000 */
[C---:B------:R-:W-:Y:S02]  /*2c8f0*/  ISETP.LT.OR P0, PT, R0.reuse, 0x1fa, !P0 ;  /* 0x000001fa0000780c */ /* 0x040fe40004701670 */
[----:B------:R-:W-:-:S13]  /*2c900*/  ISETP.LT.OR P3, PT, R0, 0x101, !P3 ;  /* 0x000001010000780c */ /* 0x000fda0005f61670 */
        /* <DEDUP_REMOVED lines=8> */
.L_x_1053:
[----:B------:R-:W-:Y:S05]  /*2c990*/  BSYNC B1 ;  /* 0x0000000000017941 */ /* 0x000fea0003800000 */
.L_x_1052:
        /* <DEDUP_REMOVED lines=11> */
.L_x_1055:
[----:B------:R-:W-:Y:S05]  /*2ca50*/  BSYNC B1 ;  /* 0x0000000000017941 */ /* 0x000fea0003800000 */
.L_x_1054:
[----:B------:R-:W2:Y:S01]  /*2ca60*/  LDL.LU R23, [R1+0x3f8] ;  /* 0x0003f80001177983 */ /* 0x000ea20000300800 */
[----:B------:R-:W-:Y:S01]  /*2ca70*/  LOP3.LUT P0, RZ, R22, 0x2, RZ, 0xc0, !PT ;  /* 0x0000000216ff7812 */ /* 0x000fe2000780c0ff */
[----:B------:R-:W-:Y:S01]  /*2ca80*/  BSSY B1, `(.L_x_1056) ;  /* 0x000000f000017945 */ /* 0x000fe20003800000 */
[C---:B------:R-:W-:Y:S02]  /*2ca90*/  ISETP.LT.OR P1, PT, R0.reuse, 0x1fa, !P1 ;  /* 0x000001fa0000780c */ /* 0x040fe40004f21670 */
[----:B------:R-:W-:-:S13]  /*2caa0*/  ISETP.LT.OR P0, PT, R0, 0x102, !P0 ;  /* 0x000001020000780c */ /* 0x000fda0004701670 */
[----:B------:R-:W-:-:S04]  /*2cab0*/  @!P0 IADD3 R162, P5, P6, R162, UR42, R2 ;  /* 0x0000002aa2a28c10 */ /* 0x000fc8000febe002 */
[----:B------:R-:W-:Y:S02]  /*2cac0*/  @!P0 IADD3.X R163, R5, UR41, R3, P5, P6 ;  /* 0x0000002905a38c10 */ /* 0x000fe4000afec403 */
[----:B------:R-:W-:-:S04]  /*2cad0*/  @!P4 IADD3 R156, P5, R2, UR44, RZ ;  /* 0x0000002c029ccc10 */ /* 0x000fc8000ffbe0ff */
[----:B------:R-:W-:Y:S02]  /*2cae0*/  @!P4 IADD3.X R157, R3, UR43, RZ, P5, !PT ;  /* 0x0000002b039dcc10 */ /* 0x000fe4000affe4ff */
[----:B0-----:R-:W-:-:S04]  /*2caf0*/  @!P1 IADD3 R154, P5, R2, UR44, RZ ;  /* 0x0000002c029a9c10 */ /* 0x001fc8000ffbe0ff */
[----:B------:R-:W-:Y:S01]  /*2cb00*/  @!P1 IADD3.X R155, R3, UR43, RZ, P5, !PT ;  /* 0x0000002b039b9c10 */ /* 0x000fe2000affe4ff */
[----:B--2---:R-:W-:-:S05]  /*2cb10*/  @!P4 IMAD R5, R23, R17, R4 ;  /* 0x000000111705c224 */ /* 0x004fca00078e0204 */
[----:B------:R0:W-:Y:S01]  /*2cb20*/  @!P4 STG.E.U8 desc[UR50][R156.64+0x1f8], R5 ;  /* 0x0001f8059c00c986 */ /* 0x0001e2000c101132 */
[----:B------:R-:W-:Y:S05]  /*2cb30*/  @P1 BRA `(.L_x_1057) ;  /* 0x00000000000c1947 */ /* 0x000fea0003800000 */
[----:B------:R-:W2:Y:S02]  /*2cb40*/  LDG.E.U8 R16, desc[UR50][R152.64+0x1f9] ;  /* 0x0001f93298107981 */ /* 0x000ea4000c1e1100 */
[----:B--2---:R-:W-:-:S05]  /*2cb50*/  PRMT R4, R16, 0x8880, RZ ;  /* 0x0000888010047816 */ /* 0x004fca00000000ff */
[----:B------:R-:W-:-:S07]  /*2cb60*/  IMAD R4, R4, R18, RZ ;  /* 0x0000001204047224 */ /* 0x000fce00078e02ff */
.L_x_1057:
[----:B------:R-:W-:Y:S05]  /*2cb70*/  BSYNC B1 ;  /* 0x0000000000017941 */ /* 0x000fea0003800000 */
.L_x_1056:
[----:B0-----:R-:W2:Y:S01]  /*2cb80*/  LDL.LU R5, [R1+0x3fc] ;  /* 0x0003fc0001057983 */ /* 0x001ea20000300800 */
[----:B------:R-:W-:Y:S01]  /*2cb90*/  LOP3.LUT P4, RZ, R22, 0x4, RZ, 0xc0, !PT ;  /* 0x0000000416ff7812 */ /* 0x000fe2000788c0ff */
[----:B------:R-:W-:Y:S01]  /*2cba0*/  BSSY B1, `(.L_x_1058) ;  /* 0x0000008000017945 */ /* 0x000fe20003800000 */
[----:B--2---:R-:W-:-:S05]  /*2cbb0*/  @!P1 IMAD R5, R5, R17, R4 ;  /* 0x0000001105059224 */ /* 0x004fca00078e0204 */
[----:B------:R0:W-:Y:S01]  /*2cbc0*/  @!P1 STG.E.U8 desc[UR50][R154.64+0x1f9], R5 ;  /* 0x0001f9059a009986 */ /* 0x0001e2000c101132 */
[----:B------:R-:W-:-:S13]  /*2cbd0*/  ISETP.LT.OR P1, PT, R0, 0x101, !P4 ;  /* 0x000001010000780c */ /* 0x000fda0006721670 */
[----:B0-----:R-:W-:Y:S05]  /*2cbe0*/  @P1 BRA `(.L_x_1059) ;  /* 0x00000000000c1947 */ /* 0x001fea0003800000 */
[----:B------:R-:W2:Y:S02]  /*2cbf0*/  LDG.E.U8 R16, desc[UR50][R14.64+0x100] ;  /* 0x000100320e107981 */ /* 0x000ea4000c1e1100 */
[----:B--2---:R-:W-:-:S05]  /*2cc00*/  PRMT R4, R16, 0x8880, RZ ;  /* 0x0000888010047816 */ /* 0x004fca00000000ff */
[----:B------:R-:W-:-:S07]  /*2cc10*/  IMAD R4, R4, R18, RZ ;  /* 0x0000001204047224 */ /* 0x000fce00078e02ff */
.L_x_1059:
[----:B------:R-:W-:Y:S05]  /*2cc20*/  BSYNC B1 ;  /* 0x0000000000017941 */ /* 0x000fea0003800000 */
.L_x_1058:
[----:B------:R-:W2:Y:S01]  /*2cc30*/  LDL.LU R5, [R1] ;  /* 0x0000000001057983 */ /* 0x000ea20000300800 */
[----:B------:R-:W-:Y:S01]  /*2cc40*/  ISETP.LT.OR P4, PT, R0, 0x102, !P4 ;  /* 0x000001020000780c */ /* 0x000fe20006781670 */
[----:B------:R-:W-:Y:S01]  /*2cc50*/  BSSY B1, `(.L_x_1060) ;  /* 0x0000009000017945 */ /* 0x000fe20003800000 */
[----:B------:R-:W-:Y:S02]  /*2cc60*/  IMAD.U32 R158, RZ, RZ, UR44 ;  /* 0x0000002cff9e7e24 */ /* 0x000fe4000f8e00ff */
[----:B--2---:R-:W-:-:S05]  /*2cc70*/  @!P1 IMAD R5, R5, R17, R4 ;  /* 0x0000001105059224 */ /* 0x004fca00078e0204 */
[----:B------:R0:W-:Y:S02]  /*2cc80*/  @!P1 STG.E.U8 desc[UR50][R20.64+0x100], R5 ;  /* 0x0001000514009986 */ /* 0x0001e4000c101132 */
[----:B0-----:R-:W-:Y:S02]  /*2cc90*/  IMAD.U32 R5, RZ, RZ, UR43 ;  /* 0x0000002bff057e24 */ /* 0x001fe4000f8e00ff */
[----:B------:R-:W-:Y:S05]  /*2cca0*/  @P4 BRA `(.L_x_1061) ;  /* 0x00000000000c4947 */ /* 0x000fea0003800000 */
[----:B------:R-:W2:Y:S02]  /*2ccb0*/  LDG.E.U8 R16, desc[UR50][R14.64+0x101] ;  /* 0x000101320e107981 */ /* 0x000ea4000c1e1100 */
[----:B--2---:R-:W-:-:S05]  /*2ccc0*/  PRMT R4, R16, 0x8880, RZ ;  /* 0x0000888010047816 */ /* 0x004fca00000000ff */
[----:B------:R-:W-:-:S07]  /*2ccd0*/  IMAD R4, R4, R18, RZ ;  /* 0x0000001204047224 */ /* 0x000fce00078e02ff */
.L_x_1061:
[----:B------:R-:W-:Y:S05]  /*2cce0*/  BSYNC B1 ;  /* 0x0000000000017941 */ /* 0x000fea0003800000 */
.L_x_1060:
[----:B------:R-:W2:Y:S01]  /*2ccf0*/  LDL.LU R23, [R1+0x4] ;  /* 0x0000040001177983 */ /* 0x000ea20000300800 */
[----:B------:R-:W-:Y:S01]  /*2cd00*/  LOP3.LUT P1, RZ, R22, 0x2, RZ, 0xc0, !PT ;  /* 0x0000000216ff7812 */ /* 0x000fe2000782c0ff */
[----:B------:R-:W-:Y:S01]  /*2cd10*/  BSSY B1, `(.L_x_1062) ;  /* 0x000000c000017945 */ /* 0x000fe20003800000 */
[----:B------:R-:W-:Y:S02]  /*2cd20*/  IMAD.U32 R152, RZ, RZ, UR44 ;  /* 0x0000002cff987e24 */ /* 0x000fe4000f8e00ff */
[----:B------:R-:W-:-:S13]  /*2cd30*/  ISETP.LT.OR P1, PT, R0, 0x109, !P1 ;  /* 0x000001090000780c */ /* 0x000fda0004f21670 */
[----:B------:R-:W-:-:S04]  /*2cd40*/  @!P1 IADD3 R158, P5, P6, R158, UR42, R2 ;  /* 0x0000002a9e9e9c10 */ /* 0x000fc8000febe002 */
[----:B------:R-:W-:Y:S01]  /*2cd50*/  @!P1 IADD3.X R159, R5, UR41, R3, P5, P6 ;  /* 0x00000029059f9c10 */ /* 0x000fe2000afec403 */
[----:B--2---:R-:W-:-:S05]  /*2cd60*/  @!P4 IMAD R5, R23, R17, R4 ;  /* 0x000000111705c224 */ /* 0x004fca00078e0204 */
[----:B------:R0:W-:Y:S02]  /*2cd70*/  @!P4 STG.E.U8 desc[UR50][R20.64+0x101], R5 ;  /* 0x000101051400c986 */ /* 0x0001e4000c101132 */
[----:B0-----:R-:W-:Y:S01]  /*2cd80*/  IMAD.U32 R5, RZ, RZ, UR43 ;  /* 0x0000002bff057e24 */ /* 0x001fe2000f8e00ff */
[----:B------:R-:W-:Y:S06]  /*2cd90*/  @P3 BRA `(.L_x_1063) ;  /* 0x00000000000c3947 */ /* 0x000fec0003800000 */
[----:B------:R-:W2:Y:S02]  /*2cda0*/  LDG.E.U8 R16, desc[UR50][R12.64+0x100] ;  /* 0x000100320c107981 */ /* 0x000ea4000c1e1100 */
[----:B--2---:R-:W-:-:S05]  /*2cdb0*/  PRMT R4, R16, 0x8880, RZ ;  /* 0x0000888010047816 */ /* 0x004fca00000000ff */
[----:B------:R-:W-:-:S07]  /*2cdc0*/  IMAD R4, R4, R18, RZ ;  /* 0x0000001204047224 */ /* 0x000fce00078e02ff */
.L_x_1063:
[----:B------:R-:W-:Y:S05]  /*2cdd0*/  BSYNC B1 ;  /* 0x0000000000017941 */ /* 0x000fea0003800000 */
.L_x_1062:
[----:B------:R-:W2:Y:S01]  /*2cde0*/  LDL.LU R23, [R1+0x8] ;  /* 0x0000080001177983 */ /* 0x000ea20000300800 */
[----:B------:R-:W-:Y:S01]  /*2cdf0*/  LOP3.LUT P4, RZ, R22, 0x2, RZ, 0xc0, !PT ;  /* 0x0000000216ff7812 */ /* 0x000fe2000788c0ff */
[----:B------:R-:W-:Y:S03]  /*2ce00*/  BSSY B1, `(.L_x_1064) ;  /* 0x000000a000017945 */ /* 0x000fe60003800000 */
        /* <DEDUP_REMOVED lines=9> */
.L_x_1065:
[----:B------:R-:W-:Y:S05]  /*2cea0*/  BSYNC B1 ;  /* 0x0000000000017941 */ /* 0x000fea0003800000 */
.L_x_1064:
        /* <DEDUP_REMOVED lines=10> */
.L_x_1067:
[----:B------:R-:W-:Y:S05]  /*2cf50*/  BSYNC B1 ;  /* 0x0000000000017941 */ /* 0x000fea0003800000 */
.L_x_1066:
[----:B------:R-:W2:Y:S01]  /*2cf60*/  LDL.LU R5, [R1+0x10] ;  /* 0x0000100001057983 */ /* 0x000ea20000300800 */
        /* <DEDUP_REMOVED lines=10> */
.L_x_1069:
[----:B------:R-:W-:Y:S05]  /*2d010*/  BSYNC B1 ;  /* 0x0000000000017941 */ /* 0x000fea0003800000 */
.L_x_1068:
        /* <DEDUP_REMOVED lines=14> */
.L_x_1071:
[----:B------:R-:W-:Y:S05]  /*2d100*/  BSYNC B1 ;  /* 0x0000000000017941 */ /* 0x000fea0003800000 */
.L_x_1070:
        /* <DEDUP_REMOVED lines=12> */
.L_x_1073:
[----:B------:R-:W-:Y:S05]  /*2d1d0*/  BSYNC B1 ;  /* 0x0000000000017941 */ /* 0x000fea0003800000 */
.L_x_1072:
[----:B0-----:R-:W2:Y:S01]  /*2d1e0*/  LDL.LU R5, [R1+0x1c] ;  /* 0x00001c0001057983 */ /* 0x001ea20000300800 */
        /* <DEDUP_REMOVED lines=9> */
.L_x_1075:
[----:B------:R-:W-:Y:S05]  /*2d280*/  BSYNC B1 ;  /* 0x0000000000017941 */ /* 0x000fea0003800000 */
.L_x_1074:
[----:B0-----:R-:W2:Y:S01]  /*2d290*/  LDL.LU R5, [R1+0x20] ;  /* 0x0000200001057983 */ /* 0x001ea20000300800 */
        /* <DEDUP_REMOVED lines=10> */
.L_x_1077:
[----:B------:R-:W-:Y:S05]  /*2d340*/  BSYNC B1 ;  /* 0x0000000000017941 */ /* 0x000fea0003800000 */
.L_x_1076:
        /* <DEDUP_REMOVED lines=14> */
.L_x_1079:
[----:B------:R-:W-:Y:S05]  /*2d430*/  BSYNC B1 ;  /* 0x0000000000017941 */ /* 0x000fea0003800000 */
.L_x_1078:
        /* <DEDUP_REMOVED lines=12> */
.L_x_1081:
[----:B------:R-:W-:Y:S05]  /*2d500*/  BSYNC B1 ;  /* 0x0000000000017941 */ /* 0x000fea0003800000 */
.L_x_1080:
        /* <DEDUP_REMOVED lines=10> */
.L_x_1083:
[----:B------:R-:W-:Y:S05]  /*2d5b0*/  BSYNC B1 ;  /* 0x0000000000017941 */ /* 0x000fea0003800000 */
.L_x_1082:
        /* <DEDUP_REMOVED lines=11> */
.L_x_1085:
[----:B------:R-:W-:Y:S05]  /*2d670*/  BSYNC B1 ;  /* 0x0000000000017941 */ /* 0x000fea0003800000 */
.L_x_1084:
        /* <DEDUP_REMOVED lines=14> */
.L_x_1087:
[----:B------:R-:W-:Y:S05]  /*2d760*/  BSYNC B1 ;  /* 0x0000000000017941 */ /* 0x000fea0003800000 */
.L_x_1086:
        /* <DEDUP_REMOVED lines=12> */
.L_x_1089:
[----:B------:R-:W-:Y:S05]  /*2d830*/  BSYNC B1 ;  /* 0x0000000000017941 */ /* 0x000fea0003800000 */
.L_x_1088:
        /* <DEDUP_REMOVED lines=10> */
.L_x_1091:
[----:B------:R-:W-:Y:S05]  /*2d8e0*/  BSYNC B1 ;  /* 0x0000000000017941 */ /* 0x000fea0003800000 */
.L_x_1090:
        /* <DEDUP_REMOVED lines=11> */
.L_x_1093:
[----:B------:R-:W-:Y:S05]  /*2d9a0*/  BSYNC B1 ;  /* 0x0000000000017941 */ /* 0x000fea0003800000 */
.L_x_1092:
        /* <DEDUP_REMOVED lines=14> */
.L_x_1095:
[----:B------:R-:W-:Y:S05]  /*2da90*/  BSYNC B1 ;  /* 0x0000000000017941 */ /* 0x000fea0003800000 */
.L_x_1094:
        /* <DEDUP_REMOVED lines=12> */
.L_x_1097:
[----:B------:R-:W-:Y:S05]  /*2db60*/  BSYNC B1 ;  /* 0x0000000000017941 */ /* 0x000fea0003800000 */
.L_x_1096:
        /* <DEDUP_REMOVED lines=10> */
.L_x_1099:
[----:B------:R-:W-:Y:S05]  /*2dc10*/  BSYNC B1 ;  /* 0x0000000000017941 */ /* 0x000fea0003800000 */
.L_x_1098:
        /* <DEDUP_REMOVED lines=11> */
.L_x_1101:
[----:B------:R-:W-:Y:S05]  /*2dcd0*/  BSYNC B1 ;  /* 0x0000000000017941 */ /* 0x000fea0003800000 */
.L_x_1100:
        /* <DEDUP_REMOVED lines=14> */
.L_x_1103:
[----:B------:R-:W-:Y:S05]  /*2ddc0*/  BSYNC B1 ;  /* 0x0000000000017941 */ /* 0x000fea0003800000 */
.L_x_1102:
        /* <DEDUP_REMOVED lines=12> */
.L_x_1105:
[----:B------:R-:W-:Y:S05]  /*2de90*/  BSYNC B1 ;  /* 0x0000000000017941 */ /* 0x000fea0003800000 */
.L_x_1104:
        /* <DEDUP_REMOVED lines=10> */
.L_x_1107:
[----:B------:R-:W-:Y:S05]  /*2df40*/  BSYNC B1 ;  /* 0x0000000000017941 */ /* 0x000fea0003800000 */
.L_x_1106:
        /* <DEDUP_REMOVED lines=11> */
.L_x_1109:
[----:B------:R-:W-:Y:S05]  /*2e000*/  BSYNC B1 ;  /* 0x0000000000017941 */ /* 0x000fea0003800000 */
.L_x_1108:
        /* <DEDUP_REMOVED lines=14> */
.L_x_1111:
[----:B------:R-:W-:Y:S05]  /*2e0f0*/  BSYNC B1 ;  /* 0x0000000000017941 */ /* 0x000fea0003800000 */
.L_x_1110:
        /* <DEDUP_REMOVED lines=12> */
.L_x_1113:
[----:B------:R-:W-:Y:S05]  /*2e1c0*/  BSYNC B1 ;  /* 0x0000000000017941 */ /* 0x000fea0003800000 */
.L_x_1112:
        /* <DEDUP_REMOVED lines=10> */
.L_x_1115:
[----:B------:R-:W-:Y:S05]  /*2e270*/  BSYNC B1 ;  /* 0x0000000000017941 */ /* 0x000fea0003800000 */
.L_x_1114:
        /* <DEDUP_REMOVED lines=11> */
.L_x_1117:
[----:B------:R-:W-:Y:S05]  /*2e330*/  BSYNC B1 ;  /* 0x0000000000017941 */ /* 0x000fea0003800000 */
.L_x_1116:
        /* <DEDUP_REMOVED lines=14> */
.L_x_1119:
[----:B------:R-:W-:Y:S05]  /*2e420*/  BSYNC B1 ;  /* 0x0000000000017941 */ /* 0x000fea0003800000 */
.L_x_1118:
        /* <DEDUP_REMOVED lines=12> */
.L_x_1121:
[----:B------:R-:W-:Y:S05]  /*2e4f0*/  BSYNC B1 ;  /* 0x0000000000017941 */ /* 0x000fea0003800000 */
.L_x_1120:
        /* <DEDUP_REMOVED lines=10> */
.L_x_1123:
[----:B------:R-:W-:Y:S05]  /*2e5a0*/  BSYNC B1 ;  /* 0x0000000000017941 */ /* 0x000fea0003800000 */
.L_x_1122:
        /* <DEDUP_REMOVED lines=11> */
.L_x_1125:
[----:B------:R-:W-:Y:S05]  /*2e660*/  BSYNC B1 ;  /* 0x0000000000017941 */ /* 0x000fea0003800000 */
.L_x_1124:
        /* <DEDUP_REMOVED lines=14> */
.L_x_1127:
[----:B------:R-:W-:Y:S05]  /*2e750*/  BSYNC B1 ;  /* 0x0000000000017941 */ /* 0x000fea0003800000 */
.L_x_1126:
        /* <DEDUP_REMOVED lines=12> */
.L_x_1129:
[----:B------:R-:W-:Y:S05]  /*2e820*/  BSYNC B1 ;  /* 0x0000000000017941 */ /* 0x000fea0003800000 */
.L_x_1128:
        /* <DEDUP_REMOVED lines=10> */
.L_x_1131:
[----:B------:R-:W-:Y:S05]  /*2e8d0*/  BSYNC B1 ;  /* 0x0000000000017941 */ /* 0x000fea0003800000 */
.L_x_1130:
        /* <DEDUP_REMOVED lines=11> */
.L_x_1133:
[----:B------:R-:W-:Y:S05]  /*2e990*/  BSYNC B1 ;  /* 0x0000000000017941 */ /* 0x000fea0003800000 */
.L_x_1132:
        /* <DEDUP_REMOVED lines=14> */
.L_x_1135:
[----:B------:R-:W-:Y:S05]  /*2ea80*/  BSYNC B1 ;  /* 0x0000000000017941 */ /* 0x000fea0003800000 */
.L_x_1134:
        /* <DEDUP_REMOVED lines=12> */
.L_x_1137:
[----:B------:R-:W-:Y:S05]  /*2eb50*/  BSYNC B1 ;  /* 0x0000000000017941 */ /* 0x000fea0003800000 */
.L_x_1136:
        /* <DEDUP_REMOVED lines=10> */
.L_x_1139:
[----:B------:R-:W-:Y:S05]  /*2ec00*/  BSYNC B1 ;  /* 0x0000000000017941 */ /* 0x000fea0003800000 */
.L_x_1138:
        /* <DEDUP_REMOVED lines=11> */
.L_x_1141:
[----:B------:R-:W-:Y:S05]  /*2ecc0*/  BSYNC B1 ;  /* 0x0000000000017941 */ /* 0x000fea0003800000 */
.L_x_1140:
        /* <DEDUP_REMOVED lines=14> */
.L_x_1143:
[----:B------:R-:W-:Y:S05]  /*2edb0*/  BSYNC B1 ;  /* 0x0000000000017941 */ /* 0x000fea0003800000 */
.L_x_1142:
        /* <DEDUP_REMOVED lines=12> */
.L_x_1145:
[----:B------:R-:W-:Y:S05]  /*2ee80*/  BSYNC B1 ;  /* 0x0000000000017941 */ /* 0x000fea0003800000 */
.L_x_1144:
        /* <DEDUP_REMOVED lines=10> */
.L_x_1147:
[----:B------:R-:W-:Y:S05]  /*2ef30*/  BSYNC B1 ;  /* 0x0000000000017941 */ /* 0x000fea0003800000 */
.L_x_1146:
        /* <DEDUP_REMOVED lines=11> */
.L_x_1149:
[----:B------:R-:W-:Y:S05]  /*2eff0*/  BSYNC B1 ;  /* 0x0000000000017941 */ /* 0x000fea0003800000 */
.L_x_1148:
        /* <DEDUP_REMOVED lines=14> */
.L_x_1151:
[----:B------:R-:W-:Y:S05]  /*2f0e0*/  BSYNC B1 ;  /* 0x0000000000017941 */ /* 0x000fea0003800000 */
.L_x_1150:
        /* <DEDUP_REMOVED lines=12> */
.L_x_1153:
[----:B------:R-:W-:Y:S05]  /*2f1b0*/  BSYNC B1 ;  /* 0x0000000000017941 */ /* 0x000fea0003800000 */
.L_x_1152:
        /* <DEDUP_REMOVED lines=10> */
.L_x_1155:
[----:B------:R-:W-:Y:S05]  /*2f260*/  BSYNC B1 ;  /* 0x0000000000017941 */ /* 0x000fea0003800000 */
.L_x_1154:
        /* <DEDUP_REMOVED lines=11> */
.L_x_1157:
[----:B------:R-:W-:Y:S05]  /*2f320*/  BSYNC B1 ;  /* 0x0000000000017941 */ /* 0x000fea0003800000 */
.L_x_1156:
        /* <DEDUP_REMOVED lines=14> */
.L_x_1159:
[----:B------:R-:W-:Y:S05]  /*2f410*/  BSYNC B1 ;  /* 0x0000000000017941 */ /* 0x000fea0003800000 */
.L_x_1158:
        /* <DEDUP_REMOVED lines=9> */
[----:B------:R-:W0:Y:S02]  /*2f4b0*/  LDG.E.U8 R16, desc[UR50][R12.64+0x161] ;  /* 0x000161320c107981 */ /* 0x000e24000c1e1100 */
[----:B0-----:R-:W-:-:S05]  /*2f4c0*/  PRMT R5, R16, 0x8880, RZ ;  /* 0x0000888010057816 */ /* 0x001fca00000000ff */
[----:B------:R-:W-:-:S07]  /*2f4d0*/  IMAD R4, R5, R18, RZ ;  /* 0x0000001205047224 */ /* 0x000fce00078e02ff */
.L_x_1161:
[----:B------:R-:W-:Y:S05]  /*2f4e0*/  BSYNC B1 ;  /* 0x0000000000017941 */ /* 0x000fea0003800000 */
.L_x_1160:
[----:B0-----:R-:W2:Y:S01]  /*2f4f0*/  LDL.LU R5, [R1+0xcc] ;  /* 0x0000cc0001057983 */ /* 0x001ea20000300800 */
[----:B------:R-:W-:Y:S01]  /*2f500*/  LOP3.LUT P5, RZ, R22, 0x4, RZ, 0xc0, !PT ;  /* 0x0000000416ff7812 */ /* 0x000fe200078ac0ff */
[----:B------:R-:W-:Y:S03]  /*2f510*/  BSSY B1, `(.L_x_1162) ;  /* 0x0000008000017945 */ /* 0x000fe60003800000 */
[----:B------:R-:W-:Y:S01]  /*2f520*/  ISETP.LT.OR P0, PT, R0, 0x169, !P5 ;  /* 0x000001690000780c */ /* 0x000fe20006f01670 */
[----:B--2---:R-:W-:-:S05]  /*2f530*/  @!P3 IMAD R5, R5, R17, R4 ;  /* 0x000000110505b224 */ /* 0x004fca00078e0204 */
[----:B------:R0:W-:Y:S07]  /*2f540*/  @!P3 STG.E.U8 desc[UR50][R154.64+0x161], R5 ;  /* 0x000161059a00b986 */ /* 0x0001ee000c101132 */
[----:B------:R-:W-:Y:S05]  /*2f550*/  @P0 BRA `(.L_x_1163) ;  /* 0x00000000000c0947 */ /* 0x000fea0003800000 */
[----:B------:R-:W0:Y:S02]  /*2f560*/  LDG.E.U8 R16, desc[UR50][R14.64+0x168] ;  /* 0x000168320e107981 */ /* 0x000e24000c1e1100 */
[----:B0-----:R-:W-:-:S05]  /*2f570*/  PRMT R5, R16, 0x8880, RZ ;  /* 0x0000888010057816 */ /* 0x001fca00000000ff */
[----:B------:R-:W-:-:S07]  /*2f580*/  IMAD R4, R5, R18, RZ ;  /* 0x0000001205047224 */ /* 0x000fce00078e02ff */
.L_x_1163:
[----:B------:R-:W-:Y:S05]  /*2f590*/  BSYNC B1 ;  /* 0x0000000000017941 */ /* 0x000fea0003800000 */
.L_x_1162:
[----:B0-----:R-:W2:Y:S01]  /*2f5a0*/  LDL.LU R5, [R1+0xd0] ;  /* 0x0000d00001057983 */ /* 0x001ea20000300800 */
[----:B------:R-:W-:Y:S01]  /*2f5b0*/  ISETP.LT.OR P3, PT, R0, 0x16a, !P5 ;  /* 0x0000016a0000780c */ /* 0x000fe20006f61670 */
[----:B------:R-:W-:Y:S01]  /*2f5c0*/  BSSY B1, `(.L_x_1164) ;  /* 0x0000009000017945 */ /* 0x000fe20003800000 */
[----:B------:R-:W-:Y:S02]  /*2f5d0*/  IMAD.U32 R155, RZ, RZ, UR44 ;  /* 0x0000002cff9b7e24 */ /* 0x000fe4000f8e00ff */
[----:B--2---:R-:W-:Y:S02]  /*2f5e0*/  @!P0 IMAD R23, R5, R17, R4 ;  /* 0x0000001105178224 */ /* 0x004fe400078e0204 */
[----:B------:R-:W-:-:S03]  /*2f5f0*/  IMAD.U32 R5, RZ, RZ, UR43 ;  /* 0x0000002bff057e24 */ /* 0x000fc6000f8e00ff */
[----:B------:R0:W-:Y:S04]  /*2f600*/  @!P0 STG.E.U8 desc[UR50][R20.64+0x168], R23 ;  /* 0x0001681714008986 */ /* 0x0001e8000c101132 */
[----:B------:R-:W-:Y:S05]  /*2f610*/  @P3 BRA `(.L_x_1165) ;  /* 0x00000000000c3947 */ /* 0x000fea0003800000 */
[----:B------:R-:W0:Y:S02]  /*2f620*/  LDG.E.U8 R16, desc[UR50][R14.64+0x169] ;  /* 0x000169320e107981 */ /* 0x000e24000c1e1100 */
[----:B0-----:R-:W-:-:S05]  /*2f630*/  PRMT R23, R16, 0x8880, RZ ;  /* 0x0000888010177816 */ /* 0x001fca00000000ff */
[----:B------:R-:W-:-:S07]  /*2f640*/  IMAD R4, R23, R18, RZ ;  /* 0x0000001217047224 */ /* 0x000fce00078e02ff */
.L_x_1165:
[----:B------:R-:W-:Y:S05]  /*2f650*/  BSYNC B1 ;  /* 0x0000000000017941 */ /* 0x000fea0003800000 */
.L_x_1164:
[----:B0-----:R-:W2:Y:S01]  /*2f660*/  LDL.LU R23, [R1+0xd4] ;  /* 0x0000d40001177983 */ /* 0x001ea20000300800 */
[----:B------:R-:W-:Y:S01]  /*2f670*/  LOP3.LUT P0, RZ, R22, 0x2, RZ, 0xc0, !PT ;  /* 0x0000000216ff7812 */ /* 0x000fe2000780c0ff */
[----:B------:R-:W-:Y:S01]  /*2f680*/  BSSY B1, `(.L_x_1166) ;  /* 0x000000c000017945 */ /* 0x000fe20003800000 */
[----:B------:R-:W-:Y:S02]  /*2f690*/  IMAD.U32 R157, RZ, RZ, UR44 ;  /* 0x0000002cff9d7e24 */ /* 0x000fe4000f8e00ff */
[----:B------:R-:W-:-:S13]  /*2f6a0*/  ISETP.LT.OR P0, PT, R0, 0x171, !P0 ;  /* 0x000001710000780c */ /* 0x000fda0004701670 */
[----:B------:R-:W-:-:S04]  /*2f6b0*/  @!P0 IADD3 R154, P5, P6, R155, UR42, R2 ;  /* 0x0000002a9b9a8c10 */ /* 0x000fc8000febe002 */
[----:B------:R-:W-:Y:S01]  /*2f6c0*/  @!P0 IADD3.X R155, R5, UR41, R3, P5, P6 ;  /* 0x00000029059b8c10 */ /* 0x000fe2000afec403 */
[----:B------:R-:W-:Y:S02]  /*2f6d0*/  IMAD.U32 R5, RZ, RZ, UR43 ;  /* 0x0000002bff057e24 */ /* 0x000fe4000f8e00ff */
[----:B--2---:R-:W-:-:S05]  /*2f6e0*/  @!P3 IMAD R23, R23, R17, R4 ;  /* 0x000000111717b224 */ /* 0x004fca00078e0204 */
[----:B------:R0:W-:Y:S01]  /*2f6f0*/  @!P3 STG.E.U8 desc[UR50][R20.64+0x169], R23 ;  /* 0x000169171400b986 */ /* 0x0001e2000c101132 */
[----:B------:R-:W-:Y:S05]  /*2f700*/  @P1 BRA `(.L_x_1167) ;  /* 0x00000000000c1947 */ /* 0x000fea0003800000 */
[----:B------:R-:W0:Y:S02]  /*2f710*/  LDG.E.U8 R16, desc[UR50][R12.64+0x168] ;  /* 0x000168320c107981 */ /* 0x000e24000c1e1100 */
[----:B0-----:R-:W-:-:S05]  /*2f720*/  PRMT R23, R16, 0x8880, RZ ;  /* 0x0000888010177816 */ /* 0x001fca00000000ff */
[----:B------:R-:W-:-:S07]  /*2f730*/  IMAD R4, R23, R18, RZ ;  /* 0x0000001217047224 */ /* 0x000fce00078e02ff */
.L_x_1167:
[----:B------:R-:W-:Y:S05]  /*2f740*/  BSYNC B1 ;  /* 0x0000000000017941 */ /* 0x000fea0003800000 */
.L_x_1166:
[----:B0-----:R-:W2:Y:S01]  /*2f750*/  LDL.LU R23, [R1+0xd8] ;  /* 0x0000d80001177983 */ /* 0x001ea20000300800 */
        /* <DEDUP_REMOVED lines=11> */
.L_x_1169:
[----:B------:R-:W-:Y:S05]  /*2f810*/  BSYNC B1 ;  /* 0x0000000000017941 */ /* 0x000fea0003800000 */
.L_x_1168:
        /* <DEDUP_REMOVED lines=10> */
.L_x_1171:
[----:B------:R-:W-:Y:S05]  /*2f8c0*/  BSYNC B1 ;  /* 0x0000000000017941 */ /* 0x000fea0003800000 */
.L_x_1170:
[----:B0-----:R-:W2:Y:S01]  /*2f8d0*/  LDL.LU R5, [R1+0xe0] ;  /* 0x0000e00001057983 */ /* 0x001ea20000300800 */
[----:B------:R-:W-:Y:S01]  /*2f8e0*/  ISETP.LT.OR P4, PT, R0, 0x172, !P5 ;  /* 0x000001720000780c */ /* 0x000fe20006f81670 */
[----:B------:R-:W-:Y:S01]  /*2f8f0*/  BSSY B1, `(.L_x_1172) ;  /* 0x0000009000017945 */ /* 0x000fe20003800000 */
[----:B------:R-:W-:Y:S02]  /*2f900*/  IMAD.U32 R153, RZ, RZ, UR44 ;  /* 0x0000002cff997e24 */ /* 0x000fe4000f8e00ff */
[----:B------:R-:W-:Y:S02]  /*2f910*/  IMAD.U32 R23, RZ, RZ, UR43 ;  /* 0x0000002bff177e24 */ /* 0x000fe4000f8e00ff */
[----:B--2---:R-:W-:-:S05]  /*2f920*/  @!P1 IMAD R5, R5, R17, R4 ;  /* 0x0000001105059224 */ /* 0x004fca00078e0204 */
[----:B------:R0:W-:Y:S02]  /*2f930*/  @!P1 STG.E.U8 desc[UR50][R20.64+0x170], R5 ;  /* 0x0001700514009986 */ /* 0x0001e4000c101132 */
[----:B------:R-:W-:Y:S05]  /*2f940*/  @P4 BRA `(.L_x_1173) ;  /* 0x00000000000c4947 */ /* 0x000fea0003800000 */
[----:B------:R-:W0:Y:S02]  /*2f950*/  LDG.E.U8 R16, desc[UR50][R14.64+0x171] ;  /* 0x000171320e107981 */ /* 0x000e24000c1e1100 */
[----:B0-----:R-:W-:-:S05]  /*2f960*/  PRMT R5, R16, 0x8880, RZ ;  /* 0x0000888010057816 */ /* 0x001fca00000000ff */
[----:B------:R-:W-:-:S07]  /*2f970*/  IMAD R4, R5, R18, RZ ;  /* 0x0000001205047224 */ /* 0x000fce00078e02ff */
.L_x_1173:
[----:B------:R-:W-:Y:S05]  /*2f980*/  BSYNC B1 ;  /* 0x0000000000017941 */ /* 0x000fea0003800000 */
.L_x_1172:
        /* <DEDUP_REMOVED lines=14> */
.L_x_1175:
[----:B------:R-:W-:Y:S05]  /*2fa70*/  BSYNC B1 ;  /* 0x0000000000017941 */ /* 0x000fea0003800000 */
.L_x_1174:
        /* <DEDUP_REMOVED lines=12> */
.L_x_1177:
[----:B------:R-:W-:Y:S05]  /*2fb40*/  BSYNC B1 ;  /* 0x0000000000017941 */ /* 0x000fea0003800000 */
.L_x_1176:
        /* <DEDUP_REMOVED lines=10> */
.L_x_1179:
[----:B------:R-:W-:Y:S05]  /*2fbf0*/  BSYNC B1 ;  /* 0x0000000000017941 */ /* 0x000fea0003800000 */
.L_x_1178:
        /* <DEDUP_REMOVED lines=11> */
.L_x_1181:
[----:B------:R-:W-:Y:S05]  /*2fcb0*/  BSYNC B1 ;  /* 0x0000000000017941 */ /* 0x000fea0003800000 */
.L_x_1180:
        /* <DEDUP_REMOVED lines=14> */
.L_x_1183:
[----:B------:R-:W-:Y:S05]  /*2fda0*/  BSYNC B1 ;  /* 0x0000000000017941 */ /* 0x000fea0003800000 */
.L_x_1182:
        /* <DEDUP_REMOVED lines=12> */
.L_x_1185:
[----:B------:R-:W-:Y:S05]  /*2fe70*/  BSYNC B1 ;  /* 0x0000000000017941 */ /* 0x000fea0003800000 */
.L_x_1184:
        /* <DEDUP_REMOVED lines=10> */
.L_x_1187:
[----:B------:R-:W-:Y:S05]  /*2ff20*/  BSYNC B1 ;  /* 0x0000000000017941 */ /* 0x000fea0003800000 */
.L_x_1186:
        /* <DEDUP_REMOVED lines=11> */
.L_x_1189:
[----:B------:R-:W-:Y:S05]  /*2ffe0*/  BSYNC B1 ;  /* 0x0000000000017941 */ /* 0x000fea0003800000 */
.L_x_1188:
        /* <DEDUP_REMOVED lines=14> */
.L_x_1191:
[----:B------:R-:W-:Y:S05]  /*300d0*/  BSYNC B1 ;  /* 0x0000000000017941 */ /* 0x000fea0003800000 */
.L_x_1190:
        /* <DEDUP_REMOVED lines=12> */
.L_x_1193:
[----:B------:R-:W-:Y:S05]  /*301a0*/  BSYNC B1 ;  /* 0x0000000000017941 */ /* 0x000fea0003800000 */
.L_x_1192:
        /* <DEDUP_REMOVED lines=10> */
.L_x_1195:
[----:B------:R-:W-:Y:S05]  /*30250*/  BSYNC B1 ;  /* 0x0000000000017941 */ /* 0x000fea0003800000 */
.L_x_1194:
        /* <DEDUP_REMOVED lines=11> */
.L_x_1197:
[----:B------:R-:W-:Y:S05]  /*30310*/  BSYNC B1 ;  /* 0x0000000000017941 */ /* 0x000fea0003800000 */
.L_x_1196:
        /* <DEDUP_REMOVED lines=14> */
.L_x_1199:
[----:B------:R-:W-:Y:S05]  /*30400*/  BSYNC B1 ;  /* 0x0000000000017941 */ /* 0x000fea0003800000 */
.L_x_1198:
        /* <DEDUP_REMOVED lines=12> */
.L_x_1201:
[----:B------:R-:W-:Y:S05]  /*304d0*/  BSYNC B1 ;  /* 0x0000000000017941 */ /* 0x000fea0003800000 */
.L_x_1200:
        /* <DEDUP_REMOVED lines=10> */
.L_x_1203:
[----:B------:R-:W-:Y:S05]  /*30580*/  BSYNC B1 ;  /* 0x0000000000017941 */ /* 0x000fea0003800000 */
.L_x_1202:
        /* <DEDUP_REMOVED lines=11> */
.L_x_1205:
[----:B------:R-:W-:Y:S05]  /*30640*/  BSYNC B1 ;  /* 0x0000000000017941 */ /* 0x000fea0003800000 */
.L_x_1204:
        /* <DEDUP_REMOVED lines=14> */
.L_x_1207:
[----:B------:R-:W-:Y:S05]  /*30730*/  BSYNC B1 ;  /* 0x0000000000017941 */ /* 0x000fea0003800000 */
.L_x_1206:
        /* <DEDUP_REMOVED lines=12> */
.L_x_1209:
[----:B------:R-:W-:Y:S05]  /*30800*/  BSYNC B1 ;  /* 0x0000000000017941 */ /* 0x000fea0003800000 */
.L_x_1208:
        /* <DEDUP_REMOVED lines=10> */
.L_x_1211:
[----:B------:R-:W-:Y:S05]  /*308b0*/  BSYNC B1 ;  /* 0x0000000000017941 */ /* 0x000fea0003800000 */
.L_x_1210:
        /* <DEDUP_REMOVED lines=11> */
.L_x_1213:
[----:B------:R-:W-:Y:S05]  /*30970*/  BSYNC B1 ;  /* 0x0000000000017941 */ /* 0x000fea0003800000 */
.L_x_1212:
        /* <DEDUP_REMOVED lines=14> */
.L_x_1215:
[----:B------:R-:W-:Y:S05]  /*30a60*/  BSYNC B1 ;  /* 0x0000000000017941 */ /* 0x000fea0003800000 */
.L_x_1214:
        /* <DEDUP_REMOVED lines=12> */
.L_x_1217:
[----:B------:R-:W-:Y:S05]  /*30b30*/  BSYNC B1 ;  /* 0x0000000000017941 */ /* 0x000fea0003800000 */
.L_x_1216:
        /* <DEDUP_REMOVED lines=10> */
.L_x_1219:
[----:B------:R-:W-:Y:S05]  /*30be0*/  BSYNC B1 ;  /* 0x0000000000017941 */ /* 0x000fea0003800000 */
.L_x_1218:
        /* <DEDUP_REMOVED lines=11> */
.L_x_1221:
[----:B------:R-:W-:Y:S05]  /*30ca0*/  BSYNC B1 ;  /* 0x0000000000017941 */ /* 0x000fea0003800000 */
.L_x_1220:
        /* <DEDUP_REMOVED lines=14> */
.L_x_1223:
[----:B------:R-:W-:Y:S05]  /*30d90*/  BSYNC B1 ;  /* 0x0000000000017941 */ /* 0x000fea0003800000 */
.L_x_1222:
        /* <DEDUP_REMOVED lines=12> */
.L_x_1225:
[----:B------:R-:W-:Y:S05]  /*30e60*/  BSYNC B1 ;  /* 0x0000000000017941 */ /* 0x000fea0003800000 */
.L_x_1224:
        /* <DEDUP_REMOVED lines=10> */
.L_x_1227:
[----:B------:R-:W-:Y:S05]  /*30f10*/  BSYNC B1 ;  /* 0x0000000000017941 */ /* 0x000fea0003800000 */
.L_x_1226:
        /* <DEDUP_REMOVED lines=11> */
.L_x_1229:
[----:B------:R-:W-:Y:S05]  /*30fd0*/  BSYNC B1 ;  /* 0x0000000000017941 */ /* 0x000fea0003800000 */
.L_x_1228:
        /* <DEDUP_REMOVED lines=14> */
.L_x_1231:
[----:B------:R-:W-:Y:S05]  /*310c0*/  BSYNC B1 ;  /* 0x0000000000017941 */ /* 0x000fea0003800000 */
.L_x_1230:
        /* <DEDUP_REMOVED lines=12> */
.L_x_1233:
[----:B------:R-:W-:Y:S05]  /*31190*/  BSYNC B1 ;  /* 0x0000000000017941 */ /* 0x000fea0003800000 */
.L_x_1232:
        /* <DEDUP_REMOVED lines=10> */
.L_x_1235:
[----:B------:R-:W-:Y:S05]  /*31240*/  BSYNC B1 ;  /* 0x0000000000017941 */ /* 0x000fea0003800000 */
.L_x_1234:
        /* <DEDUP_REMOVED lines=11> */
.L_x_1237:
[----:B------:R-:W-:Y:S05]  /*31300*/  BSYNC B1 ;  /* 0x0000000000017941 */ /* 0x000fea0003800000 */
.L_x_1236:
        /* <DEDUP_REMOVED lines=14> */
.L_x_1239:
[----:B------:R-:W-:Y:S05]  /*313f0*/  BSYNC B1 ;  /* 0x0000000000017941 */ /* 0x000fea0003800000 */
.L_x_1238:
        /* <DEDUP_REMOVED lines=12> */
.L_x_1241:
[----:B------:R-:W-:Y:S05]  /*314c0*/  BSYNC B1 ;  /* 0x0000000000017941 */ /* 0x000fea0003800000 */
.L_x_1240:
        /* <DEDUP_REMOVED lines=10> */
.L_x_1243:
[----:B------:R-:W-:Y:S05]  /*31570*/  BSYNC B1 ;  /* 0x0000000000017941 */ /* 0x000fea0003800000 */
.L_x_1242:
        /* <DEDUP_REMOVED lines=11> */
.L_x_1245:
[----:B------:R-:W-:Y:S05]  /*31630*/  BSYNC B1 ;  /* 0x0000000000017941 */ /* 0x000fea0003800000 */
.L_x_1244:
        /* <DEDUP_REMOVED lines=14> */
.L_x_1247:
[----:B------:R-:W-:Y:S05]  /*31720*/  BSYNC B1 ;  /* 0x0000000000017941 */ /* 0x000fea0003800000 */
.L_x_1246:
        /* <DEDUP_REMOVED lines=12> */
.L_x_1249:
[----:B------:R-:W-:Y:S05]  /*317f0*/  BSYNC B1 ;  /* 0x0000000000017941 */ /* 0x000fea0003800000 */
.L_x_1248:
        /* <DEDUP_REMOVED lines=10> */
.L_x_1251:
[----:B------:R-:W-:Y:S05]  /*318a0*/  BSYNC B1 ;  /* 0x0000000000017941 */ /* 0x000fea0003800000 */
.L_x_1250:
        /* <DEDUP_REMOVED lines=11> */
.L_x_1253:
[----:B------:R-:W-:Y:S05]  /*31960*/  BSYNC B1 ;  /* 0x0000000000017941 */ /* 0x000fea0003800000 */
.L_x_1252:
        /* <DEDUP_REMOVED lines=14> */
.L_x_1255:
[----:B------:R-:W-:Y:S05]  /*31a50*/  BSYNC B1 ;  /* 0x0000000000017941 */ /* 0x000fea0003800000 */
.L_x_1254:
        /* <DEDUP_REMOVED lines=12> */
.L_x_1257:
[----:B------:R-:W-:Y:S05]  /*31b20*/  BSYNC B1 ;  /* 0x0000000000017941 */ /* 0x000fea0003800000 */
.L_x_1256:
        /* <DEDUP_REMOVED lines=10> */
.L_x_1259:
[----:B------:R-:W-:Y:S05]  /*31bd0*/  BSYNC B1 ;  /* 0x0000000000017941 */ /* 0x000fea0003800000 */
.L_x_1258:
        /* <DEDUP_REMOVED lines=11> */
.L_x_1261:
[----:B------:R-:W-:Y:S05]  /*31c90*/  BSYNC B1 ;  /* 0x0000000000017941 */ /* 0x000fea0003800000 */
.L_x_1260:
        /* <DEDUP_REMOVED lines=14> */
.L_x_1263:
[----:B------:R-:W-:Y:S05]  /*31d80*/  BSYNC B1 ;  /* 0x0000000000017941 */ /* 0x000fea0003800000 */
.L_x_1262:
        /* <DEDUP_REMOVED lines=12> */
.L_x_1265:
[----:B------:R-:W-:Y:S05]  /*31e50*/  BSYNC B1 ;  /* 0x0000000000017941 */ /* 0x000fea0003800000 */
.L_x_1264:
        /* <DEDUP_REMOVED lines=10> */
.L_x_1267:
[----:B------:R-:W-:Y:S05]  /*31f00*/  BSYNC B1 ;  /* 0x0000000000017941 */ /* 0x000fea0003800000 */
.L_x_1266:
        /* <DEDUP_REMOVED lines=11> */
.L_x_1269:
[----:B------:R-:W-:Y:S05]  /*31fc0*/  BSYNC B1 ;  /* 0x0000000000017941 */ /* 0x000fea0003800000 */
.L_x_1268:
        /* <DEDUP_REMOVED lines=14> */
.L_x_1271:
[----:B------:R-:W-:Y:S05]  /*320b0*/  BSYNC B1 ;  /* 0x0000000000017941 */ /* 0x000fea0003800000 */
.L_x_1270:
        /* <DEDUP_REMOVED lines=12> */
.L_x_1273:
[----:B------:R-:W-:Y:S05]  /*32180*/  BSYNC B1 ;  /* 0x0000000000017941 */ /* 0x000fea0003800000 */
.L_x_1272:
        /* <DEDUP_REMOVED lines=10> */
.L_x_1275:
[----:B------:R-:W-:Y:S05]  /*32230*/  BSYNC B1 ;  /* 0x0000000000017941 */ /* 0x000fea0003800000 */
.L_x_1274:
        /* <DEDUP_REMOVED lines=11> */
.L_x_1277:
[----:B------:R-:W-:Y:S05]  /*322f0*/  BSYNC B1 ;  /* 0x0000000000017941 */ /* 0x000fea0003800000 */
.L_x_1276:
        /* <DEDUP_REMOVED lines=14> */
.L_x_1279:
[----:B------:R-:W-:Y:S05]  /*323e0*/  BSYNC B1 ;  /* 0x0000000000017941 */ /* 0x000fea0003800000 */
.L_x_1278:
        /* <DEDUP_REMOVED lines=12> */
.L_x_1281:
[----:B------:R-:W-:Y:S05]  /*324b0*/  BSYNC B1 ;  /* 0x0000000000017941 */ /* 0x000fea0003800000 */
.L_x_1280:
        /* <DEDUP_REMOVED lines=10> */
.L_x_1283:
[----:B------:R-:W-:Y:S05]  /*32560*/  BSYNC B1 ;  /* 0x0000000000017941 */ /* 0x000fea0003800000 */
.L_x_1282:
        /* <DEDUP_REMOVED lines=11> */
.L_x_1285:
[----:B------:R-:W-:Y:S05]  /*32620*/  BSYNC B1 ;  /* 0x0000000000017941 */ /* 0x000fea0003800000 */
.L_x_1284:
        /* <DEDUP_REMOVED lines=14> */
.L_x_1287:
[----:B------:R-:W-:Y:S05]  /*32710*/  BSYNC B1 ;  /* 0x0000000000017941 */ /* 0x000fea0003800000 */
.L_x_1286:
        /* <DEDUP_REMOVED lines=12> */
.L_x_1289:
[----:B------:R-:W-:Y:S05]  /*327e0*/  BSYNC B1 ;  /* 0x0000000000017941 */ /* 0x000fea0003800000 */
.L_x_1288:
        /* <DEDUP_REMOVED lines=10> */
.L_x_1291:
[----:B------:R-:W-:Y:S05]  /*32890*/  BSYNC B1 ;  /* 0x0000000000017941 */ /* 0x000fea0003800000 */
.L_x_1290:
        /* <DEDUP_REMOVED lines=11> */
.L_x_1293:
[----:B------:R-:W-:Y:S05]  /*32950*/  BSYNC B1 ;  /* 0x0000000000017941 */ /* 0x000fea0003800000 */
.L_x_1292:
        /* <DEDUP_REMOVED lines=14> */
.L_x_1295:
[----:B------:R-:W-:Y:S05]  /*32a40*/  BSYNC B1 ;  /* 0x0000000000017941 */ /* 0x000fea0003800000 */
.L_x_1294:
        /* <DEDUP_REMOVED lines=12> */
.L_x_1297:
[----:B------:R-:W-:Y:S05]  /*32b10*/  BSYNC B1 ;  /* 0x0000000000017941 */ /* 0x000fea0003800000 */
.L_x_1296:
        /* <DEDUP_REMOVED lines=10> */
.L_x_1299:
[----:B------:R-:W-:Y:S05]  /*32bc0*/  BSYNC B1 ;  /* 0x0000000000017941 */ /* 0x000fea0003800000 */
.L_x_1298:
[----:B0-----:R-:W2:Y:S01]  /*32bd0*/  LDL.LU R5, [R1+0x1e0] ;  /* 0x0001e00001057983 */ /* 0x001ea20000300800 */
        /* <DEDUP_REMOVED lines=8> */
.L_x_1301:
[----:B------:R-:W-:Y:S05]  /*32c60*/  BSYNC B1 ;  /* 0x0000000000017941 */ /* 0x000fea0003800000 */
.L_x_1300:
[----:B------:R-:W2:Y:S01]  /*32c70*/  LDL.LU R5, [R1+0x1e4] ;  /* 0x0001e40001057983 */ /* 0x000ea20000300800 */
[----:B------:R-:W-:Y:S01]  /*32c80*/  BSSY B1, `(.L_x_1302) ;  /* 0x0000007000017945 */ /* 0x000fe20003800000 */
[----:B--2---:R-:W-:-:S05]  /*32c90*/  @!P1 IMAD R5, R5, R17, R4 ;  /* 0x0000001105059224 */ /* 0x004fca00078e0204 */
[----:B------:R0:W-:Y:S01]  /*32ca0*/  @!P1 STG.E.U8 desc[UR50][R20.64+0x1f1], R5 ;  /* 0x0001f10514009986 */ /* 0x0001e2000c101132 */
[----:B------:R-:W-:Y:S05]  /*32cb0*/  @P0 BRA `(.L_x_1303) ;  /* 0x00000000000c0947 */ /* 0x000fea0003800000 */
[----:B------:R-:W0:Y:S02]  /*32cc0*/  LDG.E.U8 R16, desc[UR50][R12.64+0x1f0] ;  /* 0x0001f0320c107981 */ /* 0x000e24000c1e1100 */
[----:B0-----:R-:W-:-:S05]  /*32cd0*/  PRMT R5, R16, 0x8880, RZ ;  /* 0x0000888010057816 */ /* 0x001fca00000000ff */
[----:B------:R-:W-:-:S07]  /*32ce0*/  IMAD R4, R5, R18, RZ ;  /* 0x0000001205047224 */ /* 0x000fce00078e02ff */
.L_x_1303:
[----:B------:R-:W-:Y:S05]  /*32cf0*/  BSYNC B1 ;  /* 0x0000000000017941 */ /* 0x000fea0003800000 */
.L_x_1302:
[----:B0-----:R-:W2:Y:S01]  /*32d00*/  LDL.LU R5, [R1+0x1e8] ;  /* 0x0001e80001057983 */ /* 0x001ea20000300800 */
[----:B------:R-:W-:Y:S01]  /*32d10*/  LOP3.LUT P5, RZ, R22, 0x2, RZ, 0xc0, !PT ;  /* 0x0000000216ff7812 */ /* 0x000fe200078ac0ff */
[----:B------:R-:W-:Y:S01]  /*32d20*/  BSSY B1, `(.L_x_1304) ;  /* 0x000000b000017945 */ /* 0x000fe20003800000 */
[C---:B------:R-:W-:Y:S02]  /*32d30*/  ISETP.LT.OR P1, PT, R0.reuse, 0x1f9, !P6 ;  /* 0x000001f90000780c */ /* 0x040fe40007721670 */
[C---:B------:R-:W-:Y:S02]  /*32d40*/  ISETP.LT.OR P4, PT, R0.reuse, 0x1f9, !P5 ;  /* 0x000001f90000780c */ /* 0x040fe40006f81670 */
[----:B------:R-:W-:Y:S01]  /*32d50*/  ISETP.LT.OR P5, PT, R0, 0x1fa, !P5 ;  /* 0x000001fa0000780c */ /* 0x000fe20006fa1670 */
[----:B--2---:R-:W-:-:S05]  /*32d60*/  @!P0 IMAD R5, R5, R17, R4 ;  /* 0x0000001105058224 */ /* 0x004fca00078e0204 */
[----:B------:R0:W-:Y:S01]  /*32d70*/  @!P0 STG.E.U8 desc[UR50][R154.64+0x1f0], R5 ;  /* 0x0001f0059a008986 */ /* 0x0001e2000c101132 */
[----:B------:R-:W-:Y:S01]  /*32d80*/  ISETP.LT.OR P0, PT, R0, 0x1fa, !P6 ;  /* 0x000001fa0000780c */ /* 0x000fe20007701670 */
[----:B------:R-:W-:-:S12]  /*32d90*/  @P3 BRA `(.L_x_1305) ;  /* 0x00000000000c3947 */ /* 0x000fd80003800000 */
[----:B------:R-:W0:Y:S02]  /*32da0*/  LDG.E.U8 R16, desc[UR50][R12.64+0x1f1] ;  /* 0x0001f1320c107981 */ /* 0x000e24000c1e1100 */
[----:B0-----:R-:W-:-:S05]  /*32db0*/  PRMT R5, R16, 0x8880, RZ ;  /* 0x0000888010057816 */ /* 0x001fca00000000ff */
[----:B------:R-:W-:-:S07]  /*32dc0*/  IMAD R4, R5, R18, RZ ;  /* 0x0000001205047224 */ /* 0x000fce00078e02ff */
.L_x_1305:
[----:B------:R-:W-:Y:S05]  /*32dd0*/  BSYNC B1 ;  /* 0x0000000000017941 */ /* 0x000fea0003800000 */
.L_x_1304:
[----:B0-----:R-:W2:Y:S01]  /*32de0*/  LDL.LU R5, [R1+0x1ec] ;  /* 0x0001ec0001057983 */ /* 0x001ea20000300800 */
[----:B------:R-:W-:Y:S01]  /*32df0*/  BSSY B1, `(.L_x_1306) ;  /* 0x0000007000017945 */ /* 0x000fe20003800000 */
[----:B--2---:R-:W-:-:S05]  /*32e00*/  @!P3 IMAD R5, R5, R17, R4 ;  /* 0x000000110505b224 */ /* 0x004fca00078e0204 */
[----:B------:R0:W-:Y:S01]  /*32e10*/  @!P3 STG.E.U8 desc[UR50][R156.64+0x1f1], R5 ;  /* 0x0001f1059c00b986 */ /* 0x0001e2000c101132 */
[----:B------:R-:W-:Y:S05]  /*32e20*/  @P1 BRA `(.L_x_1307) ;  /* 0x00000000000c1947 */ /* 0x000fea0003800000 */
[----:B------:R-:W0:Y:S02]  /*32e30*/  LDG.E.U8 R16, desc[UR50][R14.64+0x1f8] ;  /* 0x0001f8320e107981 */ /* 0x000e24000c1e1100 */
[----:B0-----:R-:W-:-:S05]  /*32e40*/  PRMT R5, R16, 0x8880, RZ ;  /* 0x0000888010057816 */ /* 0x001fca00000000ff */
[----:B------:R-:W-:-:S07]  /*32e50*/  IMAD R4, R5, R18, RZ ;  /* 0x0000001205047224 */ /* 0x000fce00078e02ff */
.L_x_1307:
[----:B------:R-:W-:Y:S05]  /*32e60*/  BSYNC B1 ;  /* 0x0000000000017941 */ /* 0x000fea0003800000 */
.L_x_1306:
        /* <DEDUP_REMOVED lines=8> */
.L_x_1309:
[----:B------:R-:W-:Y:S05]  /*32ef0*/  BSYNC B1 ;  /* 0x0000000000017941 */ /* 0x000fea0003800000 */
.L_x_1308:
[----:B0-----:R-:W2:Y:S01]  /*32f00*/  LDL.LU R5, [R1+0x1f4] ;  /* 0x0001f40001057983 */ /* 0x001ea20000300800 */
[----:B------:R-:W-:Y:S01]  /*32f10*/  IMAD.U32 R15, RZ, RZ, UR44 ;  /* 0x0000002cff0f7e24 */ /* 0x000fe2000f8e00ff */
[----:B------:R-:W-:Y:S01]  /*32f20*/  BSSY B1, `(.L_x_1310) ;  /* 0x000000d000017945 */ /* 0x000fe20003800000 */
[----:B------:R-:W-:Y:S02]  /*32f30*/  IMAD.U32 R23, RZ, RZ, UR43 ;  /* 0x0000002bff177e24 */ /* 0x000fe4000f8e00ff */
[----:B------:R-:W-:Y:S01]  /*32f40*/  IMAD.U32 R153, RZ, RZ, UR44 ;  /* 0x0000002cff997e24 */ /* 0x000fe2000f8e00ff */
[----:B------:R-:W-:-:S04]  /*32f50*/  @!P4 IADD3 R14, P1, P3, R15, UR42, R2 ;  /* 0x0000002a0f0ecc10 */ /* 0x000fc8000fb3e002 */
[----:B------:R-:W-:Y:S02]  /*32f60*/  @!P4 IADD3.X R15, R23, UR41, R3, P1, P3 ;  /* 0x00000029170fcc10 */ /* 0x000fe40008fe6403 */
[----:B------:R-:W-:Y:S01]  /*32f70*/  @!P5 IADD3 R152, P1, P3, R153, UR42, R2 ;  /* 0x0000002a9998dc10 */ /* 0x000fe2000fb3e002 */
[----:B--2---:R-:W-:-:S05]  /*32f80*/  @!P0 IMAD R5, R5, R17, R4 ;  /* 0x0000001105058224 */ /* 0x004fca00078e0204 */
[----:B------:R0:W-:Y:S01]  /*32f90*/  @!P0 STG.E.U8 desc[UR50][R20.64+0x1f9], R5 ;  /* 0x0001f90514008986 */ /* 0x0001e2000c101132 */
[----:B------:R-:W-:Y:S01]  /*32fa0*/  ISETP.LT.OR P0, PT, R0, 0x101, !P2 ;  /* 0x000001010000780c */ /* 0x000fe20005701670 */
[----:B------:R-:W-:-:S12]  /*32fb0*/  @P4 BRA `(.L_x_1311) ;  /* 0x00000000000c4947 */ /* 0x000fd80003800000 */
[----:B------:R-:W0:Y:S02]  /*32fc0*/  LDG.E.U8 R16, desc[UR50][R12.64+0x1f8] ;  /* 0x0001f8320c107981 */ /* 0x000e24000c1e1100 */
[----:B0-----:R-:W-:-:S05]  /*32fd0*/  PRMT R5, R16, 0x8880, RZ ;  /* 0x0000888010057816 */ /* 0x001fca00000000ff */
[----:B------:R-:W-:-:S07]  /*32fe0*/  IMAD R4, R5, R18, RZ ;  /* 0x0000001205047224 */ /* 0x000fce00078e02ff */
.L_x_1311:
[----:B------:R-:W-:Y:S05]  /*32ff0*/  BSYNC B1 ;  /* 0x0000000000017941 */ /* 0x000fea0003800000 */
.L_x_1310:
[----:B0-----:R-:W2:Y:S01]  /*33000*/  LDL.LU R5, [R1+0x1f8] ;  /* 0x0001f80001057983 */ /* 0x001ea20000300800 */
[----:B------:R-:W-:Y:S01]  /*33010*/  BSSY B1, `(.L_x_1312) ;  /* 0x0000008000017945 */ /* 0x000fe20003800000 */
[----:B------:R-:W-:Y:S01]  /*33020*/  @!P5 IADD3.X R153, R23, UR41, R3, P1, P3 ;  /* 0x000000291799dc10 */ /* 0x000fe20008fe6403 */
[----:B--2---:R-:W-:-:S05]  /*33030*/  @!P4 IMAD R5, R5, R17, R4 ;  /* 0x000000110505c224 */ /* 0x004fca00078e0204 */
[----:B------:R0:W-:Y:S01]  /*33040*/  @!P4 STG.E.U8 desc[UR50][R14.64+0x1f8], R5 ;  /* 0x0001f8050e00c986 */ /* 0x0001e2000c101132 */
[----:B------:R-:W-:Y:S05]  /*33050*/  @P5 BRA `(.L_x_1313) ;  /* 0x00000000000c5947 */ /* 0x000fea0003800000 */
[----:B------:R-:W0:Y:S02]  /*33060*/  LDG.E.U8 R16, desc[UR50][R12.64+0x1f9] ;  /* 0x0001f9320c107981 */ /* 0x000e24000c1e1100 */
[----:B0-----:R-:W-:-:S05]  /*33070*/  PRMT R5, R16, 0x8880, RZ ;  /* 0x0000888010057816 */ /* 0x001fca00000000ff */
[----:B------:R-:W-:-:S07]  /*33080*/  IMAD R4, R5, R18, RZ ;  /* 0x0000001205047224 */ /* 0x000fce00078e02ff */
.L_x_1313:
[----:B------:R-:W-:Y:S05]  /*33090*/  BSYNC B1 ;  /* 0x0000000000017941 */ /* 0x000fea0003800000 */
.L_x_1312:
[----:B0-----:R-:W2:Y:S01]  /*330a0*/  LDL.LU R5, [R1+0x1fc] ;  /* 0x0001fc0001057983 */ /* 0x001ea20000300800 */
[----:B------:R-:W-:Y:S01]  /*330b0*/  LOP3.LUT P6, RZ, R22, 0x1, RZ, 0xc0, !PT ;  /* 0x0000000116ff7812 */ /* 0x000fe200078cc0ff */
[----:B------:R-:W-:Y:S01]  /*330c0*/  IMAD.U32 R13, RZ, RZ, UR44 ;  /* 0x0000002cff0d7e24 */ /* 0x000fe2000f8e00ff */
[----:B------:R-:W-:Y:S01]  /*330d0*/  BSSY B1, `(.L_x_1314) ;  /* 0x000000c000017945 */ /* 0x000fe20003800000 */
[C---:B------:R-:W-:Y:S01]  /*330e0*/  ISETP.LT.OR P4, PT, R0.reuse, 0x102, !P2 ;  /* 0x000001020000780c */ /* 0x040fe20005781670 */
[----:B------:R-:W-:Y:S01]  /*330f0*/  IMAD.U32 R15, RZ, RZ, UR43 ;  /* 0x0000002bff0f7e24 */ /* 0x000fe2000f8e00ff */
[----:B------:R-:W-:Y:S01]  /*33100*/  ISETP.LT.OR P1, PT, R0, 0x101, !P6 ;  /* 0x000001010000780c */ /* 0x000fe20007721670 */
[----:B------:R-:W-:Y:S02]  /*33110*/  IMAD.U32 R21, RZ, RZ, UR44 ;  /* 0x0000002cff157e24 */ /* 0x000fe4000f8e00ff */
[----:B--2---:R-:W-:-:S05]  /*33120*/  @!P5 IMAD R5, R5, R17, R4 ;  /* 0x000000110505d224 */ /* 0x004fca00078e0204 */
[----:B------:R0:W-:Y:S01]  /*33130*/  @!P5 STG.E.U8 desc[UR50][R152.64+0x1f9], R5 ;  /* 0x0001f9059800d986 */ /* 0x0001e2000c101132 */
[----:B------:R-:W-:-:S04]  /*33140*/  @!P0 IADD3 R12, P3, P5, R13, UR46, R2 ;  /* 0x0000002e0d0c8c10 */ /* 0x000fc8000fd7e002 */
[----:B------:R-:W-:Y:S09]  /*33150*/  @P1 BRA `(.L_x_1315) ;  /* 0x00000000000c1947 */ /* 0x000ff20003800000 */
[----:B------:R-:W0:Y:S02]  /*33160*/  LDG.E.U8 R16, desc[UR50][R6.64+0x100] ;  /* 0x0001003206107981 */ /* 0x000e24000c1e1100 */
[----:B0-----:R-:W-:-:S05]  /*33170*/  PRMT R5, R16, 0x8880, RZ ;  /* 0x0000888010057816 */ /* 0x001fca00000000ff */
[----:B------:R-:W-:-:S07]  /*33180*/  IMAD R4, R5, R18, RZ ;  /* 0x0000001205047224 */ /* 0x000fce00078e02ff */
.L_x_1315:
[----:B------:R-:W-:Y:S05]  /*33190*/  BSYNC B1 ;  /* 0x0000000000017941 */ /* 0x000fea0003800000 */
.L_x_1314:
[----:B0-----:R-:W-:Y:S01]  /*331a0*/  @!P1 IMAD R5, R24, R17, R4 ;  /* 0x0000001118059224 */ /* 0x001fe200078e0204 */
[--C-:B------:R-:W-:Y:S01]  /*331b0*/  @!P0 IADD3.X R13, R15, UR45, R3.reuse, P3, P5 ;  /* 0x0000002d0f0d8c10 */ /* 0x100fe20009fea403 */
[----:B------:R-:W-:Y:S01]  /*331c0*/  IMAD.U32 R23, RZ, RZ, UR43 ;  /* 0x0000002bff177e24 */ /* 0x000fe2000f8e00ff */
[----:B------:R-:W-:Y:S01]  /*331d0*/  @!P4 IADD3 R14, P3, P5, R21, UR46, R2 ;  /* 0x0000002e150ecc10 */ /* 0x000fe2000fd7e002 */
[----:B------:R-:W-:Y:S01]  /*331e0*/  BSSY B1, `(.L_x_1316) ;  /* 0x000000a000017945 */ /* 0x000fe20003800000 */
[----:B------:R0:W-:Y:S01]  /*331f0*/  @!P1 STG.E.U8 desc[UR50][R10.64+0x100], R5 ;  /* 0x000100050a009986 */ /* 0x0001e2000c101132 */
[C---:B------:R-:W-:Y:S02]  /*33200*/  ISETP.LT.OR P1, PT, R0.reuse, 0x102, !P6 ;  /* 0x000001020000780c */ /* 0x040fe40007721670 */
[----:B------:R-:W-:Y:S02]  /*33210*/  @!P4 IADD3.X R15, R23, UR45, R3, P3, P5 ;  /* 0x0000002d170fcc10 */ /* 0x000fe40009fea403 */
[----:B------:R-:W-:-:S02]  /*33220*/  ISETP.LT.OR P5, PT, R0, 0x109, !P6 ;  /* 0x000001090000780c */ /* 0x000fc400077a1670 */
[----:B------:R-:W-:-:S07]  /*33230*/  ISETP.LT.OR P3, PT, R0, 0x109, !P2 ;  /* 0x000001090000780c */ /* 0x000fce0005761670 */
[----:B0-----:R-:W-:Y:S06]  /*33240*/  @P1 BRA `(.L_x_1317) ;  /* 0x00000000000c1947 */ /* 0x001fec0003800000 */
[----:B------:R-:W2:Y:S02]  /*33250*/  LDG.E.U8 R16, desc[UR50][R6.64+0x101] ;  /* 0x0001013206107981 */ /* 0x000ea4000c1e1100 */
[----:B--2---:R-:W-:-:S05]  /*33260*/  PRMT R5, R16, 0x8880, RZ ;  /* 0x0000888010057816 */ /* 0x004fca00000000ff */
[----:B------:R-:W-:-:S07]  /*33270*/  IMAD R4, R5, R18, RZ ;  /* 0x0000001205047224 */ /* 0x000fce00078e02ff */
.L_x_1317:
[----:B------:R-:W-:Y:S05]  /*33280*/  BSYNC B1 ;  /* 0x0000000000017941 */ /* 0x000fea0003800000 */
.L_x_1316:
[----:B------:R-:W-:Y:S01]  /*33290*/  @!P1 IMAD R25, R25, R17, R4 ;  /* 0x0000001119199224 */ /* 0x000fe200078e0204 */
[----:B------:R-:W-:Y:S04]  /*332a0*/  BSSY B1, `(.L_x_1318) ;  /* 0x0000006000017945 */ /* 0x000fe80003800000 */
[----:B------:R0:W-:Y:S01]  /*332b0*/  @!P1 STG.E.U8 desc[UR50][R10.64+0x101], R25 ;  /* 0x000101190a009986 */ /* 0x0001e2000c101132 */
[----:B------:R-:W-:Y:S05]  /*332c0*/  @P0 BRA `(.L_x_1319) ;  /* 0x00000000000c0947 */ /* 0x000fea0003800000 */
[----:B------:R-:W2:Y:S02]  /*332d0*/  LDG.E.U8 R16, desc[UR50][R8.64+0x100] ;  /* 0x0001003208107981 */ /* 0x000ea4000c1e1100 */
[----:B--2---:R-:W-:-:S05]  /*332e0*/  PRMT R5, R16, 0x8880, RZ ;  /* 0x0000888010057816 */ /* 0x004fca00000000ff */
[----:B------:R-:W-:-:S07]  /*332f0*/  IMAD R4, R5, R18, RZ ;  /* 0x0000001205047224 */ /* 0x000fce00078e02ff */
.L_x_1319:
[----:B------:R-:W-:Y:S05]  /*33300*/  BSYNC B1 ;  /* 0x0000000000017941 */ /* 0x000fea0003800000 */
.L_x_1318:
[----:B------:R-:W-:Y:S01]  /*33310*/  @!P0 IMAD R5, R26, R17, R4 ;  /* 0x000000111a058224 */ /* 0x000fe200078e0204 */
[----:B------:R-:W-:Y:S04]  /*33320*/  BSSY B1, `(.L_x_1320) ;  /* 0x0000006000017945 */ /* 0x000fe80003800000 */
[----:B------:R1:W-:Y:S01]  /*33330*/  @!P0 STG.E.U8 desc[UR50][R12.64+0x100], R5 ;  /* 0x000100050c008986 */ /* 0x0003e2000c101132 */
[----:B------:R-:W-:Y:S05]  /*33340*/  @P4 BRA `(.L_x_1321) ;  /* 0x00000000000c4947 */ /* 0x000fea0003800000 */
[----:B------:R-:W1:Y:S02]  /*33350*/  LDG.E.U8 R16, desc[UR50][R8.64+0x101] ;  /* 0x0001013208107981 */ /* 0x000e64000c1e1100 */
[----:B-1----:R-:W-:-:S05]  /*33360*/  PRMT R5, R16, 0x8880, RZ ;  /* 0x0000888010057816 */ /* 0x002fca00000000ff */
[----:B------:R-:W-:-:S07]  /*33370*/  IMAD R4, R5, R18, RZ ;  /* 0x0000001205047224 */ /* 0x000fce00078e02ff */
.L_x_1321:
[----:B------:R-:W-:Y:S05]  /*33380*/  BSYNC B1 ;  /* 0x0000000000017941 */ /* 0x000fea0003800000 */
.L_x_1320:
[----:B------:R-:W-:Y:S01]  /*33390*/  @!P4 IMAD R27, R27, R17, R4 ;  /* 0x000000111b1bc224 */ /* 0x000fe200078e0204 */
[----:B------:R-:W-:Y:S04]  /*333a0*/  BSSY B1, `(.L_x_1322) ;  /* 0x0000006000017945 */ /* 0x000fe80003800000 */
[----:B------:R2:W-:Y:S01]  /*333b0*/  @!P4 STG.E.U8 desc[UR50][R14.64+0x101], R27 ;  /* 0x0001011b0e00c986 */ /* 0x0005e2000c101132 */
[----:B------:R-:W-:Y:S05]  /*333c0*/  @P5 BRA `(.L_x_1323) ;  /* 0x00000000000c5947 */ /* 0x000fea0003800000 */
[----:B------:R-:W1:Y:S02]  /*333d0*/  LDG.E.U8 R16, desc[UR50][R6.64+0x108] ;  /* 0x0001083206107981 */ /* 0x000e64000c1e1100 */
[----:B-1----:R-:W-:-:S05]  /*333e0*/  PRMT R5, R16, 0x8880, RZ ;  /* 0x0000888010057816 */ /* 0x002fca00000000ff */
[----:B------:R-:W-:-:S07]  /*333f0*/  IMAD R4, R5, R18, RZ ;  /* 0x0000001205047224 */ /* 0x000fce00078e02ff */
.L_x_1323:
[----:B------:R-:W-:Y:S05]  /*33400*/  BSYNC B1 ;  /* 0x0000000000017941 */ /* 0x000fea0003800000 */
.L_x_1322:
[----:B------:R-:W-:Y:S01]  /*33410*/  ISETP.LT.OR P0, PT, R0, 0x10a, !P6 ;  /* 0x0000010a0000780c */ /* 0x000fe20007701670 */
[----:B-1----:R-:W-:Y:S01]  /*33420*/  @!P5 IMAD R5, R28, R17, R4 ;  /* 0x000000111c05d224 */ /* 0x002fe200078e0204 */
[----:B------:R-:W-:Y:S01]  /*33430*/  BSSY B1, `(.L_x_1324) ;  /* 0x000000a000017945 */ /* 0x000fe20003800000 */
[----:B------:R-:W-:Y:S02]  /*33440*/  IMAD.U32 R13, RZ, RZ, UR44 ;  /* 0x0000002cff0d7e24 */ /* 0x000fe4000f8e00ff */
[----:B--2---:R-:W-:Y:S01]  /*33450*/  IMAD.U32 R15, RZ, RZ, UR43 ;  /* 0x0000002bff0f7e24 */ /* 0x004fe2000f8e00ff */
[----:B------:R1:W-:Y:S01]  /*33460*/  @!P5 STG.E.U8 desc[UR50][R10.64+0x108], R5 ;  /* 0x000108050a00d986 */ /* 0x0003e2000c101132 */
[----:B------:R-:W-:Y:S02]  /*33470*/  ISETP.LT.OR P5, PT, R0, 0x10a, !P2 ;  /* 0x0000010a0000780c */ /* 0x000fe400057a1670 */
[----:B------:R-:W-:-:S04]  /*33480*/  @!P3 IADD3 R12, P1, P4, R13, UR46, R2 ;  /* 0x0000002e0d0cbc10 */ /* 0x000fc8000fc3e002 */
[----:B------:R-:W-:Y:S09]  /*33490*/  @P0 BRA `(.L_x_1325) ;  /* 0x00000000000c0947 */ /* 0x000ff20003800000 */
[----:B------:R-:W1:Y:S02]  /*334a0*/  LDG.E.U8 R16, desc[UR50][R6.64+0x109] ;  /* 0x0001093206107981 */ /* 0x000e64000c1e1100 */
[----:B-1----:R-:W-:-:S05]  /*334b0*/  PRMT R5, R16, 0x8880, RZ ;  /* 0x0000888010057816 */ /* 0x002fca00000000ff */
[----:B------:R-:W-:-:S07]  /*334c0*/  IMAD R4, R5, R18, RZ ;  /* 0x0000001205047224 */ /* 0x000fce00078e02ff */
.L_x_1325:
[----:B------:R-:W-:Y:S05]  /*334d0*/  BSYNC B1 ;  /* 0x0000000000017941 */ /* 0x000fea0003800000 */
.L_x_1324:
[----:B------:R-:W-:Y:S01]  /*334e0*/  @!P0 IMAD R29, R29, R17, R4 ;  /* 0x000000111d1d8224 */ /* 0x000fe200078e0204 */
[----:B------:R-:W-:Y:S01]  /*334f0*/  BSSY B1, `(.L_x_1326) ;  /* 0x0000008000017945 */ /* 0x000fe20003800000 */
[----:B------:R-:W-:Y:S01]  /*33500*/  IMAD.U32 R21, RZ, RZ, UR44 ;  /* 0x0000002cff157e24 */ /* 0x000fe2000f8e00ff */
[----:B------:R-:W-:Y:S02]  /*33510*/  @!P3 IADD3.X R13, R15, UR45, R3, P1, P4 ;  /* 0x0000002d0f0dbc10 */ /* 0x000fe40008fe8403 */
[----:B------:R2:W-:Y:S01]  /*33520*/  @!P0 STG.E.U8 desc[UR50][R10.64+0x109], R29 ;  /* 0x0001091d0a008986 */ /* 0x0005e2000c101132 */
[----:B------:R-:W-:Y:S05]  /*33530*/  @P3 BRA `(.L_x_1327) ;  /* 0x00000000000c3947 */ /* 0x000fea0003800000 */
[----:B------:R-:W1:Y:S02]  /*33540*/  LDG.E.U8 R16, desc[UR50][R8.64+0x108] ;  /* 0x0001083208107981 */ /* 0x000e64000c1e1100 */
[----:B-1----:R-:W-:-:S05]  /*33550*/  PRMT R5, R16, 0x8880, RZ ;  /* 0x0000888010057816 */ /* 0x002fca00000000ff */
[----:B------:R-:W-:-:S07]  /*33560*/  IMAD R4, R5, R18, RZ ;  /* 0x0000001205047224 */ /* 0x000fce00078e02ff */
.L_x_1327:
[----:B------:R-:W-:Y:S05]  /*33570*/  BSYNC B1 ;  /* 0x0000000000017941 */ /* 0x000fea0003800000 */
.L_x_1326:
[----:B-1----:R-:W-:Y:S01]  /*33580*/  @!P3 IMAD R5, R30, R17, R4 ;  /* 0x000000111e05b224 */ /* 0x002fe200078e0204 */
[----:B------:R-:W-:Y:S01]  /*33590*/  @!P5 IADD3 R14, P0, P1, R21, UR46, R2 ;  /* 0x0000002e150edc10 */ /* 0x000fe2000f91e002 */
[----:B------:R-:W-:Y:S01]  /*335a0*/  IMAD.U32 R15, RZ, RZ, UR43 ;  /* 0x0000002bff0f7e24 */ /* 0x000fe2000f8e00ff */
[----:B------:R-:W-:Y:S01]  /*335b0*/  BSSY B1, `(.L_x_1328) ;  /* 0x000000b000017945 */ /* 0x000fe20003800000 */
[C---:B------:R-:W-:Y:S01]  /*335c0*/  ISETP.LT.OR P4, PT, R0.reuse, 0x111, !P6 ;  /* 0x000001110000780c */ /* 0x040fe20007781670 */
[----:B------:R1:W-:Y:S01]  /*335d0*/  @!P3 STG.E.U8 desc[UR50][R12.64+0x108], R5 ;  /* 0x000108050c00b986 */ /* 0x0003e2000c101132 */
[C---:B------:R-:W-:Y:S02]  /*335e0*/  ISETP.LT.OR P3, PT, R0.reuse, 0x112, !P6 ;  /* 0x000001120000780c */ /* 0x040fe40007761670 */
[----:B------:R-:W-:Y:S02]  /*335f0*/  @!P5 IADD3.X R15, R15, UR45, R3, P0, P1 ;  /* 0x0000002d0f0fdc10 */ /* 0x000fe400087e2403 */
[----:B------:R-:W-:-:S02]  /*33600*/  ISETP.LT.OR P0, PT, R0, 0x111, !P2 ;  /* 0x000001110000780c */ /* 0x000fc40005701670 */
[----:B------:R-:W-:Y:S01]  /*33610*/  ISETP.LT.OR P1, PT, R0, 0x112, !P2 ;  /* 0x000001120000780c */ /* 0x000fe20005721670 */
[----:B------:R-:W-:-:S12]  /*33620*/  @P5 BRA `(.L_x_1329) ;  /* 0x00000000000c5947 */ /* 0x000fd80003800000 */
[----:B------:R-:W1:Y:S02]  /*33630*/  LDG.E.U8 R16, desc[UR50][R8.64+0x109] ;  /* 0x0001093208107981 */ /* 0x000e64000c1e1100 */
[----:B-1----:R-:W-:-:S05]  /*33640*/  PRMT R5, R16, 0x8880, RZ ;  /* 0x0000888010057816 */ /* 0x002fca00000000ff */
[----:B------:R-:W-:-:S07]  /*33650*/  IMAD R4, R5, R18, RZ ;  /* 0x0000001205047224 */ /* 0x000fce00078e02ff */
.L_x_1329:
[----:B------:R-:W-:Y:S05]  /*33660*/  BSYNC B1 ;  /* 0x0000000000017941 */ /* 0x000fea0003800000 */
.L_x_1328:
[----:B------:R-:W-:Y:S01]  /*33670*/  @!P5 IMAD R31, R31, R17, R4 ;  /* 0x000000111f1fd224 */ /* 0x000fe200078e0204 */
[----:B------:R-:W-:Y:S04]  /*33680*/  BSSY B1, `(.L_x_1330) ;  /* 0x0000006000017945 */ /* 0x000fe80003800000 */
[----:B------:R3:W-:Y:S01]  /*33690*/  @!P5 STG.E.U8 desc[UR50][R14.64+0x109], R31 ;  /* 0x0001091f0e00d986 */ /* 0x0007e2000c101132 */
[----:B------:R-:W-:Y:S05]  /*336a0*/  @P4 BRA `(.L_x_1331) ;  /* 0x00000000000c4947 */ /* 0x000fea0003800000 */
[----:B------:R-:W1:Y:S02]  /*336b0*/  LDG.E.U8 R16, desc[UR50][R6.64+0x110] ;  /* 0x0001103206107981 */ /* 0x000e64000c1e1100 */
[----:B-1----:R-:W-:-:S05]  /*336c0*/  PRMT R5, R16, 0x8880, RZ ;  /* 0x0000888010057816 */ /* 0x002fca00000000ff */
[----:B------:R-:W-:-:S07]  /*336d0*/  IMAD R4, R5, R18, RZ ;  /* 0x0000001205047224 */ /* 0x000fce00078e02ff */
.L_x_1331:
[----:B------:R-:W-:Y:S05]  /*336e0*/  BSYNC B1 ;  /* 0x0000000000017941 */ /* 0x000fea0003800000 */
.L_x_1330:
[----:B-1----:R-:W-:Y:S01]  /*336f0*/  @!P4 IMAD R5, R32, R17, R4 ;  /* 0x000000112005c224 */ /* 0x002fe200078e0204 */
[----:B------:R-:W-:Y:S01]  /*33700*/  BSSY B1, `(.L_x_1332) ;  /* 0x0000007000017945 */ /* 0x000fe20003800000 */
[----:B------:R-:W-:-:S03]  /*33710*/  IMAD.U32 R13, RZ, RZ, UR44 ;  /* 0x0000002cff0d7e24 */ /* 0x000fc6000f8e00ff */
[----:B------:R1:W-:Y:S01]  /*33720*/  @!P4 STG.E.U8 desc[UR50][R10.64+0x110], R5 ;  /* 0x000110050a00c986 */ /* 0x0003e2000c101132 */
[----:B------:R-:W-:Y:S05]  /*33730*/  @P3 BRA `(.L_x_1333) ;  /* 0x00000000000c3947 */ /* 0x000fea0003800000 */
[----:B------:R-:W1:Y:S02]  /*33740*/  LDG.E.U8 R16, desc[UR50][R6.64+0x111] ;  /* 0x0001113206107981 */ /* 0x000e64000c1e1100 */
[----:B-1----:R-:W-:-:S05]  /*33750*/  PRMT R5, R16, 0x8880, RZ ;  /* 0x0000888010057816 */ /* 0x002fca00000000ff */
[----:B------:R-:W-:-:S07]  /*33760*/  IMAD R4, R5, R18, RZ ;  /* 0x0000001205047224 */ /* 0x000fce00078e02ff */
.L_x_1333:
[----:B------:R-:W-:Y:S05]  /*33770*/  BSYNC B1 ;  /* 0x0000000000017941 */ /* 0x000fea0003800000 */
.L_x_1332:
[----:B------:R-:W-:Y:S01]  /*33780*/  @!P3 IMAD R33, R33, R17, R4 ;  /* 0x000000112121b224 */ /* 0x000fe200078e0204 */
[--C-:B------:R-:W-:Y:S01]  /*33790*/  @!P0 IADD3 R12, P4, P5, R13, UR46, R2.reuse ;  /* 0x0000002e0d0c8c10 */ /* 0x100fe2000fd9e002 */
[----:B-1----:R-:W-:Y:S01]  /*337a0*/  IMAD.U32 R5, RZ, RZ, UR43 ;  /* 0x0000002bff057e24 */ /* 0x002fe2000f8e00ff */
[----:B------:R-:W-:Y:S01]  /*337b0*/  BSSY B1, `(.L_x_1334) ;  /* 0x000000b000017945 */ /* 0x000fe20003800000 */
[----:B---3--:R-:W-:Y:S01]  /*337c0*/  IMAD.U32 R15, RZ, RZ, UR44 ;  /* 0x0000002cff0f7e24 */ /* 0x008fe2000f8e00ff */
[----:B------:R1:W-:Y:S01]  /*337d0*/  @!P3 STG.E.U8 desc[UR50][R10.64+0x111], R33 ;  /* 0x000111210a00b986 */ /* 0x0003e2000c101132 */
[----:B------:R-:W-:Y:S01]  /*337e0*/  ISETP.LT.OR P3, PT, R0, 0x119, !P2 ;  /* 0x000001190000780c */ /* 0x000fe20005761670 */
[----:B------:R-:W-:Y:S01]  /*337f0*/  IMAD.U32 R21, RZ, RZ, UR43 ;  /* 0x0000002bff157e24 */ /* 0x000fe2000f8e00ff */
[----:B------:R-:W-:Y:S02]  /*33800*/  @!P0 IADD3.X R13, R5, UR45, R3, P4, P5 ;  /* 0x0000002d050d8c10 */ /* 0x000fe4000a7ea403 */
[----:B------:R-:W-:Y:S01]  /*33810*/  @!P1 IADD3 R14, P4, P5, R15, UR46, R2 ;  /* 0x0000002e0f0e9c10 */ /* 0x000fe2000fd9e002 */
[----:B------:R-:W-:-:S12]  /*33820*/  @P0 BRA `(.L_x_1335) ;  /* 0x00000000000c0947 */ /* 0x000fd80003800000 */
[----:B------:R-:W3:Y:S02]  /*33830*/  LDG.E.U8 R16, desc[UR50][R8.64+0x110] ;  /* 0x0001103208107981 */ /* 0x000ee4000c1e1100 */
[----:B---3--:R-:W-:-:S05]  /*33840*/  PRMT R5, R16, 0x8880, RZ ;  /* 0x0000888010057816 */ /* 0x008fca00000000ff */
[----:B------:R-:W-:-:S07]  /*33850*/  IMAD R4, R5, R18, RZ ;  /* 0x0000001205047224 */ /* 0x000fce00078e02ff */
.L_x_1335:
[----:B------:R-:W-:Y:S05]  /*33860*/  BSYNC B1 ;  /* 0x0000000000017941 */ /* 0x000fea0003800000 */
.L_x_1334:
[----:B------:R-:W-:Y:S01]  /*33870*/  @!P0 IMAD R5, R34, R17, R4 ;  /* 0x0000001122058224 */ /* 0x000fe200078e0204 */
[----:B------:R-:W-:Y:S01]  /*33880*/  BSSY B1, `(.L_x_1336) ;  /* 0x0000007000017945 */ /* 0x000fe20003800000 */
[----:B------:R-:W-:-:S03]  /*33890*/  @!P1 IADD3.X R15, R21, UR45, R3, P4, P5 ;  /* 0x0000002d150f9c10 */ /* 0x000fc6000a7ea403 */
[----:B------:R3:W-:Y:S01]  /*338a0*/  @!P0 STG.E.U8 desc[UR50][R12.64+0x110], R5 ;  /* 0x000110050c008986 */ /* 0x0007e2000c101132 */
[----:B------:R-:W-:Y:S05]  /*338b0*/  @P1 BRA `(.L_x_1337) ;  /* 0x00000000000c1947 */ /* 0x000fea0003800000 */
[----:B------:R-:W3:Y:S02]  /*338c0*/  LDG.E.U8 R16, desc[UR50][R8.64+0x111] ;  /* 0x0001113208107981 */ /* 0x000ee4000c1e1100 */
[----:B---3--:R-:W-:-:S05]  /*338d0*/  PRMT R5, R16, 0x8880, RZ ;  /* 0x0000888010057816 */ /* 0x008fca00000000ff */
[----:B------:R-:W-:-:S07]  /*338e0*/  IMAD R4, R5, R18, RZ ;  /* 0x0000001205047224 */ /* 0x000fce00078e02ff */
.L_x_1337:
[----:B------:R-:W-:Y:S05]  /*338f0*/  BSYNC B1 ;  /* 0x0000000000017941 */ /* 0x000fea0003800000 */
.L_x_1336:
[C---:B------:R-:W-:Y:S01]  /*33900*/  ISETP.LT.OR P0, PT, R0.reuse, 0x119, !P6 ;  /* 0x000001190000780c */ /* 0x040fe20007701670 */
[----:B------:R-:W-:Y:S01]  /*33910*/  @!P1 IMAD R35, R35, R17, R4 ;  /* 0x0000001123239224 */ /* 0x000fe200078e0204 */
[----:B------:R-:W-:Y:S01]  /*33920*/  BSSY B1, `(.L_x_1338) ;  /* 0x000000b000017945 */ /* 0x000fe20003800000 */
[----:B---3--:R-:W-:Y:S02]  /*33930*/  IMAD.U32 R13, RZ, RZ, UR44 ;  /* 0x0000002cff0d7e24 */ /* 0x008fe4000f8e00ff */
[----:B------:R-:W-:Y:S01]  /*33940*/  IMAD.U32 R21, RZ, RZ, UR43 ;  /* 0x0000002bff157e24 */ /* 0x000fe2000f8e00ff */
[----:B------:R3:W-:Y:S01]  /*33950*/  @!P1 STG.E.U8 desc[UR50][R14.64+0x111], R35 ;  /* 0x000111230e009986 */ /* 0x0007e2000c101132 */
[----:B------:R-:W-:Y:S01]  /*33960*/  ISETP.LT.OR P1, PT, R0, 0x11a, !P2 ;  /* 0x0000011a0000780c */ /* 0x000fe20005721670 */
[----:B------:R-:W-:Y:S01]  /*33970*/  IMAD.U32 R23, RZ, RZ, UR44 ;  /* 0x0000002cff177e24 */ /* 0x000fe2000f8e00ff */
[----:B------:R-:W-:-:S04]  /*33980*/  @!P3 IADD3 R12, P4, P5, R13, UR46, R2 ;  /* 0x0000002e0d0cbc10 */ /* 0x000fc8000fd9e002 */
[----:B------:R-:W-:Y:S09]  /*33990*/  @P0 BRA `(.L_x_1339) ;  /* 0x00000000000c0947 */ /* 0x000ff20003800000 */
[----:B------:R-:W4:Y:S02]  /*339a0*/  LDG.E.U8 R16, desc[UR50][R6.64+0x118] ;  /* 0x0001183206107981 */ /* 0x000f24000c1e1100 */
[----:B----4-:R-:W-:-:S05]  /*339b0*/  PRMT R5, R16, 0x8880, RZ ;  /* 0x0000888010057816 */ /* 0x010fca00000000ff */
[----:B------:R-:W-:-:S07]  /*339c0*/  IMAD R4, R5, R18, RZ ;  /* 0x0000001205047224 */ /* 0x000fce00078e02ff */
.L_x_1339:
[----:B------:R-:W-:Y:S05]  /*339d0*/  BSYNC B1 ;  /* 0x0000000000017941 */ /* 0x000fea0003800000 */
.L_x_1338:
[----:B------:R-:W-:Y:S01]  /*339e0*/  @!P0 IMAD R5, R36, R17, R4 ;  /* 0x0000001124058224 */ /* 0x000fe200078e0204 */
[--C-:B------:R-:W-:Y:S01]  /*339f0*/  @!P3 IADD3.X R13, R21, UR45, R3.reuse, P4, P5 ;  /* 0x0000002d150dbc10 */ /* 0x100fe2000a7ea403 */
[----:B---3--:R-:W-:Y:S01]  /*33a00*/  IMAD.U32 R15, RZ, RZ, UR43 ;  /* 0x0000002bff0f7e24 */ /* 0x008fe2000f8e00ff */
[----:B------:R-:W-:Y:S01]  /*33a10*/  @!P1 IADD3 R14, P4, P5, R23, UR46, R2 ;  /* 0x0000002e170e9c10 */ /* 0x000fe2000fd9e002 */
[----:B------:R-:W-:Y:S01]  /*33a20*/  BSSY B1, `(.L_x_1340) ;  /* 0x000000a000017945 */ /* 0x000fe20003800000 */
[----:B------:R3:W-:Y:S01]  /*33a30*/  @!P0 STG.E.U8 desc[UR50][R10.64+0x118], R5 ;  /* 0x000118050a008986 */ /* 0x0007e2000c101132 */
[C---:B------:R-:W-:Y:S02]  /*33a40*/  ISETP.LT.OR P0, PT, R0.reuse, 0x11a, !P6 ;  /* 0x0000011a0000780c */ /* 0x040fe40007701670 */
[----:B------:R-:W-:Y:S02]  /*33a50*/  @!P1 IADD3.X R15, R15, UR45, R3, P4, P5 ;  /* 0x0000002d0f0f9c10 */ /* 0x000fe4000a7ea403 */
[----:B------:R-:W-:-:S02]  /*33a60*/  ISETP.LT.OR P5, PT, R0, 0x121, !P6 ;  /* 0x000001210000780c */ /* 0x000fc400077a1670 */
[----:B------:R-:W-:-:S07]  /*33a70*/  ISETP.LT.OR P4, PT, R0, 0x121, !P2 ;  /* 0x000001210000780c */ /* 0x000fce0005781670 */
[----:B---3--:R-:W-:Y:S06]  /*33a80*/  @P0 BRA `(.L_x_1341) ;  /* 0x00000000000c0947 */ /* 0x008fec0003800000 */
[----:B------:R-:W3:Y:S02]  /*33a90*/  LDG.E.U8 R16, desc[UR50][R6.64+0x119] ;  /* 0x0001193206107981 */ /* 0x000ee4000c1e1100 */
[----:B---3--:R-:W-:-:S05]  /*33aa0*/  PRMT R5, R16, 0x8880, RZ ;  /* 0x0000888010057816 */ /* 0x008fca00000000ff */
[----:B------:R-:W-:-:S07]  /*33ab0*/  IMAD R4, R5, R18, RZ ;  /* 0x0000001205047224 */ /* 0x000fce00078e02ff */
.L_x_1341:
[----:B------:R-:W-:Y:S05]  /*33ac0*/  BSYNC B1 ;  /* 0x0000000000017941 */ /* 0x000fea0003800000 */
.L_x_1340:
[----:B------:R-:W-:Y:S01]  /*33ad0*/  @!P0 IMAD R37, R37, R17, R4 ;  /* 0x0000001125258224 */ /* 0x000fe200078e0204 */
[----:B------:R-:W-:Y:S04]  /*33ae0*/  BSSY B1, `(.L_x_1342) ;  /* 0x0000006000017945 */ /* 0x000fe80003800000 */
[----:B------:R3:W-:Y:S01]  /*33af0*/  @!P0 STG.E.U8 desc[UR50][R10.64+0x119], R37 ;  /* 0x000119250a008986 */ /* 0x0007e2000c101132 */
[----:B------:R-:W-:Y:S05]  /*33b00*/  @P3 BRA `(.L_x_1343) ;  /* 0x00000000000c3947 */ /* 0x000fea0003800000 */
[----:B------:R-:W4:Y:S02]  /*33b10*/  LDG.E.U8 R16, desc[UR50][R8.64+0x118] ;  /* 0x0001183208107981 */ /* 0x000f24000c1e1100 */
[----:B----4-:R-:W-:-:S05]  /*33b20*/  PRMT R5, R16, 0x8880, RZ ;  /* 0x0000888010057816 */ /* 0x010fca00000000ff */
[----:B------:R-:W-:-:S07]  /*33b30*/  IMAD R4, R5, R18, RZ ;  /* 0x0000001205047224 */ /* 0x000fce00078e02ff */
.L_x_1343:
[----:B------:R-:W-:Y:S05]  /*33b40*/  BSYNC B1 ;  /* 0x0000000000017941 */ /* 0x000fea0003800000 */
.L_x_1342:
[----:B------:R-:W-:Y:S01]  /*33b50*/  @!P3 IMAD R5, R38, R17, R4 ;  /* 0x000000112605b224 */ /* 0x000fe200078e0204 */
[----:B------:R-:W-:Y:S04]  /*33b60*/  BSSY B1, `(.L_x_1344) ;  /* 0x0000006000017945 */ /* 0x000fe80003800000 */
[----:B------:R4:W-:Y:S01]  /*33b70*/  @!P3 STG.E.U8 desc[UR50][R12.64+0x118], R5 ;  /* 0x000118050c00b986 */ /* 0x0009e2000c101132 */
[----:B------:R-:W-:Y:S05]  /*33b80*/  @P1 BRA `(.L_x_1345) ;  /* 0x00000000000c1947 */ /* 0x000fea0003800000 */
[----:B------:R-:W4:Y:S02]  /*33b90*/  LDG.E.U8 R16, desc[UR50][R8.64+0x119] ;  /* 0x0001193208107981 */ /* 0x000f24000c1e1100 */
[----:B----4-:R-:W-:-:S05]  /*33ba0*/  PRMT R5, R16, 0x8880, RZ ;  /* 0x0000888010057816 */ /* 0x010fca00000000ff */
[----:B------:R-:W-:-:S07]  /*33bb0*/  IMAD R4, R5, R18, RZ ;  /* 0x0000001205047224 */ /* 0x000fce00078e02ff */
.L_x_1345:
[----:B------:R-:W-:Y:S05]  /*33bc0*/  BSYNC B1 ;  /* 0x0000000000017941 */ /* 0x000fea0003800000 */
.L_x_1344:
[----:B------:R-:W-:Y:S01]  /*33bd0*/  @!P1 IMAD R39, R39, R17, R4 ;  /* 0x0000001127279224 */ /* 0x000fe200078e0204 */
[----:B------:R-:W-:Y:S04]  /*33be0*/  BSSY B1, `(.L_x_1346) ;  /* 0x0000006000017945 */ /* 0x000fe80003800000 */
[----:B------:R0:W-:Y:S01]  /*33bf0*/  @!P1 STG.E.U8 desc[UR50][R14.64+0x119], R39 ;  /* 0x000119270e009986 */ /* 0x0001e2000c101132 */
[----:B------:R-:W-:Y:S05]  /*33c00*/  @P5 BRA `(.L_x_1347) ;  /* 0x00000000000c5947 */ /* 0x000fea0003800000 */
[----:B------:R-:W4:Y:S02]  /*33c10*/  LDG.E.U8 R16, desc[UR50][R6.64+0x120] ;  /* 0x0001203206107981 */ /* 0x000f24000c1e1100 */
[----:B----4-:R-:W-:-:S05]  /*33c20*/  PRMT R5, R16, 0x8880, RZ ;  /* 0x0000888010057816 */ /* 0x010fca00000000ff */
[----:B------:R-:W-:-:S07]  /*33c30*/  IMAD R4, R5, R18, RZ ;  /* 0x0000001205047224 */ /* 0x000fce00078e02ff */
.L_x_1347:
[----:B------:R-:W-:Y:S05]  /*33c40*/  BSYNC B1 ;  /* 0x0000000000017941 */ /* 0x000fea0003800000 */
.L_x_1346:
[----:B------:R-:W-:Y:S01]  /*33c50*/  ISETP.LT.OR P0, PT, R0, 0x122, !P6 ;  /* 0x000001220000780c */ /* 0x000fe20007701670 */
[----:B----4-:R-:W-:Y:S01]  /*33c60*/  @!P5 IMAD R5, R40, R17, R4 ;  /* 0x000000112805d224 */ /* 0x010fe200078e0204 */
[----:B------:R-:W-:Y:S01]  /*33c70*/  BSSY B1, `(.L_x_1348) ;  /* 0x000000a000017945 */ /* 0x000fe20003800000 */
[----:B------:R-:W-:Y:S02]  /*33c80*/  IMAD.U32 R13, RZ, RZ, UR44 ;  /* 0x0000002cff0d7e24 */ /* 0x000fe4000f8e00ff */
[----:B0-----:R-:W-:Y:S01]  /*33c90*/  IMAD.U32 R15, RZ, RZ, UR43 ;  /* 0x0000002bff0f7e24 */ /* 0x001fe2000f8e00ff */
[----:B------:R0:W-:Y:S01]  /*33ca0*/  @!P5 STG.E.U8 desc[UR50][R10.64+0x120], R5 ;  /* 0x000120050a00d986 */ /* 0x0001e2000c101132 */
[----:B------:R-:W-:Y:S02]  /*33cb0*/  ISETP.LT.OR P5, PT, R0, 0x122, !P2 ;  /* 0x000001220000780c */ /* 0x000fe400057a1670 */
[----:B------:R-:W-:-:S04]  /*33cc0*/  @!P4 IADD3 R12, P1, P3, R13, UR46, R2 ;  /* 0x0000002e0d0ccc10 */ /* 0x000fc8000fb3e002 */
[----:B------:R-:W-:Y:S09]  /*33cd0*/  @P0 BRA `(.L_x_1349) ;  /* 0x00000000000c0947 */ /* 0x000ff20003800000 */
[----:B------:R-:W0:Y:S02]  /*33ce0*/  LDG.E.U8 R16, desc[UR50][R6.64+0x121] ;  /* 0x0001213206107981 */ /* 0x000e24000c1e1100 */
[----:B0-----:R-:W-:-:S05]  /*33cf0*/  PRMT R5, R16, 0x8880, RZ ;  /* 0x0000888010057816 */ /* 0x001fca00000000ff */
[----:B------:R-:W-:-:S07]  /*33d00*/  IMAD R4, R5, R18, RZ ;  /* 0x0000001205047224 */ /* 0x000fce00078e02ff */
.L_x_1349:
[----:B------:R-:W-:Y:S05]  /*33d10*/  BSYNC B1 ;  /* 0x0000000000017941 */ /* 0x000fea0003800000 */
.L_x_1348:
[----:B------:R-:W-:Y:S01]  /*33d20*/  @!P0 IMAD R41, R41, R17, R4 ;  /* 0x0000001129298224 */ /* 0x000fe200078e0204 */
[----:B------:R-:W-:Y:S01]  /*33d30*/  BSSY B1, `(.L_x_1350) ;  /* 0x0000008000017945 */ /* 0x000fe20003800000 */
[----:B------:R-:W-:Y:S01]  /*33d40*/  IMAD.U32 R21, RZ, RZ, UR44 ;  /* 0x0000002cff157e24 */ /* 0x000fe2000f8e00ff */
[----:B------:R-:W-:Y:S02]  /*33d50*/  @!P4 IADD3.X R13, R15, UR45, R3, P1, P3 ;  /* 0x0000002d0f0dcc10 */ /* 0x000fe40008fe6403 */
[----:B------:R4:W-:Y:S01]  /*33d60*/  @!P0 STG.E.U8 desc[UR50][R10.64+0x121], R41 ;  /* 0x000121290a008986 */ /* 0x0009e2000c101132 */
[----:B------:R-:W-:Y:S05]  /*33d70*/  @P4 BRA `(.L_x_1351) ;  /* 0x00000000000c4947 */ /* 0x000fea0003800000 */
[----:B------:R-:W0:Y:S02]  /*33d80*/  LDG.E.U8 R16, desc[UR50][R8.64+0x120] ;  /* 0x0001203208107981 */ /* 0x000e24000c1e1100 */
[----:B0-----:R-:W-:-:S05]  /*33d90*/  PRMT R5, R16, 0x8880, RZ ;  /* 0x0000888010057816 */ /* 0x001fca00000000ff */
[----:B------:R-:W-:-:S07]  /*33da0*/  IMAD R4, R5, R18, RZ ;  /* 0x0000001205047224 */ /* 0x000fce00078e02ff */
.L_x_1351:
[----:B------:R-:W-:Y:S05]  /*33db0*/  BSYNC B1 ;  /* 0x0000000000017941 */ /* 0x000fea0003800000 */
.L_x_1350:
[----:B0-----:R-:W-:Y:S01]  /*33dc0*/  @!P4 IMAD R5, R42, R17, R4 ;  /* 0x000000112a05c224 */ /* 0x001fe200078e0204 */
        /* <DEDUP_REMOVED lines=10> */
[----:B------:R-:W0:Y:S02]  /*33e70*/  LDG.E.U8 R16, desc[UR50][R8.64+0x121] ;  /* 0x0001213208107981 */ /* 0x000e24000c1e1100 */
[----:B0-----:R-:W-:-:S05]  /*33e80*/  PRMT R5, R16, 0x8880, RZ ;  /* 0x0000888010057816 */ /* 0x001fca00000000ff */
[----:B------:R-:W-:-:S07]  /*33e90*/  IMAD R4, R5, R18, RZ ;  /* 0x0000001205047224 */ /* 0x000fce00078e02ff */
.L_x_1353:
[----:B------:R-:W-:Y:S05]  /*33ea0*/  BSYNC B1 ;  /* 0x0000000000017941 */ /* 0x000fea0003800000 */
.L_x_1352:
[----:B------:R-:W-:Y:S01]  /*33eb0*/  @!P5 IMAD R43, R43, R17, R4 ;  /* 0x000000112b2bd224 */ /* 0x000fe200078e0204 */
[----:B------:R-:W-:Y:S04]  /*33ec0*/  BSSY B1, `(.L_x_1354) ;  /* 0x0000006000017945 */ /* 0x000fe80003800000 */
[----:B------:R0:W-:Y:S01]  /*33ed0*/  @!P5 STG.E.U8 desc[UR50][R14.64+0x121], R43 ;  /* 0x0001212b0e00d986 */ /* 0x0001e2000c101132 */
[----:B------:R-:W-:Y:S05]  /*33ee0*/  @P4 BRA `(.L_x_1355) ;  /* 0x00000000000c4947 */ /* 0x000fea0003800000 */
[----:B------:R-:W0:Y:S02]  /*33ef0*/  LDG.E.U8 R16, desc[UR50][R6.64+0x128] ;  /* 0x0001283206107981 */ /* 0x000e24000c1e1100 */
[----:B0-----:R-:W-:-:S05]  /*33f00*/  PRMT R5, R16, 0x8880, RZ ;  /* 0x0000888010057816 */ /* 0x001fca00000000ff */
[----:B------:R-:W-:-:S07]  /*33f10*/  IMAD R4, R5, R18, RZ ;  /* 0x0000001205047224 */ /* 0x000fce00078e02ff */
.L_x_1355:
[----:B------:R-:W-:Y:S05]  /*33f20*/  BSYNC B1 ;  /* 0x0000000000017941 */ /* 0x000fea0003800000 */
.L_x_1354:
[----:B0-----:R-:W-:Y:S01]  /*33f30*/  @!P4 IMAD R5, R44, R17, R4 ;  /* 0x000000112c05c224 */ /* 0x001fe200078e0204 */
[----:B------:R-:W-:Y:S01]  /*33f40*/  BSSY B1, `(.L_x_1356) ;  /* 0x0000007000017945 */ /* 0x000fe20003800000 */
[----:B------:R-:W-:-:S03]  /*33f50*/  IMAD.U32 R13, RZ, RZ, UR44 ;  /* 0x0000002cff0d7e24 */ /* 0x000fc6000f8e00ff */
[----:B------:R0:W-:Y:S01]  /*33f60*/  @!P4 STG.E.U8 desc[UR50][R10.64+0x128], R5 ;  /* 0x000128050a00c986 */ /* 0x0001e2000c101132 */
[----:B------:R-:W-:Y:S05]  /*33f70*/  @P3 BRA `(.L_x_1357) ;  /* 0x00000000000c3947 */ /* 0x000fea0003800000 */
[----:B------:R-:W0:Y:S02]  /*33f80*/  LDG.E.U8 R16, desc[UR50][R6.64+0x129] ;  /* 0x0001293206107981 */ /* 0x000e24000c1e1100 */
[----:B0-----:R-:W-:-:S05]  /*33f90*/  PRMT R5, R16, 0x8880, RZ ;  /* 0x0000888010057816 */ /* 0x001fca00000000ff */
[----:B------:R-:W-:-:S07]  /*33fa0*/  IMAD R4, R5, R18, RZ ;  /* 0x0000001205047224 */ /* 0x000fce00078e02ff */
.L_x_1357:
[----:B------:R-:W-:Y:S05]  /*33fb0*/  BSYNC B1 ;  /* 0x0000000000017941 */ /* 0x000fea0003800000 */
.L_x_1356:
[----:B------:R-:W-:Y:S01]  /*33fc0*/  @!P3 IMAD R45, R45, R17, R4 ;  /* 0x000000112d2db224 */ /* 0x000fe200078e0204 */
[--C-:B------:R-:W-:Y:S01]  /*33fd0*/  @!P0 IADD3 R12, P4, P5, R13, UR46, R2.reuse ;  /* 0x0000002e0d0c8c10 */ /* 0x100fe2000fd9e002 */
[----:B0-----:R-:W-:Y:S01]  /*33fe0*/  IMAD.U32 R5, RZ, RZ, UR43 ;  /* 0x0000002bff057e24 */ /* 0x001fe2000f8e00ff */
[----:B------:R-:W-:Y:S01]  /*33ff0*/  BSSY B1, `(.L_x_1358) ;  /* 0x000000b000017945 */ /* 0x000fe20003800000 */
[----:B------:R-:W-:Y:S01]  /*34000*/  IMAD.U32 R15, RZ, RZ, UR44 ;  /* 0x0000002cff0f7e24 */ /* 0x000fe2000f8e00ff */
[----:B------:R0:W-:Y:S01]  /*34010*/  @!P3 STG.E.U8 desc[UR50][R10.64+0x129], R45 ;  /* 0x0001292d0a00b986 */ /* 0x0001e2000c101132 */
[----:B------:R-:W-:Y:S01]  /*34020*/  ISETP.LT.OR P3, PT, R0, 0x131, !P2 ;  /* 0x000001310000780c */ /* 0x000fe20005761670 */
[----:B------:R-:W-:Y:S01]  /*34030*/  IMAD.U32 R21, RZ, RZ, UR43 ;  /* 0x0000002bff157e24 */ /* 0x000fe2000f8e00ff */
[----:B------:R-:W-:Y:S02]  /*34040*/  @!P0 IADD3.X R13, R5, UR45, R3, P4, P5 ;  /* 0x0000002d050d8c10 */ /* 0x000fe4000a7ea403 */
[----:B------:R-:W-:Y:S01]  /*34050*/  @!P1 IADD3 R14, P4, P5, R15, UR46, R2 ;  /* 0x0000002e0f0e9c10 */ /* 0x000fe2000fd9e002 */
[----:B------:R-:W-:-:S12]  /*34060*/  @P0 BRA `(.L_x_1359) ;  /* 0x00000000000c0947 */ /* 0x000fd80003800000 */
[----:B------:R-:W5:Y:S02]  /*34070*/  LDG.E.U8 R16, desc[UR50][R8.64+0x128] ;  /* 0x0001283208107981 */ /* 0x000f64000c1e1100 */
[----:B-----5:R-:W-:-:S05]  /*34080*/  PRMT R5, R16, 0x8880, RZ ;  /* 0x0000888010057816 */ /* 0x020fca00000000ff */
[----:B------:R-:W-:-:S07]  /*34090*/  IMAD R4, R5, R18, RZ ;  /* 0x0000001205047224 */ /* 0x000fce00078e02ff */
.L_x_1359:
[----:B------:R-:W-:Y:S05]  /*340a0*/  BSYNC B1 ;  /* 0x0000000000017941 */ /* 0x000fea0003800000 */
.L_x_1358:
[----:B------:R-:W-:Y:S01]  /*340b0*/  @!P0 IMAD R5, R46, R17, R4 ;  /* 0x000000112e058224 */ /* 0x000fe200078e0204 */
[----:B------:R-:W-:Y:S01]  /*340c0*/  BSSY B1, `(.L_x_1360) ;  /* 0x0000007000017945 */ /* 0x000fe20003800000 */
[----:B------:R-:W-:-:S03]  /*340d0*/  @!P1 IADD3.X R15, R21, UR45, R3, P4, P5 ;  /* 0x0000002d150f9c10 */ /* 0x000fc6000a7ea403 */
[----:B------:R0:W-:Y:S01]  /*340e0*/  @!P0 STG.E.U8 desc[UR50][R12.64+0x128], R5 ;  /* 0x000128050c008986 */ /* 0x0001e2000c101132 */
[----:B------:R-:W-:Y:S05]  /*340f0*/  @P1 BRA `(.L_x_1361) ;  /* 0x00000000000c1947 */ /* 0x000fea0003800000 */
[----:B------:R-:W0:Y:S02]  /*34100*/  LDG.E.U8 R16, desc[UR50][R8.64+0x129] ;  /* 0x0001293208107981 */ /* 0x000e24000c1e1100 */
[----:B0-----:R-:W-:-:S05]  /*34110*/  PRMT R5, R16, 0x8880, RZ ;  /* 0x0000888010057816 */ /* 0x001fca00000000ff */
[----:B------:R-:W-:-:S07]  /*34120*/  IMAD R4, R5, R18, RZ ;  /* 0x0000001205047224 */ /* 0x000fce00078e02ff */
.L_x_1361:
[----:B------:R-:W-:Y:S05]  /*34130*/  BSYNC B1 ;  /* 0x0000000000017941 */ /* 0x000fea0003800000 */
.L_x_1360:
[C---:B------:R-:W-:Y:S01]  /*34140*/  ISETP.LT.OR P0, PT, R0.reuse, 0x131, !P6 ;  /* 0x000001310000780c */ /* 0x040fe20007701670 */
[----:B------:R-:W-:Y:S01]  /*34150*/  @!P1 IMAD R47, R47, R17, R4 ;  /* 0x000000112f2f9224 */ /* 0x000fe200078e0204 */
[----:B------:R-:W-:Y:S01]  /*34160*/  BSSY B1, `(.L_x_1362) ;  /* 0x000000b000017945 */ /* 0x000fe20003800000 */
[----:B0-----:R-:W-:Y:S02]  /*34170*/  IMAD.U32 R13, RZ, RZ, UR44 ;  /* 0x0000002cff0d7e24 */ /* 0x001fe4000f8e00ff */
[----:B------:R-:W-:Y:S01]  /*34180*/  IMAD.U32 R21, RZ, RZ, UR43 ;  /* 0x0000002bff157e24 */ /* 0x000fe2000f8e00ff */
[----:B------:R0:W-:Y:S01]  /*34190*/  @!P1 STG.E.U8 desc[UR50][R14.64+0x129], R47 ;  /* 0x0001292f0e009986 */ /* 0x0001e2000c101132 */
[----:B------:R-:W-:Y:S01]  /*341a0*/  ISETP.LT.OR P1, PT, R0, 0x132, !P2 ;  /* 0x000001320000780c */ /* 0x000fe20005721670 */
[----:B------:R-:W-:Y:S01]  /*341b0*/  IMAD.U32 R23, RZ, RZ, UR44 ;  /* 0x0000002cff177e24 */ /* 0x000fe2000f8e00ff */
[----:B------:R-:W-:-:S04]  /*341c0*/  @!P3 IADD3 R12, P4, P5, R13, UR46, R2 ;  /* 0x0000002e0d0cbc10 */ /* 0x000fc8000fd9e002 */
[----:B------:R-:W-:Y:S09]  /*341d0*/  @P0 BRA `(.L_x_1363) ;  /* 0x00000000000c0947 */ /* 0x000ff20003800000 */
[----:B------:R-:W5:Y:S02]  /*341e0*/  LDG.E.U8 R16, desc[UR50][R6.64+0x130] ;  /* 0x0001303206107981 */ /* 0x000f64000c1e1100 */
[----:B-----5:R-:W-:-:S05]  /*341f0*/  PRMT R5, R16, 0x8880, RZ ;  /* 0x0000888010057816 */ /* 0x020fca00000000ff */
[----:B------:R-:W-:-:S07]  /*34200*/  IMAD R4, R5, R18, RZ ;  /* 0x0000001205047224 */ /* 0x000fce00078e02ff */
.L_x_1363:
[----:B------:R-:W-:Y:S05]  /*34210*/  BSYNC B1 ;  /* 0x0000000000017941 */ /* 0x000fea0003800000 */
.L_x_1362:
[----:B------:R-:W-:Y:S01]  /*34220*/  @!P0 IMAD R5, R48, R17, R4 ;  /* 0x0000001130058224 */ /* 0x000fe200078e0204 */
[--C-:B------:R-:W-:Y:S01]  /*34230*/  @!P3 IADD3.X R13, R21, UR45, R3.reuse, P4, P5 ;  /* 0x0000002d150dbc10 */ /* 0x100fe2000a7ea403 */
[----:B0-----:R-:W-:Y:S01]  /*34240*/  IMAD.U32 R15, RZ, RZ, UR43 ;  /* 0x0000002bff0f7e24 */ /* 0x001fe2000f8e00ff */
        /* <DEDUP_REMOVED lines=8> */
[----:B------:R-:W5:Y:S02]  /*342d0*/  LDG.E.U8 R16, desc[UR50][R6.64+0x131] ;  /* 0x0001313206107981 */ /* 0x000f64000c1e1100 */
[----:B-----5:R-:W-:-:S05]  /*342e0*/  PRMT R5, R16, 0x8880, RZ ;  /* 0x0000888010057816 */ /* 0x020fca00000000ff */
[----:B------:R-:W-:-:S07]  /*342f0*/  IMAD R4, R5, R18, RZ ;  /* 0x0000001205047224 */ /* 0x000fce00078e02ff */
.L_x_1365:
[----:B------:R-:W-:Y:S05]  /*34300*/  BSYNC B1 ;  /* 0x0000000000017941 */ /* 0x000fea0003800000 */
.L_x_1364:
[----:B------:R-:W-:Y:S01]  /*34310*/  @!P0 IMAD R49, R49, R17, R4 ;  /* 0x0000001131318224 */ /* 0x000fe200078e0204 */
[----:B------:R-:W-:Y:S04]  /*34320*/  BSSY B1, `(.L_x_1366) ;  /* 0x0000006000017945 */ /* 0x000fe80003800000 */
[----:B------:R0:W-:Y:S01]  /*34330*/  @!P0 STG.E.U8 desc[UR50][R10.64+0x131], R49 ;  /* 0x000131310a008986 */ /* 0x0001e2000c101132 */
[----:B------:R-:W-:Y:S05]  /*34340*/  @P3 BRA `(.L_x_1367) ;  /* 0x00000000000c3947 */ /* 0x000fea0003800000 */
[----:B------:R-:W5:Y:S02]  /*34350*/  LDG.E.U8 R16, desc[UR50][R8.64+0x130] ;  /* 0x0001303208107981 */ /* 0x000f64000c1e1100 */
[----:B-----5:R-:W-:-:S05]  /*34360*/  PRMT R5, R16, 0x8880, RZ ;  /* 0x0000888010057816 */ /* 0x020fca00000000ff */
[----:B------:R-:W-:-:S07]  /*34370*/  IMAD R4, R5, R18, RZ ;  /* 0x0000001205047224 */ /* 0x000fce00078e02ff */
.L_x_1367:
[----:B------:R-:W-:Y:S05]  /*34380*/  BSYNC B1 ;  /* 0x0000000000017941 */ /* 0x000fea0003800000 */
.L_x_1366:
[----:B------:R-:W-:Y:S01]  /*34390*/  @!P3 IMAD R5, R50, R17, R4 ;  /* 0x000000113205b224 */ /* 0x000fe200078e0204 */
[----:B------:R-:W-:Y:S04]  /*343a0*/  BSSY B1, `(.L_x_1368) ;  /* 0x0000006000017945 */ /* 0x000fe80003800000 */
[----:B------:R0:W-:Y:S01]  /*343b0*/  @!P3 STG.E.U8 desc[UR50][R12.64+0x130], R5 ;  /* 0x000130050c00b986 */ /* 0x0001e2000c101132 */
[----:B------:R-:W-:Y:S05]  /*343c0*/  @P1 BRA `(.L_x_1369) ;  /* 0x00000000000c1947 */ /* 0x000fea0003800000 */
[----:B------:R-:W0:Y:S02]  /*343d0*/  LDG.E.U8 R16, desc[UR50][R8.64+0x131] ;  /* 0x0001313208107981 */ /* 0x000e24000c1e1100 */
[----:B0-----:R-:W-:-:S05]  /*343e0*/  PRMT R5, R16, 0x8880, RZ ;  /* 0x0000888010057816 */ /* 0x001fca00000000ff */
[----:B------:R-:W-:-:S07]  /*343f0*/  IMAD R4, R5, R18, RZ ;  /* 0x0000001205047224 */ /* 0x000fce00078e02ff */
.L_x_1369:
[----:B------:R-:W-:Y:S05]  /*34400*/  BSYNC B1 ;  /* 0x0000000000017941 */ /* 0x000fea0003800000 */
.L_x_1368:
[----:B------:R-:W-:Y:S01]  /*34410*/  @!P1 IMAD R51, R51, R17, R4 ;  /* 0x0000001133339224 */ /* 0x000fe200078e0204 */
[----:B------:R-:W-:Y:S04]  /*34420*/  BSSY B1, `(.L_x_1370) ;  /* 0x0000006000017945 */ /* 0x000fe80003800000 */
[----:B------:R0:W-:Y:S01]  /*34430*/  @!P1 STG.E.U8 desc[UR50][R14.64+0x131], R51 ;  /* 0x000131330e009986 */ /* 0x0001e2000c101132 */
[----:B------:R-:W-:Y:S05]  /*34440*/  @P5 BRA `(.L_x_1371) ;  /* 0x00000000000c5947 */ /* 0x000fea0003800000 */
[----:B------:R-:W0:Y:S02]  /*34450*/  LDG.E.U8 R16, desc[UR50][R6.64+0x138] ;  /* 0x0001383206107981 */ /* 0x000e24000c1e1100 */
[----:B0-----:R-:W-:-:S05]  /*34460*/  PRMT R5, R16, 0x8880, RZ ;  /* 0x0000888010057816 */ /* 0x001fca00000000ff */
[----:B------:R-:W-:-:S07]  /*34470*/  IMAD R4, R5, R18, RZ ;  /* 0x0000001205047224 */ /* 0x000fce00078e02ff */
.L_x_1371:
[----:B------:R-:W-:Y:S05]  /*34480*/  BSYNC B1 ;  /* 0x0000000000017941 */ /* 0x000fea0003800000 */
.L_x_1370:
[----:B------:R-:W-:Y:S01]  /*34490*/  ISETP.LT.OR P0, PT, R0, 0x13a, !P6 ;  /* 0x0000013a0000780c */ /* 0x000fe20007701670 */
[----:B0-----:R-:W-:Y:S01]  /*344a0*/  @!P5 IMAD R5, R52, R17, R4 ;  /* 0x000000113405d224 */ /* 0x001fe200078e0204 */
[----:B------:R-:W-:Y:S01]  /*344b0*/  BSSY B1, `(.L_x_1372) ;  /* 0x000000a000017945 */ /* 0x000fe20003800000 */
[----:B------:R-:W-:Y:S02]  /*344c0*/  IMAD.U32 R13, RZ, RZ, UR44 ;  /* 0x0000002cff0d7e24 */ /* 0x000fe4000f8e00ff */
[----:B------:R-:W-:Y:S01]  /*344d0*/  IMAD.U32 R15, RZ, RZ, UR43 ;  /* 0x0000002bff0f7e24 */ /* 0x000fe2000f8e00ff */
[----:B------:R0:W-:Y:S01]  /*344e0*/  @!P5 STG.E.U8 desc[UR50][R10.64+0x138], R5 ;  /* 0x000138050a00d986 */ /* 0x0001e2000c101132 */
[----:B------:R-:W-:Y:S02]  /*344f0*/  ISETP.LT.OR P5, PT, R0, 0x13a, !P2 ;  /* 0x0000013a0000780c */ /* 0x000fe400057a1670 */
[----:B------:R-:W-:-:S04]  /*34500*/  @!P4 IADD3 R12, P1, P3, R13, UR46, R2 ;  /* 0x0000002e0d0ccc10 */ /* 0x000fc8000fb3e002 */
[----:B------:R-:W-:Y:S09]  /*34510*/  @P0 BRA `(.L_x_1373) ;  /* 0x00000000000c0947 */ /* 0x000ff20003800000 */
[----:B------:R-:W0:Y:S02]  /*34520*/  LDG.E.U8 R16, desc[UR50][R6.64+0x139] ;  /* 0x0001393206107981 */ /* 0x000e24000c1e1100 */
[----:B0-----:R-:W-:-:S05]  /*34530*/  PRMT R5, R16, 0x8880, RZ ;  /* 0x0000888010057816 */ /* 0x001fca00000000ff */
[----:B------:R-:W-:-:S07]  /*34540*/  IMAD R4, R5, R18, RZ ;  /* 0x0000001205047224 */ /* 0x000fce00078e02ff */
.L_x_1373:
[----:B------:R-:W-:Y:S05]  /*34550*/  BSYNC B1 ;  /* 0x0000000000017941 */ /* 0x000fea0003800000 */
.L_x_1372:
        /* <DEDUP_REMOVED lines=9> */
.L_x_1375:
[----:B------:R-:W-:Y:S05]  /*345f0*/  BSYNC B1 ;  /* 0x0000000000017941 */ /* 0x000fea0003800000 */
.L_x_1374:
        /* <DEDUP_REMOVED lines=14> */
.L_x_1377:
[----:B------:R-:W-:Y:S05]  /*346e0*/  BSYNC B1 ;  /* 0x0000000000017941 */ /* 0x000fea0003800000 */
.L_x_1376:
[----:B------:R-:W-:Y:S01]  /*346f0*/  @!P5 IMAD R55, R55, R17, R4 ;  /* 0x000000113737d224 */ /* 0x000fe200078e0204 */
[----:B------:R-:W-:Y:S04]  /*34700*/  BSSY B1, `(.L_x_1378) ;  /* 0x0000006000017945 */ /* 0x000fe80003800000 */
[----:B------:R0:W-:Y:S01]  /*34710*/  @!P5 STG.E.U8 desc[UR50][R14.64+0x139], R55 ;  /* 0x000139370e00d986 */ /* 0x0001e2000c101132 */
[----:B------:R-:W-:Y:S05]  /*34720*/  @P4 BRA `(.L_x_1379) ;  /* 0x00000000000c4947 */ /* 0x000fea0003800000 */
[----:B------:R-:W0:Y:S02]  /*34730*/  LDG.E.U8 R16, desc[UR50][R6.64+0x140] ;  /* 0x0001403206107981 */ /* 0x000e24000c1e1100 */
[----:B0-----:R-:W-:-:S05]  /*34740*/  PRMT R5, R16, 0x8880, RZ ;  /* 0x0000888010057816 */ /* 0x001fca00000000ff */
[----:B------:R-:W-:-:S07]  /*34750*/  IMAD R4, R5, R18, RZ ;  /* 0x0000001205047224 */ /* 0x000fce00078e02ff */
.L_x_1379:
[----:B------:R-:W-:Y:S05]  /*34760*/  BSYNC B1 ;  /* 0x0000000000017941 */ /* 0x000fea0003800000 */
.L_x_1378:
        /* <DEDUP_REMOVED lines=8> */
.L_x_1381:
[----:B------:R-:W-:Y:S05]  /*347f0*/  BSYNC B1 ;  /* 0x0000000000017941 */ /* 0x000fea0003800000 */
.L_x_1380:
        /* <DEDUP_REMOVED lines=14> */
.L_x_1383:
[----:B------:R-:W-:Y:S05]  /*348e0*/  BSYNC B1 ;  /* 0x0000000000017941 */ /* 0x000fea0003800000 */
.L_x_1382:
        /* <DEDUP_REMOVED lines=8> */
.L_x_1385:
[----:B------:R-:W-:Y:S05]  /*34970*/  BSYNC B1 ;  /* 0x0000000000017941 */ /* 0x000fea0003800000 */
.L_x_1384:
        /* <DEDUP_REMOVED lines=13> */
.L_x_1387:
[----:B------:R-:W-:Y:S05]  /*34a50*/  BSYNC B1 ;  /* 0x0000000000017941 */ /* 0x000fea0003800000 */
.L_x_1386:
        /* <DEDUP_REMOVED lines=14> */
.L_x_1389:
[----:B------:R-:W-:Y:S05]  /*34b40*/  BSYNC B1 ;  /* 0x0000000000017941 */ /* 0x000fea0003800000 */
.L_x_1388:
[----:B------:R-:W-:Y:S01]  /*34b50*/  @!P0 IMAD R61, R61, R17, R4 ;  /* 0x000000113d3d8224 */ /* 0x000fe200078e0204 */
[----:B------:R-:W-:Y:S04]  /*34b60*/  BSSY B1, `(.L_x_1390) ;  /* 0x0000006000017945 */ /* 0x000fe80003800000 */
[----:B------:R0:W-:Y:S01]  /*34b70*/  @!P0 STG.E.U8 desc[UR50][R10.64+0x149], R61 ;  /* 0x0001493d0a008986 */ /* 0x0001e2000c101132 */
[----:B------:R-:W-:Y:S05]  /*34b80*/  @P3 BRA `(.L_x_1391) ;  /* 0x00000000000c3947 */ /* 0x000fea0003800000 */
[----:B------:R-:W5:Y:S02]  /*34b90*/  LDG.E.U8 R16, desc[UR50][R8.64+0x148] ;  /* 0x0001483208107981 */ /* 0x000f64000c1e1100 */
[----:B-----5:R-:W-:-:S05]  /*34ba0*/  PRMT R5, R16, 0x8880, RZ ;  /* 0x0000888010057816 */ /* 0x020fca00000000ff */
[----:B------:R-:W-:-:S07]  /*34bb0*/  IMAD R4, R5, R18, RZ ;  /* 0x0000001205047224 */ /* 0x000fce00078e02ff */
.L_x_1391:
[----:B------:R-:W-:Y:S05]  /*34bc0*/  BSYNC B1 ;  /* 0x0000000000017941 */ /* 0x000fea0003800000 */
.L_x_1390:
[----:B------:R-:W-:Y:S01]  /*34bd0*/  @!P3 IMAD R5, R62, R17, R4 ;  /* 0x000000113e05b224 */ /* 0x000fe200078e0204 */
[----:B------:R-:W-:Y:S04]  /*34be0*/  BSSY B1, `(.L_x_1392) ;  /* 0x0000006000017945 */ /* 0x000fe80003800000 */
[----:B------:R0:W-:Y:S01]  /*34bf0*/  @!P3 STG.E.U8 desc[UR50][R12.64+0x148], R5 ;  /* 0x000148050c00b986 */ /* 0x0001e2000c101132 */
[----:B------:R-:W-:Y:S05]  /*34c00*/  @P1 BRA `(.L_x_1393) ;  /* 0x00000000000c1947 */ /* 0x000fea0003800000 */
[----:B------:R-:W0:Y:S02]  /*34c10*/  LDG.E.U8 R16, desc[UR50][R8.64+0x149] ;  /* 0x0001493208107981 */ /* 0x000e24000c1e1100 */
[----:B0-----:R-:W-:-:S05]  /*34c20*/  PRMT R5, R16, 0x8880, RZ ;  /* 0x0000888010057816 */ /* 0x001fca00000000ff */
[----:B------:R-:W-:-:S07]  /*34c30*/  IMAD R4, R5, R18, RZ ;  /* 0x0000001205047224 */ /* 0x000fce00078e02ff */
.L_x_1393:
[----:B------:R-:W-:Y:S05]  /*34c40*/  BSYNC B1 ;  /* 0x0000000000017941 */ /* 0x000fea0003800000 */
.L_x_1392:
[----:B------:R-:W-:Y:S01]  /*34c50*/  @!P1 IMAD R63, R63, R17, R4 ;  /* 0x000000113f3f9224 */ /* 0x000fe200078e0204 */
[----:B------:R-:W-:Y:S04]  /*34c60*/  BSSY B1, `(.L_x_1394) ;  /* 0x0000006000017945 */ /* 0x000fe80003800000 */
[----:B------:R0:W-:Y:S01]  /*34c70*/  @!P1 STG.E.U8 desc[UR50][R14.64+0x149], R63 ;  /* 0x0001493f0e009986 */ /* 0x0001e2000c101132 */
[----:B------:R-:W-:Y:S05]  /*34c80*/  @P5 BRA `(.L_x_1395) ;  /* 0x00000000000c5947 */ /* 0x000fea0003800000 */
[----:B------:R-:W0:Y:S02]  /*34c90*/  LDG.E.U8 R16, desc[UR50][R6.64+0x150] ;  /* 0x0001503206107981 */ /* 0x000e24000c1e1100 */
[----:B0-----:R-:W-:-:S05]  /*34ca0*/  PRMT R5, R16, 0x8880, RZ ;  /* 0x0000888010057816 */ /* 0x001fca00000000ff */
[----:B------:R-:W-:-:S07]  /*34cb0*/  IMAD R4, R5, R18, RZ ;  /* 0x0000001205047224 */ /* 0x000fce00078e02ff */
.L_x_1395:
[----:B------:R-:W-:Y:S05]  /*34cc0*/  BSYNC B1 ;  /* 0x0000000000017941 */ /* 0x000fea0003800000 */
.L_x_1394:
        /* <DEDUP_REMOVED lines=12> */
.L_x_1397:
[----:B------:R-:W-:Y:S05]  /*34d90*/  BSYNC B1 ;  /* 0x0000000000017941 */ /* 0x000fea0003800000 */
.L_x_1396:
        /* <DEDUP_REMOVED lines=9> */
.L_x_1399:
[----:B------:R-:W-:Y:S05]  /*34e30*/  BSYNC B1 ;  /* 0x0000000000017941 */ /* 0x000fea0003800000 */
.L_x_1398:
        /* <DEDUP_REMOVED lines=14> */
.L_x_1401:
[----:B------:R-:W-:Y:S05]  /*34f20*/  BSYNC B1 ;  /* 0x0000000000017941 */ /* 0x000fea0003800000 */
.L_x_1400:
[----:B------:R-:W-:Y:S01]  /*34f30*/  @!P5 IMAD R67, R67, R17, R4 ;  /* 0x000000114343d224 */ /* 0x000fe200078e0204 */
[----:B------:R-:W-:Y:S04]  /*34f40*/  BSSY B1, `(.L_x_1402) ;  /* 0x0000006000017945 */ /* 0x000fe80003800000 */
[----:B------:R0:W-:Y:S01]  /*34f50*/  @!P5 STG.E.U8 desc[UR50][R14.64+0x151], R67 ;  /* 0x000151430e00d986 */ /* 0x0001e2000c101132 */
[----:B------:R-:W-:Y:S05]  /*34f60*/  @P4 BRA `(.L_x_1403) ;  /* 0x00000000000c4947 */ /* 0x000fea0003800000 */
[----:B------:R-:W0:Y:S02]  /*34f70*/  LDG.E.U8 R16, desc[UR50][R6.64+0x158] ;  /* 0x0001583206107981 */ /* 0x000e24000c1e1100 */
[----:B0-----:R-:W-:-:S05]  /*34f80*/  PRMT R5, R16, 0x8880, RZ ;  /* 0x0000888010057816 */ /* 0x001fca00000000ff */
[----:B------:R-:W-:-:S07]  /*34f90*/  IMAD R4, R5, R18, RZ ;  /* 0x0000001205047224 */ /* 0x000fce00078e02ff */
.L_x_1403:
[----:B------:R-:W-:Y:S05]  /*34fa0*/  BSYNC B1 ;  /* 0x0000000000017941 */ /* 0x000fea0003800000 */
.L_x_1402:
        /* <DEDUP_REMOVED lines=8> */
.L_x_1405:
[----:B------:R-:W-:Y:S05]  /*35030*/  BSYNC B1 ;  /* 0x0000000000017941 */ /* 0x000fea0003800000 */
.L_x_1404:
        /* <DEDUP_REMOVED lines=14> */
.L_x_1407:
[----:B------:R-:W-:Y:S05]  /*35120*/  BSYNC B1 ;  /* 0x0000000000017941 */ /* 0x000fea0003800000 */
.L_x_1406:
        /* <DEDUP_REMOVED lines=8> */
.L_x_1409:
[----:B------:R-:W-:Y:S05]  /*351b0*/  BSYNC B1 ;  /* 0x0000000000017941 */ /* 0x000fea0003800000 */
.L_x_1408:
        /* <DEDUP_REMOVED lines=13> */
.L_x_1411:
[----:B------:R-:W-:Y:S05]  /*35290*/  BSYNC B1 ;  /* 0x0000000000017941 */ /* 0x000fea0003800000 */
.L_x_1410:
        /* <DEDUP_REMOVED lines=14> */
.L_x_1413:
[----:B------:R-:W-:Y:S05]  /*35380*/  BSYNC B1 ;  /* 0x0000000000017941 */ /* 0x000fea0003800000 */
.L_x_1412:
[----:B------:R-:W-:Y:S01]  /*35390*/  @!P0 IMAD R73, R73, R17, R4 ;  /* 0x0000001149498224 */ /* 0x000fe200078e0204 */
[----:B------:R-:W-:Y:S04]  /*353a0*/  BSSY B1, `(.L_x_1414) ;  /* 0x0000006000017945 */ /* 0x000fe80003800000 */
[----:B------:R0:W-:Y:S01]  /*353b0*/  @!P0 STG.E.U8 desc[UR50][R10.64+0x161], R73 ;  /* 0x000161490a008986 */ /* 0x0001e2000c101132 */
[----:B------:R-:W-:Y:S05]  /*353c0*/  @P3 BRA `(.L_x_1415) ;  /* 0x00000000000c3947 */ /* 0x000fea0003800000 */
[----:B------:R-:W5:Y:S02]  /*353d0*/  LDG.E.U8 R16, desc[UR50][R8.64+0x160] ;  /* 0x0001603208107981 */ /* 0x000f64000c1e1100 */
[----:B-----5:R-:W-:-:S05]  /*353e0*/  PRMT R5, R16, 0x8880, RZ ;  /* 0x0000888010057816 */ /* 0x020fca00000000ff */
[----:B------:R-:W-:-:S07]  /*353f0*/  IMAD R4, R5, R18, RZ ;  /* 0x0000001205047224 */ /* 0x000fce00078e02ff */
.L_x_1415:
[----:B------:R-:W-:Y:S05]  /*35400*/  BSYNC B1 ;  /* 0x0000000000017941 */ /* 0x000fea0003800000 */
.L_x_1414:
[----:B------:R-:W-:Y:S01]  /*35410*/  @!P3 IMAD R5, R74, R17, R4 ;  /* 0x000000114a05b224 */ /* 0x000fe200078e0204 */
[----:B------:R-:W-:Y:S04]  /*35420*/  BSSY B1, `(.L_x_1416) ;  /* 0x0000006000017945 */ /* 0x000fe80003800000 */
[----:B------:R0:W-:Y:S01]  /*35430*/  @!P3 STG.E.U8 desc[UR50][R12.64+0x160], R5 ;  /* 0x000160050c00b986 */ /* 0x0001e2000c101132 */
[----:B------:R-:W-:Y:S05]  /*35440*/  @P1 BRA `(.L_x_1417) ;  /* 0x00000000000c1947 */ /* 0x000fea0003800000 */
[----:B------:R-:W0:Y:S02]  /*35450*/  LDG.E.U8 R16, desc[UR50][R8.64+0x161] ;  /* 0x0001613208107981 */ /* 0x000e24000c1e1100 */
[----:B0-----:R-:W-:-:S05]  /*35460*/  PRMT R5, R16, 0x8880, RZ ;  /* 0x0000888010057816 */ /* 0x001fca00000000ff */
[----:B------:R-:W-:-:S07]  /*35470*/  IMAD R4, R5, R18, RZ ;  /* 0x0000001205047224 */ /* 0x000fce00078e02ff */
.L_x_1417:
[----:B------:R-:W-:Y:S05]  /*35480*/  BSYNC B1 ;  /* 0x0000000000017941 */ /* 0x000fea0003800000 */
.L_x_1416:
[----:B------:R-:W-:Y:S01]  /*35490*/  @!P1 IMAD R75, R75, R17, R4 ;  /* 0x000000114b4b9224 */ /* 0x000fe200078e0204 */
[----:B------:R-:W-:Y:S04]  /*354a0*/  BSSY B1, `(.L_x_1418) ;  /* 0x0000006000017945 */ /* 0x000fe80003800000 */
[----:B------:R0:W-:Y:S01]  /*354b0*/  @!P1 STG.E.U8 desc[UR50][R14.64+0x161], R75 ;  /* 0x0001614b0e009986 */ /* 0x0001e2000c101132 */
[----:B------:R-:W-:Y:S05]  /*354c0*/  @P5 BRA `(.L_x_1419) ;  /* 0x00000000000c5947 */ /* 0x000fea0003800000 */
[----:B------:R-:W0:Y:S02]  /*354d0*/  LDG.E.U8 R16, desc[UR50][R6.64+0x168] ;  /* 0x0001683206107981 */ /* 0x000e24000c1e1100 */
[----:B0-----:R-:W-:-:S05]  /*354e0*/  PRMT R5, R16, 0x8880, RZ ;  /* 0x0000888010057816 */ /* 0x001fca00000000ff */
[----:B------:R-:W-:-:S07]  /*354f0*/  IMAD R4, R5, R18, RZ ;  /* 0x0000001205047224 */ /* 0x000fce00078e02ff */
.L_x_1419:
[----:B------:R-:W-:Y:S05]  /*35500*/  BSYNC B1 ;  /* 0x0000000000017941 */ /* 0x000fea0003800000 */
.L_x_1418:
        /* <DEDUP_REMOVED lines=12> */
.L_x_1421:
[----:B------:R-:W-:Y:S05]  /*355d0*/  BSYNC B1 ;  /* 0x0000000000017941 */ /* 0x000fea0003800000 */
.L_x_1420:
        /* <DEDUP_REMOVED lines=9> */
.L_x_1423:
[----:B------:R-:W-:Y:S05]  /*35670*/  BSYNC B1 ;  /* 0x0000000000017941 */ /* 0x000fea0003800000 */
.L_x_1422:
        /* <DEDUP_REMOVED lines=14> */
.L_x_1425:
[----:B------:R-:W-:Y:S05]  /*35760*/  BSYNC B1 ;  /* 0x0000000000017941 */ /* 0x000fea0003800000 */
.L_x_1424:
[----:B------:R-:W-:Y:S01]  /*35770*/  @!P5 IMAD R79, R79, R17, R4 ;  /* 0x000000114f4fd224 */ /* 0x000fe200078e0204 */
[----:B------:R-:W-:Y:S04]  /*35780*/  BSSY B1, `(.L_x_1426) ;  /* 0x0000006000017945 */ /* 0x000fe80003800000 */
[----:B------:R0:W-:Y:S01]  /*35790*/  @!P5 STG.E.U8 desc[UR50][R14.64+0x169], R79 ;  /* 0x0001694f0e00d986 */ /* 0x0001e2000c101132 */
[----:B------:R-:W-:Y:S05]  /*357a0*/  @P4 BRA `(.L_x_1427) ;  /* 0x00000000000c4947 */ /* 0x000fea0003800000 */
[----:B------:R-:W0:Y:S02]  /*357b0*/  LDG.E.U8 R16, desc[UR50][R6.64+0x170] ;  /* 0x0001703206107981 */ /* 0x000e24000c1e1100 */
[----:B0-----:R-:W-:-:S05]  /*357c0*/  PRMT R5, R16, 0x8880, RZ ;  /* 0x0000888010057816 */ /* 0x001fca00000000ff */
[----:B------:R-:W-:-:S07]  /*357d0*/  IMAD R4, R5, R18, RZ ;  /* 0x0000001205047224 */ /* 0x000fce00078e02ff */
.L_x_1427:
[----:B------:R-:W-:Y:S05]  /*357e0*/  BSYNC B1 ;  /* 0x0000000000017941 */ /* 0x000fea0003800000 */
.L_x_1426:
        /* <DEDUP_REMOVED lines=8> */
.L_x_1429:
[----:B------:R-:W-:Y:S05]  /*35870*/  BSYNC B1 ;  /* 0x0000000000017941 */ /* 0x000fea0003800000 */
.L_x_1428:
        /* <DEDUP_REMOVED lines=14> */
.L_x_1431:
[----:B------:R-:W-:Y:S05]  /*35960*/  BSYNC B1 ;  /* 0x0000000000017941 */ /* 0x000fea0003800000 */
.L_x_1430:
        /* <DEDUP_REMOVED lines=8> */
.L_x_1433:
[----:B------:R-:W-:Y:S05]  /*359f0*/  BSYNC B1 ;  /* 0x0000000000017941 */ /* 0x000fea0003800000 */
.L_x_1432:
        /* <DEDUP_REMOVED lines=13> */
.L_x_1435:
[----:B------:R-:W-:Y:S05]  /*35ad0*/  BSYNC B1 ;  /* 0x0000000000017941 */ /* 0x000fea0003800000 */
.L_x_1434:
        /* <DEDUP_REMOVED lines=14> */
.L_x_1437:
[----:B------:R-:W-:Y:S05]  /*35bc0*/  BSYNC B1 ;  /* 0x0000000000017941 */ /* 0x000fea0003800000 */
.L_x_1436:
[----:B------:R-:W-:Y:S01]  /*35bd0*/  @!P0 IMAD R85, R85, R17, R4 ;  /* 0x0000001155558224 */ /* 0x000fe200078e0204 */
[----:B------:R-:W-:Y:S04]  /*35be0*/  BSSY B1, `(.L_x_1438) ;  /* 0x0000006000017945 */ /* 0x000fe80003800000 */
[----:B------:R0:W-:Y:S01]  /*35bf0*/  @!P0 STG.E.U8 desc[UR50][R10.64+0x179], R85 ;  /* 0x000179550a008986 */ /* 0x0001e2000c101132 */
[----:B------:R-:W-:Y:S05]  /*35c00*/  @P3 BRA `(.L_x_1439) ;  /* 0x00000000000c3947 */ /* 0x000fea0003800000 */
[----:B------:R-:W5:Y:S02]  /*35c10*/  LDG.E.U8 R16, desc[UR50][R8.64+0x178] ;  /* 0x0001783208107981 */ /* 0x000f64000c1e1100 */
[----:B-----5:R-:W-:-:S05]  /*35c20*/  PRMT R5, R16, 0x8880, RZ ;  /* 0x0000888010057816 */ /* 0x020fca00000000ff */
[----:B------:R-:W-:-:S07]  /*35c30*/  IMAD R4, R5, R18, RZ ;  /* 0x0000001205047224 */ /* 0x000fce00078e02ff */
.L_x_1439:
[----:B------:R-:W-:Y:S05]  /*35c40*/  BSYNC B1 ;  /* 0x0000000000017941 */ /* 0x000fea0003800000 */
.L_x_1438:
[----:B------:R-:W-:Y:S01]  /*35c50*/  @!P3 IMAD R5, R86, R17, R4 ;  /* 0x000000115605b224 */ /* 0x000fe200078e0204 */
[----:B------:R-:W-:Y:S04]  /*35c60*/  BSSY B1, `(.L_x_1440) ;  /* 0x0000006000017945 */ /* 0x000fe80003800000 */
[----:B------:R0:W-:Y:S01]  /*35c70*/  @!P3 STG.E.U8 desc[UR50][R12.64+0x178], R5 ;  /* 0x000178050c00b986 */ /* 0x0001e2000c101132 */
[----:B------:R-:W-:Y:S05]  /*35c80*/  @P1 BRA `(.L_x_1441) ;  /* 0x00000000000c1947 */ /* 0x000fea0003800000 */
[----:B------:R-:W0:Y:S02]  /*35c90*/  LDG.E.U8 R16, desc[UR50][R8.64+0x179] ;  /* 0x0001793208107981 */ /* 0x000e24000c1e1100 */
[----:B0-----:R-:W-:-:S05]  /*35ca0*/  PRMT R5, R16, 0x8880, RZ ;  /* 0x0000888010057816 */ /* 0x001fca00000000ff */
[----:B------:R-:W-:-:S07]  /*35cb0*/  IMAD R4, R5, R18, RZ ;  /* 0x0000001205047224 */ /* 0x000fce00078e02ff */
.L_x_1441:
[----:B------:R-:W-:Y:S05]  /*35cc0*/  BSYNC B1 ;  /* 0x0000000000017941 */ /* 0x000fea0003800000 */
.L_x_1440:
[----:B------:R-:W-:Y:S01]  /*35cd0*/  @!P1 IMAD R87, R87, R17, R4 ;  /* 0x0000001157579224 */ /* 0x000fe200078e0204 */
[----:B------:R-:W-:Y:S04]  /*35ce0*/  BSSY B1, `(.L_x_1442) ;  /* 0x0000006000017945 */ /* 0x000fe80003800000 */
[----:B------:R0:W-:Y:S01]  /*35cf0*/  @!P1 STG.E.U8 desc[UR50][R14.64+0x179], R87 ;  /* 0x000179570e009986 */ /* 0x0001e2000c101132 */
[----:B------:R-:W-:Y:S05]  /*35d00*/  @P5 BRA `(.L_x_1443) ;  /* 0x00000000000c5947 */ /* 0x000fea0003800000 */
[----:B------:R-:W0:Y:S02]  /*35d10*/  LDG.E.U8 R16, desc[UR50][R6.64+0x180] ;  /* 0x0001803206107981 */ /* 0x000e24000c1e1100 */
[----:B0-----:R-:W-:-:S05]  /*35d20*/  PRMT R5, R16, 0x8880, RZ ;  /* 0x0000888010057816 */ /* 0x001fca00000000ff */
[----:B------:R-:W-:-:S07]  /*35d30*/  IMAD R4, R5, R18, RZ ;  /* 0x0000001205047224 */ /* 0x000fce00078e02ff */
.L_x_1443:
[----:B------:R-:W-:Y:S05]  /*35d40*/  BSYNC B1 ;  /* 0x0000000000017941 */ /* 0x000fea0003800000 */
.L_x_1442:
        /* <DEDUP_REMOVED lines=12> */
.L_x_1445:
[----:B------:R-:W-:Y:S05]  /*35e10*/  BSYNC B1 ;  /* 0x0000000000017941 */ /* 0x000fea0003800000 */
.L_x_1444:
        /* <DEDUP_REMOVED lines=9> */
.L_x_1447:
[----:B------:R-:W-:Y:S05]  /*35eb0*/  BSYNC B1 ;  /* 0x0000000000017941 */ /* 0x000fea0003800000 */
.L_x_1446:
        /* <DEDUP_REMOVED lines=14> */
.L_x_1449:
[----:B------:R-:W-:Y:S05]  /*35fa0*/  BSYNC B1 ;  /* 0x0000000000017941 */ /* 0x000fea0003800000 */
.L_x_1448:
[----:B------:R-:W-:Y:S01]  /*35fb0*/  @!P5 IMAD R91, R91, R17, R4 ;  /* 0x000000115b5bd224 */ /* 0x000fe200078e0204 */
[----:B------:R-:W-:Y:S04]  /*35fc0*/  BSSY B1, `(.L_x_1450) ;  /* 0x0000006000017945 */ /* 0x000fe80003800000 */
[----:B------:R0:W-:Y:S01]  /*35fd0*/  @!P5 STG.E.U8 desc[UR50][R14.64+0x181], R91 ;  /* 0x0001815b0e00d986 */ /* 0x0001e2000c101132 */
[----:B------:R-:W-:Y:S05]  /*35fe0*/  @P4 BRA `(.L_x_1451) ;  /* 0x00000000000c4947 */ /* 0x000fea0003800000 */
[----:B------:R-:W0:Y:S02]  /*35ff0*/  LDG.E.U8 R16, desc[UR50][R6.64+0x188] ;  /* 0x0001883206107981 */ /* 0x000e24000c1e1100 */
[----:B0-----:R-:W-:-:S05]  /*36000*/  PRMT R5, R16, 0x8880, RZ ;  /* 0x0000888010057816 */ /* 0x001fca00000000ff */
[----:B------:R-:W-:-:S07]  /*36010*/  IMAD R4, R5, R18, RZ ;  /* 0x0000001205047224 */ /* 0x000fce00078e02ff */
.L_x_1451:
[----:B------:R-:W-:Y:S05]  /*36020*/  BSYNC B1 ;  /* 0x0000000000017941 */ /* 0x000fea0003800000 */
.L_x_1450:
        /* <DEDUP_REMOVED lines=8> */
.L_x_1453:
[----:B------:R-:W-:Y:S05]  /*360b0*/  BSYNC B1 ;  /* 0x0000000000017941 */ /* 0x000fea0003800000 */
.L_x_1452:
        /* <DEDUP_REMOVED lines=14> */
.L_x_1455:
[----:B------:R-:W-:Y:S05]  /*361a0*/  BSYNC B1 ;  /* 0x0000000000017941 */ /* 0x000fea0003800000 */
.L_x_1454:
        /* <DEDUP_REMOVED lines=8> */
.L_x_1457:
[----:B------:R-:W-:Y:S05]  /*36230*/  BSYNC B1 ;  /* 0x0000000000017941 */ /* 0x000fea0003800000 */
.L_x_1456:
        /* <DEDUP_REMOVED lines=13> */
.L_x_1459:
[----:B------:R-:W-:Y:S05]  /*36310*/  BSYNC B1 ;  /* 0x0000000000017941 */ /* 0x000fea0003800000 */
.L_x_1458:
        /* <DEDUP_REMOVED lines=14> */
.L_x_1461:
[----:B------:R-:W-:Y:S05]  /*36400*/  BSYNC B1 ;  /* 0x0000000000017941 */ /* 0x000fea0003800000 */
.L_x_1460:
[----:B------:R-:W-:Y:S01]  /*36410*/  @!P0 IMAD R97, R97, R17, R4 ;  /* 0x0000001161618224 */ /* 0x000fe200078e0204 */
[----:B------:R-:W-:Y:S04]  /*36420*/  BSSY B1, `(.L_x_1462) ;  /* 0x0000006000017945 */ /* 0x000fe80003800000 */
[----:B------:R0:W-:Y:S01]  /*36430*/  @!P0 STG.E.U8 desc[UR50][R10.64+0x191], R97 ;  /* 0x000191610a008986 */ /* 0x0001e2000c101132 */
[----:B------:R-:W-:Y:S05]  /*36440*/  @P3 BRA `(.L_x_1463) ;  /* 0x00000000000c3947 */ /* 0x000fea0003800000 */
[----:B------:R-:W5:Y:S02]  /*36450*/  LDG.E.U8 R16, desc[UR50][R8.64+0x190] ;  /* 0x0001903208107981 */ /* 0x000f64000c1e1100 */
[----:B-----5:R-:W-:-:S05]  /*36460*/  PRMT R5, R16, 0x8880, RZ ;  /* 0x0000888010057816 */ /* 0x020fca00000000ff */
[----:B------:R-:W-:-:S07]  /*36470*/  IMAD R4, R5, R18, RZ ;  /* 0x0000001205047224 */ /* 0x000fce00078e02ff */
.L_x_1463:
[----:B------:R-:W-:Y:S05]  /*36480*/  BSYNC B1 ;  /* 0x0000000000017941 */ /* 0x000fea0003800000 */
.L_x_1462:
[----:B------:R-:W-:Y:S01]  /*36490*/  @!P3 IMAD R5, R98, R17, R4 ;  /* 0x000000116205b224 */ /* 0x000fe200078e0204 */
[----:B------:R-:W-:Y:S04]  /*364a0*/  BSSY B1, `(.L_x_1464) ;  /* 0x0000006000017945 */ /* 0x000fe80003800000 */
[----:B------:R0:W-:Y:S01]  /*364b0*/  @!P3 STG.E.U8 desc[UR50][R12.64+0x190], R5 ;  /* 0x000190050c00b986 */ /* 0x0001e2000c101132 */
[----:B------:R-:W-:Y:S05]  /*364c0*/  @P1 BRA `(.L_x_1465) ;  /* 0x00000000000c1947 */ /* 0x000fea0003800000 */
[----:B------:R-:W0:Y:S02]  /*364d0*/  LDG.E.U8 R16, desc[UR50][R8.64+0x191] ;  /* 0x0001913208107981 */ /* 0x000e24000c1e1100 */
[----:B0-----:R-:W-:-:S05]  /*364e0*/  PRMT R5, R16, 0x8880, RZ ;  /* 0x0000888010057816 */ /* 0x001fca00000000ff */
[----:B------:R-:W-:-:S07]  /*364f0*/  IMAD R4, R5, R18, RZ ;  /* 0x0000001205047224 */ /* 0x000fce00078e02ff */
.L_x_1465:
[----:B------:R-:W-:Y:S05]  /*36500*/  BSYNC B1 ;  /* 0x0000000000017941 */ /* 0x000fea0003800000 */
.L_x_1464:
[----:B------:R-:W-:Y:S01]  /*36510*/  @!P1 IMAD R99, R99, R17, R4 ;  /* 0x0000001163639224 */ /* 0x000fe200078e0204 */
[----:B------:R-:W-:Y:S04]  /*36520*/  BSSY B1, `(.L_x_1466) ;  /* 0x0000006000017945 */ /* 0x000fe80003800000 */
[----:B------:R0:W-:Y:S01]  /*36530*/  @!P1 STG.E.U8 desc[UR50][R14.64+0x191], R99 ;  /* 0x000191630e009986 */ /* 0x0001e2000c101132 */
[----:B------:R-:W-:Y:S05]  /*36540*/  @P5 BRA `(.L_x_1467) ;  /* 0x00000000000c5947 */ /* 0x000fea0003800000 */
[----:B------:R-:W0:Y:S02]  /*36550*/  LDG.E.U8 R16, desc[UR50][R6.64+0x198] ;  /* 0x0001983206107981 */ /* 0x000e24000c1e1100 */
[----:B0-----:R-:W-:-:S05]  /*36560*/  PRMT R5, R16, 0x8880, RZ ;  /* 0x0000888010057816 */ /* 0x001fca00000000ff */
[----:B------:R-:W-:-:S07]  /*36570*/  IMAD R4, R5, R18, RZ ;  /* 0x0000001205047224 */ /* 0x000fce00078e02ff */
.L_x_1467:
[----:B------:R-:W-:Y:S05]  /*36580*/  BSYNC B1 ;  /* 0x0000000000017941 */ /* 0x000fea0003800000 */
.L_x_1466:
        /* <DEDUP_REMOVED lines=12> */
.L_x_1469:
[----:B------:R-:W-:Y:S05]  /*36650*/  BSYNC B1 ;  /* 0x0000000000017941 */ /* 0x000fea0003800000 */
.L_x_1468:
        /* <DEDUP_REMOVED lines=9> */
.L_x_1471:
[----:B------:R-:W-:Y:S05]  /*366f0*/  BSYNC B1 ;  /* 0x0000000000017941 */ /* 0x000fea0003800000 */
.L_x_1470:
        /* <DEDUP_REMOVED lines=14> */
.L_x_1473:
[----:B------:R-:W-:Y:S05]  /*367e0*/  BSYNC B1 ;  /* 0x0000000000017941 */ /* 0x000fea0003800000 */
.L_x_1472:
[----:B------:R-:W-:Y:S01]  /*367f0*/  @!P5 IMAD R103, R103, R17, R4 ;  /* 0x000000116767d224 */ /* 0x000fe200078e0204 */
[----:B------:R-:W-:Y:S04]  /*36800*/  BSSY B1, `(.L_x_1474) ;  /* 0x0000006000017945 */ /* 0x000fe80003800000 */
[----:B------:R0:W-:Y:S01]  /*36810*/  @!P5 STG.E.U8 desc[UR50][R14.64+0x199], R103 ;  /* 0x000199670e00d986 */ /* 0x0001e2000c101132 */
[----:B------:R-:W-:Y:S05]  /*36820*/  @P4 BRA `(.L_x_1475) ;  /* 0x00000000000c4947 */ /* 0x000fea0003800000 */
[----:B------:R-:W0:Y:S02]  /*36830*/  LDG.E.U8 R16, desc[UR50][R6.64+0x1a0] ;  /* 0x0001a03206107981 */ /* 0x000e24000c1e1100 */
[----:B0-----:R-:W-:-:S05]  /*36840*/  PRMT R5, R16, 0x8880, RZ ;  /* 0x0000888010057816 */ /* 0x001fca00000000ff */
[----:B------:R-:W-:-:S07]  /*36850*/  IMAD R4, R5, R18, RZ ;  /* 0x0000001205047224 */ /* 0x000fce00078e02ff */
.L_x_1475:
[----:B------:R-:W-:Y:S05]  /*36860*/  BSYNC B1 ;  /* 0x0000000000017941 */ /* 0x000fea0003800000 */
.L_x_1474:
        /* <DEDUP_REMOVED lines=8> */
.L_x_1477:
[----:B------:R-:W-:Y:S05]  /*368f0*/  BSYNC B1 ;  /* 0x0000000000017941 */ /* 0x000fea0003800000 */
.L_x_1476:
        /* <DEDUP_REMOVED lines=14> */
.L_x_1479:
[----:B------:R-:W-:Y:S05]  /*369e0*/  BSYNC B1 ;  /* 0x0000000000017941 */ /* 0x000fea0003800000 */
.L_x_1478:
        /* <DEDUP_REMOVED lines=8> */
.L_x_1481:
[----:B------:R-:W-:Y:S05]  /*36a70*/  BSYNC B1 ;  /* 0x0000000000017941 */ /* 0x000fea0003800000 */
.L_x_1480:
        /* <DEDUP_REMOVED lines=13> */
.L_x_1483:
[----:B------:R-:W-:Y:S05]  /*36b50*/  BSYNC B1 ;  /* 0x0000000000017941 */ /* 0x000fea0003800000 */
.L_x_1482:
        /* <DEDUP_REMOVED lines=14> */
.L_x_1485:
[----:B------:R-:W-:Y:S05]  /*36c40*/  BSYNC B1 ;  /* 0x0000000000017941 */ /* 0x000fea0003800000 */
.L_x_1484:
[----:B------:R-:W-:Y:S01]  /*36c50*/  @!P0 IMAD R109, R109, R17, R4 ;  /* 0x000000116d6d8224 */ /* 0x000fe200078e0204 */
[----:B------:R-:W-:Y:S04]  /*36c60*/  BSSY B1, `(.L_x_1486) ;  /* 0x0000006000017945 */ /* 0x000fe80003800000 */
[----:B------:R0:W-:Y:S01]  /*36c70*/  @!P0 STG.E.U8 desc[UR50][R10.64+0x1a9], R109 ;  /* 0x0001a96d0a008986 */ /* 0x0001e2000c101132 */
[----:B------:R-:W-:Y:S05]  /*36c80*/  @P3 BRA `(.L_x_1487) ;  /* 0x00000000000c3947 */ /* 0x000fea0003800000 */
[----:B------:R-:W5:Y:S02]  /*36c90*/  LDG.E.U8 R16, desc[UR50][R8.64+0x1a8] ;  /* 0x0001a83208107981 */ /* 0x000f64000c1e1100 */
[----:B-----5:R-:W-:-:S05]  /*36ca0*/  PRMT R5, R16, 0x8880, RZ ;  /* 0x0000888010057816 */ /* 0x020fca00000000ff */
[----:B------:R-:W-:-:S07]  /*36cb0*/  IMAD R4, R5, R18, RZ ;  /* 0x0000001205047224 */ /* 0x000fce00078e02ff */
.L_x_1487:
[----:B------:R-:W-:Y:S05]  /*36cc0*/  BSYNC B1 ;  /* 0x0000000000017941 */ /* 0x000fea0003800000 */
.L_x_1486:
[----:B------:R-:W-:Y:S01]  /*36cd0*/  @!P3 IMAD R5, R110, R17, R4 ;  /* 0x000000116e05b224 */ /* 0x000fe200078e0204 */
[----:B------:R-:W-:Y:S04]  /*36ce0*/  BSSY B1, `(.L_x_1488) ;  /* 0x0000006000017945 */ /* 0x000fe80003800000 */
[----:B------:R0:W-:Y:S01]  /*36cf0*/  @!P3 STG.E.U8 desc[UR50][R12.64+0x1a8], R5 ;  /* 0x0001a8050c00b986 */ /* 0x0001e2000c101132 */
[----:B------:R-:W-:Y:S05]  /*36d00*/  @P1 BRA `(.L_x_1489) ;  /* 0x00000000000c1947 */ /* 0x000fea0003800000 */
[----:B------:R-:W0:Y:S02]  /*36d10*/  LDG.E.U8 R16, desc[UR50][R8.64+0x1a9] ;  /* 0x0001a93208107981 */ /* 0x000e24000c1e1100 */
[----:B0-----:R-:W-:-:S05]  /*36d20*/  PRMT R5, R16, 0x8880, RZ ;  /* 0x0000888010057816 */ /* 0x001fca00000000ff */
[----:B------:R-:W-:-:S07]  /*36d30*/  IMAD R4, R5, R18, RZ ;  /* 0x0000001205047224 */ /* 0x000fce00078e02ff */
.L_x_1489:
[----:B------:R-:W-:Y:S05]  /*36d40*/  BSYNC B1 ;  /* 0x0000000000017941 */ /* 0x000fea0003800000 */
.L_x_1488:
[----:B------:R-:W-:Y:S01]  /*36d50*/  @!P1 IMAD R111, R111, R17, R4 ;  /* 0x000000116f6f9224 */ /* 0x000fe200078e0204 */
[----:B------:R-:W-:Y:S04]  /*36d60*/  BSSY B1, `(.L_x_1490) ;  /* 0x0000006000017945 */ /* 0x000fe80003800000 */
[----:B------:R0:W-:Y:S01]  /*36d70*/  @!P1 STG.E.U8 desc[UR50][R14.64+0x1a9], R111 ;  /* 0x0001a96f0e009986 */ /* 0x0001e2000c101132 */
[----:B------:R-:W-:Y:S05]  /*36d80*/  @P5 BRA `(.L_x_1491) ;  /* 0x00000000000c5947 */ /* 0x000fea0003800000 */
[----:B------:R-:W0:Y:S02]  /*36d90*/  LDG.E.U8 R16, desc[UR50][R6.64+0x1b0] ;  /* 0x0001b03206107981 */ /* 0x000e24000c1e1100 */
[----:B0-----:R-:W-:-:S05]  /*36da0*/  PRMT R5, R16, 0x8880, RZ ;  /* 0x0000888010057816 */ /* 0x001fca00000000ff */
[----:B------:R-:W-:-:S07]  /*36db0*/  IMAD R4, R5, R18, RZ ;  /* 0x0000001205047224 */ /* 0x000fce00078e02ff */
.L_x_1491:
[----:B------:R-:W-:Y:S05]  /*36dc0*/  BSYNC B1 ;  /* 0x0000000000017941 */ /* 0x000fea0003800000 */
.L_x_1490:
        /* <DEDUP_REMOVED lines=12> */
.L_x_1493:
[----:B------:R-:W-:Y:S05]  /*36e90*/  BSYNC B1 ;  /* 0x0000000000017941 */ /* 0x000fea0003800000 */
.L_x_1492:
        /* <DEDUP_REMOVED lines=9> */
.L_x_1495:
[----:B------:R-:W-:Y:S05]  /*36f30*/  BSYNC B1 ;  /* 0x0000000000017941 */ /* 0x000fea0003800000 */
.L_x_1494:
        /* <DEDUP_REMOVED lines=14> */
.L_x_1497:
[----:B------:R-:W-:Y:S05]  /*37020*/  BSYNC B1 ;  /* 0x0000000000017941 */ /* 0x000fea0003800000 */
.L_x_1496:
[----:B------:R-:W-:Y:S01]  /*37030*/  @!P5 IMAD R115, R115, R17, R4 ;  /* 0x000000117373d224 */ /* 0x000fe200078e0204 */
[----:B------:R-:W-:Y:S04]  /*37040*/  BSSY B1, `(.L_x_1498) ;  /* 0x0000006000017945 */ /* 0x000fe80003800000 */
[----:B------:R0:W-:Y:S01]  /*37050*/  @!P5 STG.E.U8 desc[UR50][R14.64+0x1b1], R115 ;  /* 0x0001b1730e00d986 */ /* 0x0001e2000c101132 */
[----:B------:R-:W-:Y:S05]  /*37060*/  @P4 BRA `(.L_x_1499) ;  /* 0x00000000000c4947 */ /* 0x000fea0003800000 */
[----:B------:R-:W0:Y:S02]  /*37070*/  LDG.E.U8 R16, desc[UR50][R6.64+0x1b8] ;  /* 0x0001b83206107981 */ /* 0x000e24000c1e1100 */
[----:B0-----:R-:W-:-:S05]  /*37080*/  PRMT R5, R16, 0x8880, RZ ;  /* 0x0000888010057816 */ /* 0x001fca00000000ff */
[----:B------:R-:W-:-:S07]  /*37090*/  IMAD R4, R5, R18, RZ ;  /* 0x0000001205047224 */ /* 0x000fce00078e02ff */
.L_x_1499:
[----:B------:R-:W-:Y:S05]  /*370a0*/  BSYNC B1 ;  /* 0x0000000000017941 */ /* 0x000fea0003800000 */
.L_x_1498:
        /* <DEDUP_REMOVED lines=8> */
.L_x_1501:
[----:B------:R-:W-:Y:S05]  /*37130*/  BSYNC B1 ;  /* 0x0000000000017941 */ /* 0x000fea0003800000 */
.L_x_1500:
        /* <DEDUP_REMOVED lines=14> */
.L_x_1503:
[----:B------:R-:W-:Y:S05]  /*37220*/  BSYNC B1 ;  /* 0x0000000000017941 */ /* 0x000fea0003800000 */
.L_x_1502:
        /* <DEDUP_REMOVED lines=8> */
.L_x_1505:
[----:B------:R-:W-:Y:S05]  /*372b0*/  BSYNC B1 ;  /* 0x0000000000017941 */ /* 0x000fea0003800000 */
.L_x_1504:
        /* <DEDUP_REMOVED lines=13> */
.L_x_1507:
[----:B------:R-:W-:Y:S05]  /*37390*/  BSYNC B1 ;  /* 0x0000000000017941 */ /* 0x000fea0003800000 */
.L_x_1506:
        /* <DEDUP_REMOVED lines=14> */
.L_x_1509:
[----:B------:R-:W-:Y:S05]  /*37480*/  BSYNC B1 ;  /* 0x0000000000017941 */ /* 0x000fea0003800000 */
.L_x_1508:
[----:B------:R-:W-:Y:S01]  /*37490*/  @!P0 IMAD R121, R121, R17, R4 ;  /* 0x0000001179798224 */ /* 0x000fe200078e0204 */
[----:B------:R-:W-:Y:S04]  /*374a0*/  BSSY B1, `(.L_x_1510) ;  /* 0x0000006000017945 */ /* 0x000fe80003800000 */
[----:B------:R0:W-:Y:S01]  /*374b0*/  @!P0 STG.E.U8 desc[UR50][R10.64+0x1c1], R121 ;  /* 0x0001c1790a008986 */ /* 0x0001e2000c101132 */
[----:B------:R-:W-:Y:S05]  /*374c0*/  @P3 BRA `(.L_x_1511) ;  /* 0x00000000000c3947 */ /* 0x000fea0003800000 */
[----:B------:R-:W5:Y:S02]  /*374d0*/  LDG.E.U8 R16, desc[UR50][R8.64+0x1c0] ;  /* 0x0001c03208107981 */ /* 0x000f64000c1e1100 */
[----:B-----5:R-:W-:-:S05]  /*374e0*/  PRMT R5, R16, 0x8880, RZ ;  /* 0x0000888010057816 */ /* 0x020fca00000000ff */
[----:B------:R-:W-:-:S07]  /*374f0*/  IMAD R4, R5, R18, RZ ;  /* 0x0000001205047224 */ /* 0x000fce00078e02ff */
.L_x_1511:
[----:B------:R-:W-:Y:S05]  /*37500*/  BSYNC B1 ;  /* 0x0000000000017941 */ /* 0x000fea0003800000 */
.L_x_1510:
[----:B------:R-:W-:Y:S01]  /*37510*/  @!P3 IMAD R5, R122, R17, R4 ;  /* 0x000000117a05b224 */ /* 0x000fe200078e0204 */
[----:B------:R-:W-:Y:S04]  /*37520*/  BSSY B1, `(.L_x_1512) ;  /* 0x0000006000017945 */ /* 0x000fe80003800000 */
[----:B------:R0:W-:Y:S01]  /*37530*/  @!P3 STG.E.U8 desc[UR50][R12.64+0x1c0], R5 ;  /* 0x0001c0050c00b986 */ /* 0x0001e2000c101132 */
[----:B------:R-:W-:Y:S05]  /*37540*/  @P1 BRA `(.L_x_1513) ;  /* 0x00000000000c1947 */ /* 0x000fea0003800000 */
[----:B------:R-:W0:Y:S02]  /*37550*/  LDG.E.U8 R16, desc[UR50][R8.64+0x1c1] ;  /* 0x0001c13208107981 */ /* 0x000e24000c1e1100 */
[----:B0-----:R-:W-:-:S05]  /*37560*/  PRMT R5, R16, 0x8880, RZ ;  /* 0x0000888010057816 */ /* 0x001fca00000000ff */
[----:B------:R-:W-:-:S07]  /*37570*/  IMAD R4, R5, R18, RZ ;  /* 0x0000001205047224 */ /* 0x000fce00078e02ff */
.L_x_1513:
[----:B------:R-:W-:Y:S05]  /*37580*/  BSYNC B1 ;  /* 0x0000000000017941 */ /* 0x000fea0003800000 */
.L_x_1512:
[----:B------:R-:W-:Y:S01]  /*37590*/  @!P1 IMAD R123, R123, R17, R4 ;  /* 0x000000117b7b9224 */ /* 0x000fe200078e0204 */
[----:B------:R-:W-:Y:S04]  /*375a0*/  BSSY B1, `(.L_x_1514) ;  /* 0x0000006000017945 */ /* 0x000fe80003800000 */
[----:B------:R0:W-:Y:S01]  /*375b0*/  @!P1 STG.E.U8 desc[UR50][R14.64+0x1c1], R123 ;  /* 0x0001c17b0e009986 */ /* 0x0001e2000c101132 */
[----:B------:R-:W-:Y:S05]  /*375c0*/  @P5 BRA `(.L_x_1515) ;  /* 0x00000000000c5947 */ /* 0x000fea0003800000 */
[----:B------:R-:W0:Y:S02]  /*375d0*/  LDG.E.U8 R16, desc[UR50][R6.64+0x1c8] ;  /* 0x0001c83206107981 */ /* 0x000e24000c1e1100 */
[----:B0-----:R-:W-:-:S05]  /*375e0*/  PRMT R5, R16, 0x8880, RZ ;  /* 0x0000888010057816 */ /* 0x001fca00000000ff */
[----:B------:R-:W-:-:S07]  /*375f0*/  IMAD R4, R5, R18, RZ ;  /* 0x0000001205047224 */ /* 0x000fce00078e02ff */
.L_x_1515:
[----:B------:R-:W-:Y:S05]  /*37600*/  BSYNC B1 ;  /* 0x0000000000017941 */ /* 0x000fea0003800000 */
.L_x_1514:
        /* <DEDUP_REMOVED lines=12> */
.L_x_1517:
[----:B------:R-:W-:Y:S05]  /*376d0*/  BSYNC B1 ;  /* 0x0000000000017941 */ /* 0x000fea0003800000 */
.L_x_1516:
        /* <DEDUP_REMOVED lines=9> */
.L_x_1519:
[----:B------:R-:W-:Y:S05]  /*37770*/  BSYNC B1 ;  /* 0x0000000000017941 */ /* 0x000fea0003800000 */
.L_x_1518:
        /* <DEDUP_REMOVED lines=14> */
.L_x_1521:
[----:B------:R-:W-:Y:S05]  /*37860*/  BSYNC B1 ;  /* 0x0000000000017941 */ /* 0x000fea0003800000 */
.L_x_1520:
[----:B------:R-:W-:Y:S01]  /*37870*/  @!P5 IMAD R127, R127, R17, R4 ;  /* 0x000000117f7fd224 */ /* 0x000fe200078e0204 */
[----:B------:R-:W-:Y:S04]  /*37880*/  BSSY B1, `(.L_x_1522) ;  /* 0x0000006000017945 */ /* 0x000fe80003800000 */
[----:B------:R0:W-:Y:S01]  /*37890*/  @!P5 STG.E.U8 desc[UR50][R14.64+0x1c9], R127 ;  /* 0x0001c97f0e00d986 */ /* 0x0001e2000c101132 */
[----:B------:R-:W-:Y:S05]  /*378a0*/  @P4 BRA `(.L_x_1523) ;  /* 0x00000000000c4947 */ /* 0x000fea0003800000 */
[----:B------:R-:W0:Y:S02]  /*378b0*/  LDG.E.U8 R16, desc[UR50][R6.64+0x1d0] ;  /* 0x0001d03206107981 */ /* 0x000e24000c1e1100 */
[----:B0-----:R-:W-:-:S05]  /*378c0*/  PRMT R5, R16, 0x8880, RZ ;  /* 0x0000888010057816 */ /* 0x001fca00000000ff */
[----:B------:R-:W-:-:S07]  /*378d0*/  IMAD R4, R5, R18, RZ ;  /* 0x0000001205047224 */ /* 0x000fce00078e02ff */
.L_x_1523:
[----:B------:R-:W-:Y:S05]  /*378e0*/  BSYNC B1 ;  /* 0x0000000000017941 */ /* 0x000fea0003800000 */
.L_x_1522:
        /* <DEDUP_REMOVED lines=8> */
.L_x_1525:
[----:B------:R-:W-:Y:S05]  /*37970*/  BSYNC B1 ;  /* 0x0000000000017941 */ /* 0x000fea0003800000 */
.L_x_1524:
        /* <DEDUP_REMOVED lines=14> */
.L_x_1527:
[----:B------:R-:W-:Y:S05]  /*37a60*/  BSYNC B1 ;  /* 0x0000000000017941 */ /* 0x000fea0003800000 */
.L_x_1526:
        /* <DEDUP_REMOVED lines=8> */
.L_x_1529:
[----:B------:R-:W-:Y:S05]  /*37af0*/  BSYNC B1 ;  /* 0x0000000000017941 */ /* 0x000fea0003800000 */
.L_x_1528:
        /* <DEDUP_REMOVED lines=13> */
.L_x_1531:
[----:B------:R-:W-:Y:S05]  /*37bd0*/  BSYNC B1 ;  /* 0x0000000000017941 */ /* 0x000fea0003800000 */
.L_x_1530:
        /* <DEDUP_REMOVED lines=14> */
.L_x_1533:
[----:B------:R-:W-:Y:S05]  /*37cc0*/  BSYNC B1 ;  /* 0x0000000000017941 */ /* 0x000fea0003800000 */
.L_x_1532:
[----:B------:R-:W-:Y:S01]  /*37cd0*/  @!P0 IMAD R133, R133, R17, R4 ;  /* 0x0000001185858224 */ /* 0x000fe200078e0204 */
[----:B------:R-:W-:Y:S04]  /*37ce0*/  BSSY B1, `(.L_x_1534) ;  /* 0x0000006000017945 */ /* 0x000fe80003800000 */
[----:B------:R0:W-:Y:S01]  /*37cf0*/  @!P0 STG.E.U8 desc[UR50][R10.64+0x1d9], R133 ;  /* 0x0001d9850a008986 */ /* 0x0001e2000c101132 */
[----:B------:R-:W-:Y:S05]  /*37d00*/  @P3 BRA `(.L_x_1535) ;  /* 0x00000000000c3947 */ /* 0x000fea0003800000 */
[----:B------:R-:W5:Y:S02]  /*37d10*/  LDG.E.U8 R16, desc[UR50][R8.64+0x1d8] ;  /* 0x0001d83208107981 */ /* 0x000f64000c1e1100 */
[----:B-----5:R-:W-:-:S05]  /*37d20*/  PRMT R5, R16, 0x8880, RZ ;  /* 0x0000888010057816 */ /* 0x020fca00000000ff */
[----:B------:R-:W-:-:S07]  /*37d30*/  IMAD R4, R5, R18, RZ ;  /* 0x0000001205047224 */ /* 0x000fce00078e02ff */
.L_x_1535:
[----:B------:R-:W-:Y:S05]  /*37d40*/  BSYNC B1 ;  /* 0x0000000000017941 */ /* 0x000fea0003800000 */
.L_x_1534:
[----:B------:R-:W-:Y:S01]  /*37d50*/  @!P3 IMAD R5, R134, R17, R4 ;  /* 0x000000118605b224 */ /* 0x000fe200078e0204 */
[----:B------:R-:W-:Y:S04]  /*37d60*/  BSSY B1, `(.L_x_1536) ;  /* 0x0000006000017945 */ /* 0x000fe80003800000 */
[----:B------:R0:W-:Y:S01]  /*37d70*/  @!P3 STG.E.U8 desc[UR50][R12.64+0x1d8], R5 ;  /* 0x0001d8050c00b986 */ /* 0x0001e2000c101132 */
[----:B------:R-:W-:Y:S05]  /*37d80*/  @P1 BRA `(.L_x_1537) ;  /* 0x00000000000c1947 */ /* 0x000fea0003800000 */
[----:B------:R-:W0:Y:S02]  /*37d90*/  LDG.E.U8 R16, desc[UR50][R8.64+0x1d9] ;  /* 0x0001d93208107981 */ /* 0x000e24000c1e1100 */
[----:B0-----:R-:W-:-:S05]  /*37da0*/  PRMT R5, R16, 0x8880, RZ ;  /* 0x0000888010057816 */ /* 0x001fca00000000ff */
[----:B------:R-:W-:-:S07]  /*37db0*/  IMAD R4, R5, R18, RZ ;  /* 0x0000001205047224 */ /* 0x000fce00078e02ff */
.L_x_1537:
[----:B------:R-:W-:Y:S05]  /*37dc0*/  BSYNC B1 ;  /* 0x0000000000017941 */ /* 0x000fea0003800000 */
.L_x_1536:
[----:B------:R-:W-:Y:S01]  /*37dd0*/  @!P1 IMAD R135, R135, R17, R4 ;  /* 0x0000001187879224 */ /* 0x000fe200078e0204 */
[----:B------:R-:W-:Y:S04]  /*37de0*/  BSSY B1, `(.L_x_1538) ;  /* 0x0000006000017945 */ /* 0x000fe80003800000 */
[----:B------:R0:W-:Y:S01]  /*37df0*/  @!P1 STG.E.U8 desc[UR50][R14.64+0x1d9], R135 ;  /* 0x0001d9870e009986 */ /* 0x0001e2000c101132 */
[----:B------:R-:W-:Y:S05]  /*37e00*/  @P4 BRA `(.L_x_1539) ;  /* 0x00000000000c4947 */ /* 0x000fea0003800000 */
[----:B------:R-:W0:Y:S02]  /*37e10*/  LDG.E.U8 R16, desc[UR50][R6.64+0x1e0] ;  /* 0x0001e03206107981 */ /* 0x000e24000c1e1100 */
[----:B0-----:R-:W-:-:S05]  /*37e20*/  PRMT R5, R16, 0x8880, RZ ;  /* 0x0000888010057816 */ /* 0x001fca00000000ff */
[----:B------:R-:W-:-:S07]  /*37e30*/  IMAD R4, R5, R18, RZ ;  /* 0x0000001205047224 */ /* 0x000fce00078e02ff */
.L_x_1539:
[----:B------:R-:W-:Y:S05]  /*37e40*/  BSYNC B1 ;  /* 0x0000000000017941 */ /* 0x000fea0003800000 */
.L_x_1538:
        /* <DEDUP_REMOVED lines=12> */
.L_x_1541:
[----:B------:R-:W-:Y:S05]  /*37f10*/  BSYNC B1 ;  /* 0x0000000000017941 */ /* 0x000fea0003800000 */
.L_x_1540:
        /* <DEDUP_REMOVED lines=9> */
.L_x_1543:
[----:B------:R-:W-:Y:S05]  /*37fb0*/  BSYNC B1 ;  /* 0x0000000000017941 */ /* 0x000fea0003800000 */
.L_x_1542:
        /* <DEDUP_REMOVED lines=14> */
.L_x_1545:
[----:B------:R-:W-:Y:S05]  /*380a0*/  BSYNC B1 ;  /* 0x0000000000017941 */ /* 0x000fea0003800000 */
.L_x_1544:
[----:B------:R-:W-:Y:S01]  /*380b0*/  @!P4 IMAD R139, R139, R17, R4 ;  /* 0x000000118b8bc224 */ /* 0x000fe200078e0204 */
[----:B------:R-:W-:Y:S04]  /*380c0*/  BSSY B1, `(.L_x_1546) ;  /* 0x0000006000017945 */ /* 0x000fe80003800000 */
[----:B------:R0:W-:Y:S01]  /*380d0*/  @!P4 STG.E.U8 desc[UR50][R14.64+0x1e1], R139 ;  /* 0x0001e18b0e00c986 */ /* 0x0001e2000c101132 */
[----:B------:R-:W-:Y:S05]  /*380e0*/  @P3 BRA `(.L_x_1547) ;  /* 0x00000000000c3947 */ /* 0x000fea0003800000 */
[----:B------:R-:W0:Y:S02]  /*380f0*/  LDG.E.U8 R16, desc[UR50][R6.64+0x1e8] ;  /* 0x0001e83206107981 */ /* 0x000e24000c1e1100 */
[----:B0-----:R-:W-:-:S05]  /*38100*/  PRMT R5, R16, 0x8880, RZ ;  /* 0x0000888010057816 */ /* 0x001fca00000000ff */
[----:B------:R-:W-:-:S07]  /*38110*/  IMAD R4, R5, R18, RZ ;  /* 0x0000001205047224 */ /* 0x000fce00078e02ff */
.L_x_1547:
[----:B------:R-:W-:Y:S05]  /*38120*/  BSYNC B1 ;  /* 0x0000000000017941 */ /* 0x000fea0003800000 */
.L_x_1546:
        /* <DEDUP_REMOVED lines=8> */
.L_x_1549:
[----:B------:R-:W-:Y:S05]  /*381b0*/  BSYNC B1 ;  /* 0x0000000000017941 */ /* 0x000fea0003800000 */
.L_x_1548:
        /* <DEDUP_REMOVED lines=14> */
.L_x_1551:
[----:B------:R-:W-:Y:S05]  /*382a0*/  BSYNC B1 ;  /* 0x0000000000017941 */ /* 0x000fea0003800000 */
.L_x_1550:
        /* <DEDUP_REMOVED lines=9> */
.L_x_1553:
[----:B------:R-:W-:Y:S05]  /*38340*/  BSYNC B1 ;  /* 0x0000000000017941 */ /* 0x000fea0003800000 */
.L_x_1552:
[C---:B------:R-:W-:Y:S01]  /*38350*/  ISETP.LT.OR P4, PT, R0.reuse, 0x1f1, !P6 ;  /* 0x000001f10000780c */ /* 0x040fe20007781670 */
[----:B------:R-:W-:Y:S01]  /*38360*/  @!P0 IMAD R143, R143, R17, R4 ;  /* 0x000000118f8f8224 */ /* 0x000fe200078e0204 */
[----:B0-----:R-:W-:Y:S01]  /*38370*/  @!P5 IADD3 R12, P1, P3, R23, UR46, R2 ;  /* 0x0000002e170cdc10 */ /* 0x001fe2000fb3e002 */
[----:B------:R-:W-:Y:S01]  /*38380*/  IMAD.U32 R5, RZ, RZ, UR43 ;  /* 0x0000002bff057e24 */ /* 0x000fe2000f8e00ff */
[----:B------:R-:W-:Y:S02]  /*38390*/  BSSY B1, `(.L_x_1554) ;  /* 0x000000a000017945 */ /* 0x000fe40003800000 */
[----:B------:R0:W-:Y:S01]  /*383a0*/  @!P0 STG.E.U8 desc[UR50][R14.64+0x1e9], R143 ;  /* 0x0001e98f0e008986 */ /* 0x0001e2000c101132 */
[C---:B------:R-:W-:Y:S02]  /*383b0*/  ISETP.LT.OR P0, PT, R0.reuse, 0x1f2, !P6 ;  /* 0x000001f20000780c */ /* 0x040fe40007701670 */
[----:B------:R-:W-:Y:S02]  /*383c0*/  @!P5 IADD3.X R13, R5, UR45, R3, P1, P3 ;  /* 0x0000002d050ddc10 */ /* 0x000fe40008fe6403 */
[----:B------:R-:W-:-:S02]  /*383d0*/  ISETP.LT.OR P3, PT, R0, 0x1f2, !P2 ;  /* 0x000001f20000780c */ /* 0x000fc40005761670 */
[----:B------:R-:W-:Y:S01]  /*383e0*/  ISETP.LT.OR P1, PT, R0, 0x1f9, !P2 ;  /* 0x000001f90000780c */ /* 0x000fe20005721670 */
[----:B------:R-:W-:-:S12]  /*383f0*/  @P4 BRA `(.L_x_1555) ;  /* 0x00000000000c4947 */ /* 0x000fd80003800000 */
[----:B------:R-:W5:Y:S02]  /*38400*/  LDG.E.U8 R16, desc[UR50][R6.64+0x1f0] ;  /* 0x0001f03206107981 */ /* 0x000f64000c1e1100 */
[----:B-----5:R-:W-:-:S05]  /*38410*/  PRMT R5, R16, 0x8880, RZ ;  /* 0x0000888010057816 */ /* 0x020fca00000000ff */
[----:B------:R-:W-:-:S07]  /*38420*/  IMAD R4, R5, R18, RZ ;  /* 0x0000001205047224 */ /* 0x000fce00078e02ff */
.L_x_1555:
[----:B------:R-:W-:Y:S05]  /*38430*/  BSYNC B1 ;  /* 0x0000000000017941 */ /* 0x000fea0003800000 */
.L_x_1554:
[----:B------:R-:W-:Y:S01]  /*38440*/  @!P4 IMAD R5, R144, R17, R4 ;  /* 0x000000119005c224 */ /* 0x000fe200078e0204 */
[----:B------:R-:W-:Y:S04]  /*38450*/  BSSY B1, `(.L_x_1556) ;  /* 0x0000006000017945 */ /* 0x000fe80003800000 */
[----:B------:R0:W-:Y:S01]  /*38460*/  @!P4 STG.E.U8 desc[UR50][R10.64+0x1f0], R5 ;  /* 0x0001f0050a00c986 */ /* 0x0001e2000c101132 */
[----:B------:R-:W-:Y:S05]  /*38470*/  @P0 BRA `(.L_x_1557) ;  /* 0x00000000000c0947 */ /* 0x000fea0003800000 */
[----:B------:R-:W0:Y:S02]  /*38480*/  LDG.E.U8 R16, desc[UR50][R6.64+0x1f1] ;  /* 0x0001f13206107981 */ /* 0x000e24000c1e1100 */
[----:B0-----:R-:W-:-:S05]  /*38490*/  PRMT R5, R16, 0x8880, RZ ;  /* 0x0000888010057816 */ /* 0x001fca00000000ff */
[----:B------:R-:W-:-:S07]  /*384a0*/  IMAD R4, R5, R18, RZ ;  /* 0x0000001205047224 */ /* 0x000fce00078e02ff */
.L_x_1557:
[----:B------:R-:W-:Y:S05]  /*384b0*/  BSYNC B1 ;  /* 0x0000000000017941 */ /* 0x000fea0003800000 */
.L_x_1556:
[----:B------:R-:W-:Y:S01]  /*384c0*/  @!P0 IMAD R145, R145, R17, R4 ;  /* 0x0000001191918224 */ /* 0x000fe200078e0204 */
[----:B------:R-:W-:Y:S04]  /*384d0*/  BSSY B1, `(.L_x_1558) ;  /* 0x0000006000017945 */ /* 0x000fe80003800000 */
[----:B------:R0:W-:Y:S01]  /*384e0*/  @!P0 STG.E.U8 desc[UR50][R10.64+0x1f1], R145 ;  /* 0x0001f1910a008986 */ /* 0x0001e2000c101132 */
[----:B------:R-:W-:Y:S05]  /*384f0*/  @P5 BRA `(.L_x_1559) ;  /* 0x00000000000c5947 */ /* 0x000fea0003800000 */
[----:B------:R-:W0:Y:S02]  /*38500*/  LDG.E.U8 R16, desc[UR50][R8.64+0x1f0] ;  /* 0x0001f03208107981 */ /* 0x000e24000c1e1100 */
[----:B0-----:R-:W-:-:S05]  /*38510*/  PRMT R5, R16, 0x8880, RZ ;  /* 0x0000888010057816 */ /* 0x001fca00000000ff */
[----:B------:R-:W-:-:S07]  /*38520*/  IMAD R4, R5, R18, RZ ;  /* 0x0000001205047224 */ /* 0x000fce00078e02ff */
.L_x_1559:
[----:B------:R-:W-:Y:S05]  /*38530*/  BSYNC B1 ;  /* 0x0000000000017941 */ /* 0x000fea0003800000 */
.L_x_1558:
[----:B0-----:R-:W-:Y:S01]  /*38540*/  @!P5 IMAD R5, R146, R17, R4 ;  /* 0x000000119205d224 */ /* 0x001fe200078e0204 */
[----:B------:R-:W-:Y:S01]  /*38550*/  BSSY B1, `(.L_x_1560) ;  /* 0x000000e000017945 */ /* 0x000fe20003800000 */
[----:B------:R-:W-:Y:S01]  /*38560*/  IMAD.U32 R15, RZ, RZ, UR44 ;  /* 0x0000002cff0f7e24 */ /* 0x000fe2000f8e00ff */
[C---:B------:R-:W-:Y:S01]  /*38570*/  ISETP.LT.OR P0, PT, R0.reuse, 0x1f9, !P6 ;  /* 0x000001f90000780c */ /* 0x040fe20007701670 */
[----:B------:R-:W-:Y:S01]  /*38580*/  IMAD.U32 R21, RZ, RZ, UR43 ;  /* 0x0000002bff157e24 */ /* 0x000fe2000f8e00ff */
[----:B------:R0:W-:Y:S01]  /*38590*/  @!P5 STG.E.U8 desc[UR50][R12.64+0x1f0], R5 ;  /* 0x0001f0050c00d986 */ /* 0x0001e2000c101132 */
[----:B------:R-:W-:Y:S01]  /*385a0*/  IMAD.U32 R23, RZ, RZ, UR44 ;  /* 0x0000002cff177e24 */ /* 0x000fe2000f8e00ff */
[----:B------:R-:W-:Y:S02]  /*385b0*/  @!P3 IADD3 R14, P4, P5, R15, UR46, R2 ;  /* 0x0000002e0f0ebc10 */ /* 0x000fe4000fd9e002 */
[----:B------:R-:W-:Y:S02]  /*385c0*/  ISETP.LT.OR P6, PT, R0, 0x1fa, !P6 ;  /* 0x000001fa0000780c */ /* 0x000fe400077c1670 */
[----:B------:R-:W-:-:S02]  /*385d0*/  @!P3 IADD3.X R15, R21, UR45, R3, P4, P5 ;  /* 0x0000002d150fbc10 */ /* 0x000fc4000a7ea403 */
[----:B------:R-:W-:Y:S01]  /*385e0*/  @!P1 IADD3 R20, P4, P5, R23, UR46, R2 ;  /* 0x0000002e17149c10 */ /* 0x000fe2000fd9e002 */
[----:B------:R-:W-:-:S12]  /*385f0*/  @P3 BRA `(.L_x_1561) ;  /* 0x00000000000c3947 */ /* 0x000fd80003800000 */
[----:B------:R-:W0:Y:S02]  /*38600*/  LDG.E.U8 R16, desc[UR50][R8.64+0x1f1] ;  /* 0x0001f13208107981 */ /* 0x000e24000c1e1100 */
[----:B0-----:R-:W-:-:S05]  /*38610*/  PRMT R5, R16, 0x8880, RZ ;  /* 0x0000888010057816 */ /* 0x001fca00000000ff */
[----:B------:R-:W-:-:S07]  /*38620*/  IMAD R4, R5, R18, RZ ;  /* 0x0000001205047224 */ /* 0x000fce00078e02ff */
.L_x_1561:
[----:B------:R-:W-:Y:S05]  /*38630*/  BSYNC B1 ;  /* 0x0000000000017941 */ /* 0x000fea0003800000 */
.L_x_1560:
[----:B------:R-:W-:Y:S01]  /*38640*/  @!P3 IMAD R147, R147, R17, R4 ;  /* 0x000000119393b224 */ /* 0x000fe200078e0204 */
[----:B------:R-:W-:Y:S04]  /*38650*/  BSSY B1, `(.L_x_1562) ;  /* 0x0000006000017945 */ /* 0x000fe80003800000 */
[----:B------:R0:W-:Y:S01]  /*38660*/  @!P3 STG.E.U8 desc[UR50][R14.64+0x1f1], R147 ;  /* 0x0001f1930e00b986 */ /* 0x0001e2000c101132 */
[----:B------:R-:W-:Y:S05]  /*38670*/  @P0 BRA `(.L_x_1563) ;  /* 0x00000000000c0947 */ /* 0x000fea0003800000 */
[----:B------:R-:W0:Y:S02]  /*38680*/  LDG.E.U8 R16, desc[UR50][R6.64+0x1f8] ;  /* 0x0001f83206107981 */ /* 0x000e24000c1e1100 */
[----:B0-----:R-:W-:-:S05]  /*38690*/  PRMT R5, R16, 0x8880, RZ ;  /* 0x0000888010057816 */ /* 0x001fca00000000ff */
[----:B------:R-:W-:-:S07]  /*386a0*/  IMAD R4, R5, R18, RZ ;  /* 0x0000001205047224 */ /* 0x000fce00078e02ff */
.L_x_1563:
[----:B------:R-:W-:Y:S05]  /*386b0*/  BSYNC B1 ;  /* 0x0000000000017941 */ /* 0x000fea0003800000 */
.L_x_1562:
        /* <DEDUP_REMOVED lines=8> */
.L_x_1565:
[----:B------:R-:W-:Y:S05]  /*38740*/  BSYNC B1 ;  /* 0x0000000000017941 */ /* 0x000fea0003800000 */
.L_x_1564:
        /* <DEDUP_REMOVED lines=8> */
.L_x_1567:
[----:B------:R-:W-:Y:S05]  /*387d0*/  BSYNC B1 ;  /* 0x0000000000017941 */ /* 0x000fea0003800000 */
.L_x_1566:
[----:B0-----:R-:W-:Y:S01]  /*387e0*/  @!P1 IMAD R5, R150, R17, R4 ;  /* 0x0000001196059224 */ /* 0x001fe200078e0204 */
[----:B------:R-:W-:Y:S01]  /*387f0*/  ISETP.LT.OR P2, PT, R0, 0x1fa, !P2 ;  /* 0x000001fa0000780c */ /* 0x000fe20005741670 */
[----:B------:R-:W-:Y:S03]  /*38800*/  BSSY B1, `(.L_x_1568) ;  /* 0x0000006000017945 */ /* 0x000fe60003800000 */
[----:B------:R0:W-:Y:S09]  /*38810*/  @!P1 STG.E.U8 desc[UR50][R20.64+0x1f8], R5 ;  /* 0x0001f80514009986 */ /* 0x0001f2000c101132 */
[----:B------:R-:W-:Y:S05]  /*38820*/  @P2 BRA `(.L_x_1569) ;  /* 0x00000000000c2947 */ /* 0x000fea0003800000 */
[----:B------:R-:W0:Y:S02]  /*38830*/  LDG.E.U8 R16, desc[UR50][R8.64+0x1f9] ;  /* 0x0001f93208107981 */ /* 0x000e24000c1e1100 */
[----:B0-----:R-:W-:-:S05]  /*38840*/  PRMT R5, R16, 0x8880, RZ ;  /* 0x0000888010057816 */ /* 0x001fca00000000ff */
[----:B------:R-:W-:-:S07]  /*38850*/  IMAD R4, R5, R18, RZ ;  /* 0x0000001205047224 */ /* 0x000fce00078e02ff */
.L_x_1569:
[----:B------:R-:W-:Y:S05]  /*38860*/  BSYNC B1 ;  /* 0x0000000000017941 */ /* 0x000fea0003800000 */
.L_x_1568:
[----:B------:R-:W-:Y:S01]  /*38870*/  IMAD R151, R151, R17, R4 ;  /* 0x0000001197977224 */ /* 0x000fe200078e0204 */
[----:B------:R-:W-:Y:S06]  /*38880*/  @P2 BRA `(.L_x_1570) ;  /* 0x0000013000342947 */ /* 0x000fec0003800000 */
[----:B0-----:R-:W-:Y:S02]  /*38890*/  IMAD.U32 R5, RZ, RZ, UR44 ;  /* 0x0000002cff057e24 */ /* 0x001fe4000f8e00ff */
[----:B------:R-:W-:-:S03]  /*388a0*/  IMAD.U32 R7, RZ, RZ, UR43 ;  /* 0x0000002bff077e24 */ /* 0x000fc6000f8e00ff */
[----:B------:R-:W-:-:S04]  /*388b0*/  IADD3 R2, P0, P1, R5, UR46, R2 ;  /* 0x0000002e05027c10 */ /* 0x000fc8000f91e002 */
[----:B------:R-:W-:-:S05]  /*388c0*/  IADD3.X R3, R7, UR45, R3, P0, P1 ;  /* 0x0000002d07037c10 */ /* 0x000fca00087e2403 */
[----:B------:R0:W-:Y:S01]  /*388d0*/  STG.E.U8 desc[UR50][R2.64+0x1f9], R151 ;  /* 0x0001f99702007986 */ /* 0x0001e2000c101132 */
[----:B------:R-:W-:Y:S05]  /*388e0*/  BRA `(.L_x_1570) ;  /* 0x00000130001c7947 */ /* 0x000fea0003800000 */
.L_x_33:
[----:B------:R-:W2:Y:S01]  /*388f0*/  LDL.LU R4, [R1+0x800] ;  /* 0x0008000001047983 */ /* 0x000ea20000300800 */
[----:B------:R-:W-:Y:S01]  /*38900*/  ISETP.GE.AND P1, PT, R23, 0x1, PT ;  /* 0x000000011700780c */ /* 0x000fe20003f26270 */
[----:B------:R-:W-:Y:S02]  /*38910*/  ULDC.64 UR4, c[0x0][0x5c0] ;  /* 0x0001700000047ab9 */ /* 0x000fe40000000a00 */
[----:B------:R-:W3:Y:S04]  /*38920*/  LDL.LU R5, [R1+0x804] ;  /* 0x0008040001057983 */ /* 0x000ee80000300800 */
[----:B------:R-:W4:Y:S04]  /*38930*/  LDL.LU R6, [R1+0x808] ;  /* 0x0008080001067983 */ /* 0x000f280000300800 */
[----:B------:R-:W4:Y:S04]  /*38940*/  LDL.LU R199, [R1+0x80c] ;  /* 0x00080c0001c77983 */ /* 0x000f280000300800 */
[----:B------:R-:W4:Y:S04]  /*38950*/  LDL.LU R198, [R1+0x810] ;  /* 0x0008100001c67983 */ /* 0x000f280000300800 */
[----:B------:R-:W4:Y:S04]  /*38960*/  LDL.LU R197, [R1+0x814] ;  /* 0x0008140001c57983 */ /* 0x000f280000300800 */
[----:B------:R-:W4:Y:S04]  /*38970*/  LDL.LU R196, [R1+0x818] ;  /* 0x0008180001c47983 */ /* 0x000f280000300800 */
[----:B------:R-:W4:Y:S04]  /*38980*/  LDL.LU R195, [R1+0x81c] ;  /* 0x00081c0001c37983 */ /* 0x000f280000300800 */
[----:B------:R-:W4:Y:S04]  /*38990*/  LDL.LU R194, [R1+0x820] ;  /* 0x0008200001c27983 */ /* 0x000f280000300800 */
[----:B------:R-:W4:Y:S04]  /*389a0*/  LDL.LU R193, [R1+0x824] ;  /* 0x0008240001c17983 */ /* 0x000f280000300800 */
[----:B------:R-:W4:Y:S01]  /*389b0*/  LDL.LU R192, [R1+0x828] ;  /* 0x0008280001c07983 */ /* 0x000f220000300800 */
[----:B------:R-:W-:-:S03]  /*389c0*/  ISETP.LT.OR P0, PT, R0, 0x1, !P1 ;  /* 0x000000010000780c */ /* 0x000fc60004f01670 */
[----:B------:R-:W4:Y:S01]  /*389d0*/  LDL.LU R191, [R1+0x82c] ;  /* 0x00082c0001bf7983 */ /* 0x000f220000300800 */
[----:B------:R-:W-:Y:S02]  /*389e0*/  ISETP.LT.OR P2, PT, R0, 0x2, !P1 ;  /* 0x000000020000780c */ /* 0x000fe40004f41670 */
[----:B------:R-:W-:Y:S01]  /*389f0*/  IADD3 R2, P3, R2, UR4, RZ ;  /* 0x0000000402027c10 */ /* 0x000fe2000ff7e0ff */
[----:B------:R-:W4:Y:S03]  /*38a00*/  LDL.LU R190, [R1+0x830] ;  /* 0x0008300001be7983 */ /* 0x000f260000300800 */
[----:B------:R-:W-:Y:S01]  /*38a10*/  IADD3.X R3, R12, UR5, RZ, P3, !PT ;  /* 0x000000050c037c10 */ /* 0x000fe20009ffe4ff */
[----:B------:R-:W-:Y:S01]  /*38a20*/  IMAD.U32 R14, RZ, RZ, UR44 ;  /* 0x0000002cff0e7e24 */ /* 0x000fe2000f8e00ff */
[----:B------:R-:W4:Y:S01]  /*38a30*/  LDL.LU R189, [R1+0x834] ;  /* 0x0008340001bd7983 */ /* 0x000f220000300800 */
[----:B------:R-:W-:-:S02]  /*38a40*/  IMAD.U32 R20, RZ, RZ, UR44 ;  /* 0x0000002cff147e24 */ /* 0x000fc4000f8e00ff */
[----:B------:R-:W-:Y:S01]  /*38a50*/  IMAD.U32 R152, RZ, RZ, UR44 ;  /* 0x0000002cff987e24 */ /* 0x000fe2000f8e00ff */
[----:B------:R-:W4:Y:S01]  /*38a60*/  LDL.LU R188, [R1+0x838] ;  /* 0x0008380001bc7983 */ /* 0x000f220000300800 */
[----:B------:R-:W-:-:S03]  /*38a70*/  IMAD.U32 R200, RZ, RZ, UR44 ;  /* 0x0000002cffc87e24 */ /* 0x000fc6000f8e00ff */
        /* <DEDUP_REMOVED lines=25> */
[----:B------:R-:W4:Y:S04]  /*38c10*/  LDL R162, [R1+0x8a0] ;  /* 0x0008a00001a27983 */ /* 0x000f280000100800 */
[----:B------:R-:W4:Y:S04]  /*38c20*/  LDL R159, [R1+0x8a4] ;  /* 0x0008a400019f7983 */ /* 0x000f280000100800 */
[----:B------:R-:W4:Y:S04]  /*38c30*/  LDL R158, [R1+0x8a8] ;  /* 0x0008a800019e7983 */ /* 0x000f280000100800 */
[----:B------:R-:W4:Y:S04]  /*38c40*/  LDL R157, [R1+0x8ac] ;  /* 0x0008ac00019d7983 */ /* 0x000f280000100800 */
[----:B------:R-:W4:Y:S04]  /*38c50*/  LDL R156, [R1+0x8b0] ;  /* 0x0008b000019c7983 */ /* 0x000f280000100800 */
[----:B------:R-:W4:Y:S04]  /*38c60*/  LDL R155, [R1+0x8b4] ;  /* 0x0008b400019b7983 */ /* 0x000f280000100800 */
[----:B------:R-:W4:Y:S04]  /*38c70*/  LDL R154, [R1+0x8b8] ;  /* 0x0008b800019a7983 */ /* 0x000f280000100800 */
        /* <DEDUP_REMOVED lines=28> */
[----:B--2---:R-:W-:-:S03]  /*38e40*/  @!P0 IMAD R4, R4, R17, RZ ;  /* 0x0000001104048224 */ /* 0x004fc600078e02ff */
[----:B------:R-:W2:Y:S04]  /*38e50*/  LDL.LU R208, [R1+0x9e0] ;  /* 0x0009e00001d07983 */ /* 0x000ea80000300800 */
[----:B------:R3:W-:Y:S04]  /*38e60*/  @!P0 STG.E.U8 desc[UR50][R2.64], R4 ;  /* 0x0000000402008986 */ /* 0x0007e8000c101132 */
[----:B------:R-:W2:Y:S04]  /*38e70*/  LDL.LU R207, [R1+0x9e4] ;  /* 0x0009e40001cf7983 */ /* 0x000ea80000300800 */
[----:B------:R-:W2:Y:S01]  /*38e80*/  LDL.LU R206, [R1+0x9e8] ;  /* 0x0009e80001ce7983 */ /* 0x000ea20000300800 */
[----:B---3--:R-:W-:-:S03]  /*38e90*/  @!P2 IMAD R4, R5, R17, RZ ;  /* 0x000000110504a224 */ /* 0x008fc600078e02ff */
[----:B------:R-:W3:Y:S04]  /*38ea0*/  LDL.LU R205, [R1+0x9ec] ;  /* 0x0009ec0001cd7983 */ /* 0x000ee80000300800 */
[----:B------:R0:W-:Y:S01]  /*38eb0*/  @!P2 STG.E.U8 desc[UR50][R2.64+0x1], R4 ;  /* 0x000001040200a986 */ /* 0x0001e2000c101132 */
[----:B------:R-:W-:-:S03]  /*38ec0*/  ISETP.GE.AND P2, PT, R23, 0x89, PT ;  /* 0x000000891700780c */ /* 0x000fc60003f46270 */
[----:B------:R-:W3:Y:S01]  /*38ed0*/  LDL.LU R204, [R1+0x9f0] ;  /* 0x0009f00001cc7983 */ /* 0x000ee20000300800 */
[C---:B------:R-:W-:Y:S02]  /*38ee0*/  ISETP.LT.OR P6, PT, R0.reuse, 0x9, !P2 ;  /* 0x000000090000780c */ /* 0x040fe400057c1670 */
[C---:B------:R-:W-:Y:S01]  /*38ef0*/  ISETP.LT.OR P5, PT, R0.reuse, 0xa, !P2 ;  /* 0x0000000a0000780c */ /* 0x040fe200057a1670 */
[----:B------:R-:W3:Y:S01]  /*38f00*/  LDL.LU R203, [R1+0x9f4] ;  /* 0x0009f40001cb7983 */ /* 0x000ee20000300800 */
[----:B------:R-:W-:Y:S01]  /*38f10*/  ISETP.LT.OR P4, PT, R0, 0x11, !P2 ;  /* 0x000000110000780c */ /* 0x000fe20005781670 */
[----:B0-----:R-:W-:Y:S02]  /*38f20*/  IMAD.U32 R4, RZ, RZ, UR43 ;  /* 0x0000002bff047e24 */ /* 0x001fe4000f8e00ff */
[----:B------:R-:W3:Y:S04]  /*38f30*/  LDL.LU R202, [R1+0x9f8] ;  /* 0x0009f80001ca7983 */ /* 0x000ee80000300800 */
[----:B------:R-:W3:Y:S02]  /*38f40*/  LDL.LU R7, [R1+0x9fc] ;  /* 0x0009fc0001077983 */ /* 0x000ee40000300800 */
[----:B------:R-:W-:-:S02]  /*38f50*/  @!P6 IADD3 R14, P0, P3, R14, UR42, R2 ;  /* 0x0000002a0e0eec10 */ /* 0x000fc4000fb1e002 */
[----:B------:R0:W-:Y:S02]  /*38f60*/  STL.64 [R1+0xc68], R24 ;  /* 0x000c681801007387 */ /* 0x0001e40000100a00 */
[----:B------:R-:W-:Y:S02]  /*38f70*/  @!P6 IADD3.X R15, R4, UR41, R3, P0, P3 ;  /* 0x00000029040fec10 */ /* 0x000fe400087e6403 */
[----:B------:R-:W-:-:S04]  /*38f80*/  @!P5 IADD3 R20, P0, P3, R20, UR42, R2 ;  /* 0x0000002a1414dc10 */ /* 0x000fc8000fb1e002 */
[--C-:B------:R-:W-:Y:S02]  /*38f90*/  @!P5 IADD3.X R21, R4, UR41, R3.reuse, P0, P3 ;  /* 0x000000290415dc10 */ /* 0x100fe400087e6403 */
[----:B------:R-:W-:Y:S01]  /*38fa0*/  @!P4 IADD3 R152, P0, P3, R152, UR42, R2 ;  /* 0x0000002a9898cc10 */ /* 0x000fe2000fb1e002 */
[----:B0-----:R-:W2:Y:S03]  /*38fb0*/  LDL.LU R24, [R1+0x968] ;  /* 0x0009680001187983 */ /* 0x001ea60000300800 */
[----:B------:R-:W-:Y:S02]  /*38fc0*/  @!P4 IADD3.X R153, R4, UR41, R3, P0, P3 ;  /* 0x000000290499cc10 */ /* 0x000fe400087e6403 */
[----:B------:R-:W-:Y:S01]  /*38fd0*/  ISETP.GE.AND P4, PT, R23, 0x9, PT ;  /* 0x000000091700780c */ /* 0x000fe20003f86270 */
[----:B------:R-:W3:Y:S03]  /*38fe0*/  LDL.LU R25, [R1+0x96c] ;  /* 0x00096c0001197983 */ /* 0x000ee60000300800 */
[C---:B------:R-:W-:Y:S01]  /*38ff0*/  ISETP.LT.OR P0, PT, R0.reuse, 0x1, !P4 ;  /* 0x000000010000780c */ /* 0x040fe20006701670 */
[----:B------:R0:W-:Y:S01]  /*39000*/  STL.64 [R1+0xc60], R26 ;  /* 0x000c601a01007387 */ /* 0x0001e20000100a00 */
[----:B------:R-:W-:-:S11]  /*39010*/  ISETP.LT.OR P5, PT, R0, 0x12, !P2 ;  /* 0x000000120000780c */ /* 0x000fd600057a1670 */
[----:B------:R-:W-:Y:S01]  /*39020*/  @!P0 IADD3 R4, P3, R2, UR44, RZ ;  /* 0x0000002c02048c10 */ /* 0x000fe2000ff7e0ff */
[----:B----4-:R-:W-:Y:S01]  /*39030*/  @!P0 IMAD R6, R6, R17, RZ ;  /* 0x0000001106068224 */ /* 0x010fe200078e02ff */
[----:B0-----:R-:W4:Y:S02]  /*39040*/  LDL.LU R26, [R1+0x960] ;  /* 0x00096000011a7983 */ /* 0x001f240000300800 */
[----:B------:R-:W-:Y:S02]  /*39050*/  @!P0 IADD3.X R5, R3, UR43, RZ, P3, !PT ;  /* 0x0000002b03058c10 */ /* 0x000fe40009ffe4ff */
[----:B------:R-:W2:Y:S04]  /*39060*/  LDL.LU R27, [R1+0x964] ;  /* 0x00096400011b7983 */ /* 0x000ea80000300800 */
[----:B------:R0:W-:Y:S01]  /*39070*/  @!P0 STG.E.U8 desc[UR50][R4.64], R6 ;  /* 0x0000000604008986 */ /* 0x0001e2000c101132 */
[----:B------:R-:W-:-:S03]  /*39080*/  @!P5 IADD3 R200, P0, P3, R200, UR42, R2 ;  /* 0x0000002ac8c8dc10 */ /* 0x000fc6000fb1e002 */
[----:B------:R1:W-:Y:S01]  /*39090*/  STL.64 [R1+0xc58], R28 ;  /* 0x000c581c01007387 */ /* 0x0003e20000100a00 */
[----:B0-----:R-:W-:-:S03]  /*390a0*/  IMAD.U32 R4, RZ, RZ, UR43 ;  /* 0x0000002bff047e24 */ /* 0x001fc6000f8e00ff */
[----:B-1----:R-:W3:Y:S02]  /*390b0*/  LDL.LU R28, [R1+0x958] ;  /* 0x00095800011c7983 */ /* 0x002ee40000300800 */
[----:B------:R-:W-:Y:S02]  /*390c0*/  @!P5 IADD3.X R201, R4, UR41, R3, P0, P3 ;  /* 0x0000002904c9dc10 */ /* 0x000fe400087e6403 */
[C---:B------:R-:W-:Y:S01]  /*390d0*/  ISETP.LT.OR P0, PT, R0.reuse, 0x2, !P4 ;  /* 0x000000020000780c */ /* 0x040fe20006701670 */
[----:B------:R-:W4:Y:S01]  /*390e0*/  LDL.LU R29, [R1+0x95c] ;  /* 0x00095c00011d7983 */ /* 0x000f220000300800 */
[----:B------:R-:W-:-:S03]  /*390f0*/  ISETP.LT.OR P5, PT, R0, 0x19, !P2 ;  /* 0x000000190000780c */ /* 0x000fc600057a1670 */
[----:B------:R0:W-:Y:S08]  /*39100*/  STL.64 [R1+0xc50], R30 ;  /* 0x000c501e01007387 */ /* 0x0001f00000100a00 */
[----:B------:R-:W-:Y:S01]  /*39110*/  @!P0 IADD3 R4, P3, R2, UR44, RZ ;  /* 0x0000002c02048c10 */ /* 0x000fe2000ff7e0ff */
[----:B------:R-:W-:-:S03]  /*39120*/  @!P0 IMAD R6, R199, R17, RZ ;  /* 0x00000011c7068224 */ /* 0x000fc600078e02ff */
[----:B------:R-:W-:Y:S01]  /*39130*/  @!P0 IADD3.X R5, R3, UR43, RZ, P3, !PT ;  /* 0x0000002b03058c10 */ /* 0x000fe20009ffe4ff */
[----:B0-----:R-:W2:Y:S04]  /*39140*/  LDL R30, [R1+0x950] ;  /* 0x00095000011e7983 */ /* 0x001ea80000100800 */
[----:B------:R0:W-:Y:S01]  /*39150*/  @!P0 STG.E.U8 desc[UR50][R4.64+0x1], R6 ;  /* 0x0000010604008986 */ /* 0x0001e2000c101132 */
[----:B------:R-:W-:-:S03]  /*39160*/  ISETP.LT.OR P0, PT, R0, 0x9, !P1 ;  /* 0x000000090000780c */ /* 0x000fc60004f01670 */
[----:B------:R-:W3:Y:S04]  /*39170*/  LDL R31, [R1+0x954] ;  /* 0x00095400011f7983 */ /* 0x000ee80000100800 */
[----:B------:R1:W-:Y:S06]  /*39180*/  STL.64 [R1+0xc48], R32 ;  /* 0x000c482001007387 */ /* 0x0003ec0000100a00 */
[----:B0-----:R-:W-:-:S02]  /*39190*/  @!P0 IMAD R4, R198, R17, RZ ;  /* 0x00000011c6048224 */ /* 0x001fc400078e02ff */
[----:B------:R-:W-:-:S03]  /*391a0*/  IMAD.U32 R198, RZ, RZ, UR44 ;  /* 0x0000002cffc67e24 */ /* 0x000fc6000f8e00ff */
[----:B------:R0:W-:Y:S02]  /*391b0*/  @!P0 STG.E.U8 desc[UR50][R2.64+0x8], R4 ;  /* 0x0000080402008986 */ /* 0x0001e4000c101132 */
[----:B------:R-:W-:Y:S02]  /*391c0*/  @!P5 IADD3 R198, P0, P3, R198, UR42, R2 ;  /* 0x0000002ac6c6dc10 */ /* 0x000fe4000fb1e002 */
[----:B-1----:R-:W4:Y:S04]  /*391d0*/  LDL R32, [R1+0x948] ;  /* 0x0009480001207983 */ /* 0x002f280000100800 */
[----:B------:R-:W2:Y:S01]  /*391e0*/  LDL R33, [R1+0x94c] ;  /* 0x00094c0001217983 */ /* 0x000ea20000100800 */
[----:B0-----:R-:W-:-:S03]  /*391f0*/  IMAD.U32 R4, RZ, RZ, UR43 ;  /* 0x0000002bff047e24 */ /* 0x001fc6000f8e00ff */
[----:B------:R0:W-:Y:S02]  /*39200*/  STL.64 [R1+0xc40], R34 ;  /* 0x000c402201007387 */ /* 0x0001e40000100a00 */
[----:B------:R-:W-:Y:S02]  /*39210*/  @!P5 IADD3.X R199, R4, UR41, R3, P0, P3 ;  /* 0x0000002904c7dc10 */ /* 0x000fe400087e6403 */
[C---:B------:R-:W-:Y:S01]  /*39220*/  ISETP.LT.OR P0, PT, R0.reuse, 0xa, !P1 ;  /* 0x0000000a0000780c */ /* 0x040fe20004f01670 */
[----:B0-----:R-:W3:Y:S04]  /*39230*/  LDL R34, [R1+0x940] ;  /* 0x0009400001227983 */ /* 0x001ee80000100800 */
[----:B------:R-:W4:Y:S08]  /*39240*/  LDL R35, [R1+0x944] ;  /* 0x0009440001237983 */ /* 0x000f300000100800 */
[----:B------:R-:W-:Y:S01]  /*39250*/  @!P0 IMAD R4, R197, R17, RZ ;  /* 0x00000011c5048224 */ /* 0x000fe200078e02ff */
[C---:B------:R-:W-:Y:S01]  /*39260*/  ISETP.LT.OR P5, PT, R0.reuse, 0x1a, !P2 ;  /* 0x0000001a0000780c */ /* 0x040fe200057a1670 */
[----:B------:R0:W-:Y:S04]  /*39270*/  STL.64 [R1+0xc38], R36 ;  /* 0x000c382401007387 */ /* 0x0001e80000100a00 */
[----:B------:R1:W-:Y:S01]  /*39280*/  @!P0 STG.E.U8 desc[UR50][R2.64+0x9], R4 ;  /* 0x0000090402008986 */ /* 0x0003e2000c101132 */
[----:B------:R-:W-:-:S03]  /*39290*/  ISETP.LT.OR P0, PT, R0, 0x9, !P4 ;  /* 0x000000090000780c */ /* 0x000fc60006701670 */
[----:B0-----:R-:W2:Y:S04]  /*392a0*/  LDL R36, [R1+0x938] ;  /* 0x0009380001247983 */ /* 0x001ea80000100800 */
[----:B------:R-:W3:Y:S06]  /*392b0*/  LDL R37, [R1+0x93c] ;  /* 0x00093c0001257983 */ /* 0x000eec0000100800 */
[----:B-1----:R-:W-:Y:S01]  /*392c0*/  @!P0 IADD3 R4, P3, R2, UR44, RZ ;  /* 0x0000002c02048c10 */ /* 0x002fe2000ff7e0ff */
[----:B------:R-:W-:Y:S01]  /*392d0*/  @!P0 IMAD R6, R196, R17, RZ ;  /* 0x00000011c4068224 */ /* 0x000fe200078e02ff */
[----:B------:R0:W-:Y:S02]  /*392e0*/  STL.64 [R1+0xc30], R38 ;  /* 0x000c302601007387 */ /* 0x0001e40000100a00 */
[----:B------:R-:W-:Y:S01]  /*392f0*/  @!P0 IADD3.X R5, R3, UR43, RZ, P3, !PT ;  /* 0x0000002b03058c10 */ /* 0x000fe20009ffe4ff */
[----:B------:R-:W-:-:S04]  /*39300*/  IMAD.U32 R196, RZ, RZ, UR44 ;  /* 0x0000002cffc47e24 */ /* 0x000fc8000f8e00ff */
[----:B------:R1:W-:Y:S01]  /*39310*/  @!P0 STG.E.U8 desc[UR50][R4.64+0x8], R6 ;  /* 0x0000080604008986 */ /* 0x0003e2000c101132 */
[----:B------:R-:W-:-:S03]  /*39320*/  @!P5 IADD3 R196, P0, P3, R196, UR42, R2 ;  /* 0x0000002ac4c4dc10 */ /* 0x000fc6000fb1e002 */
[----:B0-----:R-:W4:Y:S04]  /*39330*/  LDL R38, [R1+0x930] ;  /* 0x0009300001267983 */ /* 0x001f280000100800 */
[----:B------:R-:W2:Y:S01]  /*39340*/  LDL R39, [R1+0x934] ;  /* 0x0009340001277983 */ /* 0x000ea20000100800 */
[----:B-1----:R-:W-:-:S03]  /*39350*/  IMAD.U32 R4, RZ, RZ, UR43 ;  /* 0x0000002bff047e24 */ /* 0x002fc6000f8e00ff */
[----:B------:R0:W-:Y:S02]  /*39360*/  STL.64 [R1+0xc28], R40 ;  /* 0x000c282801007387 */ /* 0x0001e40000100a00 */
[----:B------:R-:W-:Y:S02]  /*39370*/  @!P5 IADD3.X R197, R4, UR41, R3, P0, P3 ;  /* 0x0000002904c5dc10 */ /* 0x000fe400087e6403 */
[----:B------:R-:W-:Y:S01]  /*39380*/  ISETP.LT.OR P0, PT, R0, 0xa, !P4 ;  /* 0x0000000a0000780c */ /* 0x000fe20006701670 */
[----:B0-----:R-:W3:Y:S04]  /*39390*/  LDL R40, [R1+0x928] ;  /* 0x0009280001287983 */ /* 0x001ee80000100800 */
[----:B------:R-:W4:Y:S08]  /*393a0*/  LDL R41, [R1+0x92c] ;  /* 0x00092c0001297983 */ /* 0x000f300000100800 */
[----:B------:R-:W-:Y:S01]  /*393b0*/  @!P0 IADD3 R4, P3, R2, UR44, RZ ;  /* 0x0000002c02048c10 */ /* 0x000fe2000ff7e0ff */
[----:B------:R-:W-:Y:S01]  /*393c0*/  @!P0 IMAD R6, R195, R17, RZ ;  /* 0x00000011c3068224 */ /* 0x000fe200078e02ff */
[----:B------:R-:W-:Y:S01]  /*393d0*/  ISETP.LT.OR P5, PT, R0, 0x21, !P2 ;  /* 0x000000210000780c */ /* 0x000fe200057a1670 */
[----:B------:R0:W-:Y:S01]  /*393e0*/  STL.64 [R1+0xc20], R42 ;  /* 0x000c202a01007387 */ /* 0x0001e20000100a00 */
[----:B------:R-:W-:-:S05]  /*393f0*/  @!P0 IADD3.X R5, R3, UR43, RZ, P3, !PT ;  /* 0x0000002b03058c10 */ /* 0x000fca0009ffe4ff */
[----:B------:R1:W-:Y:S01]  /*39400*/  @!P0 STG.E.U8 desc[UR50][R4.64+0x9], R6 ;  /* 0x0000090604008986 */ /* 0x0003e2000c101132 */
[----:B------:R-:W-:-:S03]  /*39410*/  ISETP.LT.OR P0, PT, R0, 0x11, !P1 ;  /* 0x000000110000780c */ /* 0x000fc60004f01670 */
[----:B0-----:R-:W2:Y:S04]  /*39420*/  LDL R42, [R1+0x920] ;  /* 0x00092000012a7983 */ /* 0x001ea80000100800 */
[----:B------:R-:W3:Y:S06]  /*39430*/  LDL R43, [R1+0x924] ;  /* 0x00092400012b7983 */ /* 0x000eec0000100800 */
[----:B-1----:R-:W-:Y:S01]  /*39440*/  @!P0 IMAD R4, R194, R17, RZ ;  /* 0x00000011c2048224 */ /* 0x002fe200078e02ff */
[----:B------:R0:W-:Y:S01]  /*39450*/  STL.64 [R1+0xc18], R44 ;  /* 0x000c182c01007387 */ /* 0x0001e20000100a00 */
[----:B------:R-:W-:-:S03]  /*39460*/  IMAD.U32 R194, RZ, RZ, UR44 ;  /* 0x0000002cffc27e24 */ /* 0x000fc6000f8e00ff */
[----:B------:R1:W-:Y:S02]  /*39470*/  @!P0 STG.E.U8 desc[UR50][R2.64+0x10], R4 ;  /* 0x0000100402008986 */ /* 0x0003e4000c101132 */
[----:B------:R-:W-:Y:S02]  /*39480*/  @!P5 IADD3 R194, P0, P3, R194, UR42, R2 ;  /* 0x0000002ac2c2dc10 */ /* 0x000fe4000fb1e002 */
[----:B0-----:R-:W4:Y:S01]  /*39490*/  LDL R44, [R1+0x918] ;  /* 0x00091800012c7983 */ /* 0x001f220000100800 */
[----:B-1----:R-:W-:-:S03]  /*394a0*/  IMAD.U32 R4, RZ, RZ, UR43 ;  /* 0x0000002bff047e24 */ /* 0x002fc6000f8e00ff */
[----:B------:R-:W2:Y:S02]  /*394b0*/  LDL R45, [R1+0x91c] ;  /* 0x00091c00012d7983 */ /* 0x000ea40000100800 */
[----:B------:R-:W-:Y:S02]  /*394c0*/  @!P5 IADD3.X R195, R4, UR41, R3, P0, P3 ;  /* 0x0000002904c3dc10 */ /* 0x000fe400087e6403 */
[----:B------:R0:W-:Y:S01]  /*394d0*/  STL.64 [R1+0xc10], R46 ;  /* 0x000c102e01007387 */ /* 0x0001e20000100a00 */
[C---:B------:R-:W-:Y:S02]  /*394e0*/  ISETP.LT.OR P0, PT, R0.reuse, 0x12, !P1 ;  /* 0x000000120000780c */ /* 0x040fe40004f01670 */
[C---:B------:R-:W-:Y:S01]  /*394f0*/  ISETP.LT.OR P5, PT, R0.reuse, 0x22, !P2 ;  /* 0x000000220000780c */ /* 0x040fe200057a1670 */
[----:B0-----:R-:W3:Y:S10]  /*39500*/  LDL R46, [R1+0x910] ;  /* 0x00091000012e7983 */ /* 0x001ef40000100800 */
[----:B------:R-:W-:Y:S01]  /*39510*/  @!P0 IMAD R4, R193, R17, RZ ;  /* 0x00000011c1048224 */ /* 0x000fe200078e02ff */
[----:B------:R-:W4:Y:S04]  /*39520*/  LDL R47, [R1+0x914] ;  /* 0x00091400012f7983 */ /* 0x000f280000100800 */
[----:B------:R0:W-:Y:S01]  /*39530*/  @!P0 STG.E.U8 desc[UR50][R2.64+0x11], R4 ;  /* 0x0000110402008986 */ /* 0x0001e2000c101132 */
[----:B------:R-:W-:-:S03]  /*39540*/  ISETP.LT.OR P0, PT, R0, 0x11, !P4 ;  /* 0x000000110000780c */ /* 0x000fc60006701670 */
[----:B------:R1:W-:Y:S10]  /*39550*/  STL.64 [R1+0xc08], R48 ;  /* 0x000c083001007387 */ /* 0x0003f40000100a00 */
[----:B0-----:R-:W-:Y:S01]  /*39560*/  @!P0 IADD3 R4, P3, R2, UR44, RZ ;  /* 0x0000002c02048c10 */ /* 0x001fe2000ff7e0ff */
[----:B------:R-:W-:Y:S01]  /*39570*/  @!P0 IMAD R6, R192, R17, RZ ;  /* 0x00000011c0068224 */ /* 0x000fe200078e02ff */
[----:B-1----:R-:W2:Y:S02]  /*39580*/  LDL R48, [R1+0x908] ;  /* 0x0009080001307983 */ /* 0x002ea40000100800 */
[----:B------:R-:W-:Y:S01]  /*39590*/  @!P0 IADD3.X R5, R3, UR43, RZ, P3, !PT ;  /* 0x0000002b03058c10 */ /* 0x000fe20009ffe4ff */
[----:B------:R-:W-:Y:S01]  /*395a0*/  IMAD.U32 R192, RZ, RZ, UR44 ;  /* 0x0000002cffc07e24 */ /* 0x000fe2000f8e00ff */
[----:B------:R-:W3:Y:S04]  /*395b0*/  LDL R49, [R1+0x90c] ;  /* 0x00090c0001317983 */ /* 0x000ee80000100800 */
[----:B------:R0:W-:Y:S01]  /*395c0*/  @!P0 STG.E.U8 desc[UR50][R4.64+0x10], R6 ;  /* 0x0000100604008986 */ /* 0x0001e2000c101132 */
[----:B------:R-:W-:-:S03]  /*395d0*/  @!P5 IADD3 R192, P0, P3, R192, UR42, R2 ;  /* 0x0000002ac0c0dc10 */ /* 0x000fc6000fb1e002 */
[----:B------:R1:W-:Y:S01]  /*395e0*/  STL.64 [R1+0xc00], R50 ;  /* 0x000c003201007387 */ /* 0x0003e20000100a00 */
[----:B0-----:R-:W-:-:S03]  /*395f0*/  IMAD.U32 R4, RZ, RZ, UR43 ;  /* 0x0000002bff047e24 */ /* 0x001fc6000f8e00ff */
[----:B-1----:R-:W4:Y:S02]  /*39600*/  LDL R50, [R1+0x900] ;  /* 0x0009000001327983 */ /* 0x002f240000100800 */
[----:B------:R-:W-:Y:S02]  /*39610*/  @!P5 IADD3.X R193, R4, UR41, R3, P0, P3 ;  /* 0x0000002904c1dc10 */ /* 0x000fe400087e6403 */
[C---:B------:R-:W-:Y:S01]  /*39620*/  ISETP.LT.OR P0, PT, R0.reuse, 0x12, !P4 ;  /* 0x000000120000780c */ /* 0x040fe20006701670 */
[----:B------:R-:W2:Y:S01]  /*39630*/  LDL R51, [R1+0x904] ;  /* 0x0009040001337983 */ /* 0x000ea20000100800 */
[----:B------:R-:W-:-:S03]  /*39640*/  ISETP.LT.OR P5, PT, R0, 0x29, !P2 ;  /* 0x000000290000780c */ /* 0x000fc600057a1670 */
[----:B------:R0:W-:Y:S08]  /*39650*/  STL.64 [R1+0xbf8], R52 ;  /* 0x000bf83401007387 */ /* 0x0001f00000100a00 */
[----:B------:R-:W-:Y:S01]  /*39660*/  @!P0 IADD3 R4, P3, R2, UR44, RZ ;  /* 0x0000002c02048c10 */ /* 0x000fe2000ff7e0ff */
[----:B------:R-:W-:-:S03]  /*39670*/  @!P0 IMAD R6, R191, R17, RZ ;  /* 0x00000011bf068224 */ /* 0x000fc600078e02ff */
[----:B------:R-:W-:Y:S01]  /*39680*/  @!P0 IADD3.X R5, R3, UR43, RZ, P3, !PT ;  /* 0x0000002b03058c10 */ /* 0x000fe20009ffe4ff */
[----:B0-----:R-:W3:Y:S04]  /*39690*/  LDL R52, [R1+0x8f8] ;  /* 0x0008f80001347983 */ /* 0x001ee80000100800 */
[----:B------:R0:W-:Y:S01]  /*396a0*/  @!P0 STG.E.U8 desc[UR50][R4.64+0x11], R6 ;  /* 0x0000110604008986 */ /* 0x0001e2000c101132 */
[----:B------:R-:W-:-:S03]  /*396b0*/  ISETP.LT.OR P0, PT, R0, 0x19, !P1 ;  /* 0x000000190000780c */ /* 0x000fc60004f01670 */
[----:B------:R-:W4:Y:S04]  /*396c0*/  LDL R53, [R1+0x8fc] ;  /* 0x0008fc0001357983 */ /* 0x000f280000100800 */
[----:B------:R1:W-:Y:S06]  /*396d0*/  STL.64 [R1+0xbf0], R54 ;  /* 0x000bf03601007387 */ /* 0x0003ec0000100a00 */
[----:B0-----:R-:W-:-:S02]  /*396e0*/  @!P0 IMAD R4, R190, R17, RZ ;  /* 0x00000011be048224 */ /* 0x001fc400078e02ff */
[----:B------:R-:W-:-:S03]  /*396f0*/  IMAD.U32 R190, RZ, RZ, UR44 ;  /* 0x0000002cffbe7e24 */ /* 0x000fc6000f8e00ff */
[----:B------:R0:W-:Y:S02]  /*39700*/  @!P0 STG.E.U8 desc[UR50][R2.64+0x18], R4 ;  /* 0x0000180402008986 */ /* 0x0001e4000c101132 */
[----:B------:R-:W-:Y:S02]  /*39710*/  @!P5 IADD3 R190, P0, P3, R190, UR42, R2 ;  /* 0x0000002abebedc10 */ /* 0x000fe4000fb1e002 */
[----:B-1----:R-:W2:Y:S04]  /*39720*/  LDL R54, [R1+0x8f0] ;  /* 0x0008f00001367983 */ /* 0x002ea80000100800 */
[----:B------:R-:W3:Y:S01]  /*39730*/  LDL R55, [R1+0x8f4] ;  /* 0x0008f40001377983 */ /* 0x000ee20000100800 */
[----:B0-----:R-:W-:-:S03]  /*39740*/  IMAD.U32 R4, RZ, RZ, UR43 ;  /* 0x0000002bff047e24 */ /* 0x001fc6000f8e00ff */
[----:B------:R0:W-:Y:S02]  /*39750*/  STL.64 [R1+0xbe8], R56 ;  /* 0x000be83801007387 */ /* 0x0001e40000100a00 */
[----:B------:R-:W-:Y:S02]  /*39760*/  @!P5 IADD3.X R191, R4, UR41, R3, P0, P3 ;  /* 0x0000002904bfdc10 */ /* 0x000fe400087e6403 */
[C---:B------:R-:W-:Y:S01]  /*39770*/  ISETP.LT.OR P0, PT, R0.reuse, 0x1a, !P1 ;  /* 0x0000001a0000780c */ /* 0x040fe20004f01670 */
[----:B0-----:R-:W4:Y:S04]  /*39780*/  LDL R56, [R1+0x8e8] ;  /* 0x0008e80001387983 */ /* 0x001f280000100800 */
[----:B------:R-:W2:Y:S08]  /*39790*/  LDL R57, [R1+0x8ec] ;  /* 0x0008ec0001397983 */ /* 0x000eb00000100800 */
[----:B------:R-:W-:Y:S01]  /*397a0*/  @!P0 IMAD R4, R189, R17, RZ ;  /* 0x00000011bd048224 */ /* 0x000fe200078e02ff */
[C---:B------:R-:W-:Y:S01]  /*397b0*/  ISETP.LT.OR P5, PT, R0.reuse, 0x2a, !P2 ;  /* 0x0000002a0000780c */ /* 0x040fe200057a1670 */
[----:B------:R0:W-:Y:S04]  /*397c0*/  STL.64 [R1+0xbe0], R58 ;  /* 0x000be03a01007387 */ /* 0x0001e80000100a00 */
[----:B------:R1:W-:Y:S01]  /*397d0*/  @!P0 STG.E.U8 desc[UR50][R2.64+0x19], R4 ;  /* 0x0000190402008986 */ /* 0x0003e2000c101132 */
[----:B------:R-:W-:-:S03]  /*397e0*/  ISETP.LT.OR P0, PT, R0, 0x19, !P4 ;  /* 0x000000190000780c */ /* 0x000fc60006701670 */
[----:B0-----:R-:W3:Y:S04]  /*397f0*/  LDL R58, [R1+0x8e0] ;  /* 0x0008e000013a7983 */ /* 0x001ee80000100800 */
[----:B------:R-:W4:Y:S06]  /*39800*/  LDL R59, [R1+0x8e4] ;  /* 0x0008e400013b7983 */ /* 0x000f2c0000100800 */
[----:B-1----:R-:W-:Y:S01]  /*39810*/  @!P0 IADD3 R4, P3, R2, UR44, RZ ;  /* 0x0000002c02048c10 */ /* 0x002fe2000ff7e0ff */
[----:B------:R-:W-:Y:S01]  /*39820*/  @!P0 IMAD R6, R188, R17, RZ ;  /* 0x00000011bc068224 */ /* 0x000fe200078e02ff */
[----:B------:R0:W-:Y:S02]  /*39830*/  STL.64 [R1+0xbd8], R60 ;  /* 0x000bd83c01007387 */ /* 0x0001e40000100a00 */
[----:B------:R-:W-:Y:S01]  /*39840*/  @!P0 IADD3.X R5, R3, UR43, RZ, P3, !PT ;  /* 0x0000002b03058c10 */ /* 0x000fe20009ffe4ff */
[----:B------:R-:W-:-:S04]  /*39850*/  IMAD.U32 R188, RZ, RZ, UR44 ;  /* 0x0000002cffbc7e24 */ /* 0x000fc8000f8e00ff */
[----:B------:R1:W-:Y:S01]  /*39860*/  @!P0 STG.E.U8 desc[UR50][R4.64+0x18], R6 ;  /* 0x0000180604008986 */ /* 0x0003e2000c101132 */
[----:B------:R-:W-:-:S03]  /*39870*/  @!P5 IADD3 R188, P0, P3, R188, UR42, R2 ;  /* 0x0000002abcbcdc10 */ /* 0x000fc6000fb1e002 */
[----:B0-----:R-:W2:Y:S04]  /*39880*/  LDL R60, [R1+0x8d8] ;  /* 0x0008d800013c7983 */ /* 0x001ea80000100800 */
[----:B------:R-:W3:Y:S01]  /*39890*/  LDL R61, [R1+0x8dc] ;  /* 0x0008dc00013d7983 */ /* 0x000ee20000100800 */
[----:B-1----:R-:W-:-:S03]  /*398a0*/  IMAD.U32 R4, RZ, RZ, UR43 ;  /* 0x0000002bff047e24 */ /* 0x002fc6000f8e00ff */
[----:B------:R0:W-:Y:S02]  /*398b0*/  STL.64 [R1+0xbd0], R62 ;  /* 0x000bd03e01007387 */ /* 0x0001e40000100a00 */
[----:B------:R-:W-:Y:S02]  /*398c0*/  @!P5 IADD3.X R189, R4, UR41, R3, P0, P3 ;  /* 0x0000002904bddc10 */ /* 0x000fe400087e6403 */
[----:B------:R-:W-:Y:S01]  /*398d0*/  ISETP.LT.OR P0, PT, R0, 0x1a, !P4 ;  /* 0x0000001a0000780c */ /* 0x000fe20006701670 */
[----:B0-----:R-:W4:Y:S04]  /*398e0*/  LDL R62, [R1+0x8d0] ;  /* 0x0008d000013e7983 */ /* 0x001f280000100800 */
[----:B------:R-:W2:Y:S08]  /*398f0*/  LDL R63, [R1+0x8d4] ;  /* 0x0008d400013f7983 */ /* 0x000eb00000100800 */
[----:B------:R-:W-:Y:S01]  /*39900*/  @!P0 IADD3 R4, P3, R2, UR44, RZ ;  /* 0x0000002c02048c10 */ /* 0x000fe2000ff7e0ff */
[----:B------:R-:W-:Y:S01]  /*39910*/  @!P0 IMAD R6, R187, R17, RZ ;  /* 0x00000011bb068224 */ /* 0x000fe200078e02ff */
[----:B------:R-:W-:Y:S01]  /*39920*/  ISETP.LT.OR P5, PT, R0, 0x31, !P2 ;  /* 0x000000310000780c */ /* 0x000fe200057a1670 */
[----:B------:R0:W-:Y:S01]  /*39930*/  STL.64 [R1+0xbc8], R64 ;  /* 0x000bc84001007387 */ /* 0x0001e20000100a00 */
[----:B------:R-:W-:-:S05]  /*39940*/  @!P0 IADD3.X R5, R3, UR43, RZ, P3, !PT ;  /* 0x0000002b03058c10 */ /* 0x000fca0009ffe4ff */
[----:B------:R1:W-:Y:S01]  /*39950*/  @!P0 STG.E.U8 desc[UR50][R4.64+0x19], R6 ;  /* 0x0000190604008986 */ /* 0x0003e2000c101132 */
[----:B------:R-:W-:-:S03]  /*39960*/  ISETP.LT.OR P0, PT, R0, 0x21, !P1 ;  /* 0x000000210000780c */ /* 0x000fc60004f01670 */
[----:B0-----:R-:W3:Y:S04]  /*39970*/  LDL R64, [R1+0x8c8] ;  /* 0x0008c80001407983 */ /* 0x001ee80000100800 */
[----:B------:R-:W4:Y:S06]  /*39980*/  LDL R65, [R1+0x8cc] ;  /* 0x0008cc0001417983 */ /* 0x000f2c0000100800 */
[----:B-1----:R-:W-:Y:S01]  /*39990*/  @!P0 IMAD R4, R186, R17, RZ ;  /* 0x00000011ba048224 */ /* 0x002fe200078e02ff */
[----:B------:R0:W-:Y:S01]  /*399a0*/  STL.64 [R1+0xbc0], R66 ;  /* 0x000bc04201007387 */ /* 0x0001e20000100a00 */
[----:B------:R-:W-:-:S03]  /*399b0*/  IMAD.U32 R186, RZ, RZ, UR44 ;  /* 0x0000002cffba7e24 */ /* 0x000fc6000f8e00ff */
[----:B------:R1:W-:Y:S02]  /*399c0*/  @!P0 STG.E.U8 desc[UR50][R2.64+0x20], R4 ;  /* 0x0000200402008986 */ /* 0x0003e4000c101132 */
[----:B------:R-:W-:Y:S02]  /*399d0*/  @!P5 IADD3 R186, P0, P3, R186, UR42, R2 ;  /* 0x0000002ababadc10 */ /* 0x000fe4000fb1e002 */
[----:B0-----:R-:W2:Y:S01]  /*399e0*/  LDL R66, [R1+0x8c0] ;  /* 0x0008c00001427983 */ /* 0x001ea20000100800 */
[----:B-1----:R-:W-:-:S03]  /*399f0*/  IMAD.U32 R4, RZ, RZ, UR43 ;  /* 0x0000002bff047e24 */ /* 0x002fc6000f8e00ff */
[----:B------:R-:W3:Y:S02]  /*39a00*/  LDL R67, [R1+0x8c4] ;  /* 0x0008c40001437983 */ /* 0x000ee40000100800 */
[----:B------:R-:W-:Y:S02]  /*39a10*/  @!P5 IADD3.X R187, R4, UR41, R3, P0, P3 ;  /* 0x0000002904bbdc10 */ /* 0x000fe400087e6403 */
[----:B------:R0:W-:Y:S01]  /*39a20*/  STL.64 [R1+0xbb8], R68 ;  /* 0x000bb84401007387 */ /* 0x0001e20000100a00 */
[C---:B------:R-:W-:Y:S02]  /*39a30*/  ISETP.LT.OR P0, PT, R0.reuse, 0x22, !P1 ;  /* 0x000000220000780c */ /* 0x040fe40004f01670 */
[----:B------:R-:W-:Y:S01]  /*39a40*/  ISETP.LT.OR P5, PT, R0, 0x32, !P2 ;  /* 0x000000320000780c */ /* 0x000fe200057a1670 */
[----:B0-----:R-:W4:Y:S01]  /*39a50*/  LDL R69, [R1+0x8bc] ;  /* 0x0008bc0001457983 */ /* 0x001f220000100800 */
[----:B------:R-:W-:-:S09]  /*39a60*/  LOP3.LUT R22, R22, 0xffffffdf, RZ, 0xc0, !PT ;  /* 0xffffffdf16167812 */ /* 0x000fd200078ec0ff */
[-C--:B------:R-:W-:Y:S01]  /*39a70*/  @!P0 IMAD R4, R185, R17.reuse, RZ ;  /* 0x00000011b9048224 */ /* 0x080fe200078e02ff */
[----:B------:R-:W-:Y:S01]  /*39a80*/  LOP3.LUT R19, R19, 0xfdffffff, RZ, 0xc0, !PT ;  /* 0xfdffffff13137812 */ /* 0x000fe200078ec0ff */
[----:B------:R-:W-:Y:S01]  /*39a90*/  STL.64 [R1+0xbb0], R70 ;  /* 0x000bb04601007387 */ /* 0x000fe20000100a00 */
[----:B------:R-:W-:Y:S02]  /*39aa0*/  IMAD.U32 R12, RZ, RZ, UR44 ;  /* 0x0000002cff0c7e24 */ /* 0x000fe4000f8e00ff */
[----:B------:R-:W-:Y:S01]  /*39ab0*/  @P1 LOP3.LUT R19, R19, 0x2000000, RZ, 0xfc, !PT ;  /* 0x0200000013131812 */ /* 0x000fe200078efcff */
[----:B------:R0:W-:Y:S01]  /*39ac0*/  @!P0 STG.E.U8 desc[UR50][R2.64+0x21], R4 ;  /* 0x0000210402008986 */ /* 0x0001e2000c101132 */
[----:B------:R-:W-:Y:S02]  /*39ad0*/  ISETP.LT.OR P0, PT, R0, 0x21, !P4 ;  /* 0x000000210000780c */ /* 0x000fe40006701670 */
[----:B------:R-:W-:Y:S01]  /*39ae0*/  LOP3.LUT R19, R19, 0xfeffffff, RZ, 0xc0, !PT ;  /* 0xfeffffff13137812 */ /* 0x000fe200078ec0ff */
[----:B------:R-:W-:Y:S03]  /*39af0*/  STL.64 [R1+0xba8], R72 ;  /* 0x000ba84801007387 */ /* 0x000fe60000100a00 */
[----:B------:R-:W-:Y:S01]  /*39b00*/  @P4 LOP3.LUT R19, R19, 0x1000000, RZ, 0xfc, !PT ;  /* 0x0100000013134812 */ /* 0x000fe200078efcff */
[----:B------:R-:W-:Y:S04]  /*39b10*/  STL.64 [R1+0xba0], R74 ;  /* 0x000ba04a01007387 */ /* 0x000fe80000100a00 */
[----:B------:R-:W-:Y:S02]  /*39b20*/  STL.64 [R1+0xb98], R76 ;  /* 0x000b984c01007387 */ /* 0x000fe40000100a00 */
[----:B0-----:R-:W-:Y:S01]  /*39b30*/  @!P0 IADD3 R4, P3, R2, UR44, RZ ;  /* 0x0000002c02048c10 */ /* 0x001fe2000ff7e0ff */
[----:B------:R-:W-:Y:S01]  /*39b40*/  @!P0 IMAD R6, R184, R17, RZ ;  /* 0x00000011b8068224 */ /* 0x000fe200078e02ff */
[----:B------:R-:W-:Y:S01]  /*39b50*/  STL.64 [R1+0xb90], R78 ;  /* 0x000b904e01007387 */ /* 0x000fe20000100a00 */
[----:B------:R-:W-:Y:S01]  /*39b60*/  IMAD.U32 R184, RZ, RZ, UR44 ;  /* 0x0000002cffb87e24 */ /* 0x000fe2000f8e00ff */
[----:B------:R-:W-:-:S02]  /*39b70*/  @!P0 IADD3.X R5, R3, UR43, RZ, P3, !PT ;  /* 0x0000002b03058c10 */ /* 0x000fc40009ffe4ff */
[----:B------:R-:W-:Y:S04]  /*39b80*/  STL.64 [R1+0xb88], R80 ;  /* 0x000b885001007387 */ /* 0x000fe80000100a00 */
[----:B------:R0:W-:Y:S01]  /*39b90*/  @!P0 STG.E.U8 desc[UR50][R4.64+0x20], R6 ;  /* 0x0000200604008986 */ /* 0x0001e2000c101132 */
[----:B------:R-:W-:-:S03]  /*39ba0*/  @!P5 IADD3 R184, P0, P3, R184, UR42, R2 ;  /* 0x0000002ab8b8dc10 */ /* 0x000fc6000fb1e002 */
[----:B------:R-:W-:Y:S04]  /*39bb0*/  STL.64 [R1+0xb80], R82 ;  /* 0x000b805201007387 */ /* 0x000fe80000100a00 */
[----:B------:R-:W-:Y:S01]  /*39bc0*/  STL.64 [R1+0xb78], R84 ;  /* 0x000b785401007387 */ /* 0x000fe20000100a00 */
[----:B0-----:R-:W-:-:S03]  /*39bd0*/  IMAD.U32 R4, RZ, RZ, UR43 ;  /* 0x0000002bff047e24 */ /* 0x001fc6000f8e00ff */
[----:B------:R-:W-:Y:S02]  /*39be0*/  STL.64 [R1+0xb70], R86 ;  /* 0x000b705601007387 */ /* 0x000fe40000100a00 */
[----:B------:R-:W-:Y:S02]  /*39bf0*/  @!P5 IADD3.X R185, R4, UR41, R3, P0, P3 ;  /* 0x0000002904b9dc10 */ /* 0x000fe400087e6403 */
[----:B------:R-:W-:Y:S01]  /*39c00*/  STL.64 [R1+0xb68], R88 ;  /* 0x000b685801007387 */ /* 0x000fe20000100a00 */
[C---:B------:R-:W-:Y:S02]  /*39c10*/  ISETP.LT.OR P0, PT, R0.reuse, 0x22, !P4 ;  /* 0x000000220000780c */ /* 0x040fe40006701670 */
[----:B------:R-:W-:Y:S01]  /*39c20*/  ISETP.LT.OR P5, PT, R0, 0x39, !P2 ;  /* 0x000000390000780c */ /* 0x000fe200057a1670 */
[----:B------:R-:W-:Y:S04]  /*39c30*/  STL.64 [R1+0xb60], R90 ;  /* 0x000b605a01007387 */ /* 0x000fe80000100a00 */
[----:B------:R-:W-:Y:S04]  /*39c40*/  STL.64 [R1+0xb58], R92 ;  /* 0x000b585c01007387 */ /* 0x000fe80000100a00 */
[----:B------:R-:W-:Y:S02]  /*39c50*/  STL.64 [R1+0xb50], R94 ;  /* 0x000b505e01007387 */ /* 0x000fe40000100a00 */
[----:B------:R-:W-:Y:S01]  /*39c60*/  @!P0 IADD3 R4, P3, R2, UR44, RZ ;  /* 0x0000002c02048c10 */ /* 0x000fe2000ff7e0ff */
[----:B------:R-:W-:Y:S01]  /*39c70*/  @!P0 IMAD R6, R183, R17, RZ ;  /* 0x00000011b7068224 */ /* 0x000fe200078e02ff */
[----:B------:R-:W-:Y:S02]  /*39c80*/  STL.64 [R1+0xb48], R96 ;  /* 0x000b486001007387 */ /* 0x000fe40000100a00 */
[----:B------:R-:W-:-:S02]  /*39c90*/  @!P0 IADD3.X R5, R3, UR43, RZ, P3, !PT ;  /* 0x0000002b03058c10 */ /* 0x000fc40009ffe4ff */
[----:B------:R-:W-:Y:S04]  /*39ca0*/  STL.64 [R1+0xb40], R98 ;  /* 0x000b406201007387 */ /* 0x000fe80000100a00 */
[----:B------:R0:W-:Y:S01]  /*39cb0*/  @!P0 STG.E.U8 desc[UR50][R4.64+0x21], R6 ;  /* 0x0000210604008986 */ /* 0x0001e2000c101132 */
[----:B------:R-:W-:-:S03]  /*39cc0*/  ISETP.LT.OR P0, PT, R0, 0x29, !P1 ;  /* 0x000000290000780c */ /* 0x000fc60004f01670 */
[----:B------:R-:W-:Y:S04]  /*39cd0*/  STL.64 [R1+0xb38], R100 ;  /* 0x000b386401007387 */ /* 0x000fe80000100a00 */
[----:B------:R-:W-:Y:S04]  /*39ce0*/  STL.64 [R1+0xb30], R102 ;  /* 0x000b306601007387 */ /* 0x000fe80000100a00 */
[----:B------:R-:W-:Y:S02]  /*39cf0*/  STL.64 [R1+0xb28], R104 ;  /* 0x000b286801007387 */ /* 0x000fe40000100a00 */
[----:B0-----:R-:W-:-:S02]  /*39d00*/  @!P0 IMAD R4, R182, R17, RZ ;  /* 0x00000011b6048224 */ /* 0x001fc400078e02ff */
[----:B------:R-:W-:Y:S01]  /*39d10*/  IMAD.U32 R182, RZ, RZ, UR44 ;  /* 0x0000002cffb67e24 */ /* 0x000fe2000f8e00ff */
        /* <DEDUP_REMOVED lines=14> */
[----:B------:R-:W-:-:S02]  /*39e00*/  @!P0 IMAD R4, R181, R17, RZ ;  /* 0x00000011b5048224 */ /* 0x000fc400078e02ff */
[----:B------:R-:W-:Y:S04]  /*39e10*/  STL.64 [R1+0xae0], R122 ;  /* 0x000ae07a01007387 */ /* 0x000fe80000100a00 */
[----:B------:R0:W-:Y:S01]  /*39e20*/  @!P0 STG.E.U8 desc[UR50][R2.64+0x29], R4 ;  /* 0x0000290402008986 */ /* 0x0001e2000c101132 */
[----:B------:R-:W-:-:S03]  /*39e30*/  ISETP.LT.OR P0, PT, R0, 0x29, !P4 ;  /* 0x000000290000780c */ /* 0x000fc60006701670 */
[----:B------:R-:W-:Y:S04]  /*39e40*/  STL.64 [R1+0xad8], R124 ;  /* 0x000ad87c01007387 */ /* 0x000fe80000100a00 */
        /* <DEDUP_REMOVED lines=28> */
[----:B------:R-:W-:Y:S10]  /*3a010*/  STL.64 [R1+0xa68], R160 ;  /* 0x000a68a001007387 */ /* 0x000ff40000100a00 */
[----:B0-----:R-:W-:-:S02]  /*3a020*/  @!P0 IMAD R4, R178, R17, RZ ;  /* 0x00000011b2048224 */ /* 0x001fc400078e02ff */
[----:B------:R-:W-:-:S03]  /*3a030*/  IMAD.U32 R178, RZ, RZ, UR44 ;  /* 0x0000002cffb27e24 */ /* 0x000fc6000f8e00ff */
[----:B------:R0:W-:Y:S02]  /*3a040*/  @!P0 STG.E.U8 desc[UR50][R2.64+0x30], R4 ;  /* 0x0000300402008986 */ /* 0x0001e4000c101132 */
[----:B------:R-:W-:Y:S01]  /*3a050*/  @!P5 IADD3 R178, P0, P3, R178, UR42, R2 ;  /* 0x0000002ab2b2dc10 */ /* 0x000fe2000fb1e002 */
[----:B0-----:R-:W-:-:S05]  /*3a060*/  IMAD.U32 R4, RZ, RZ, UR43 ;  /* 0x0000002bff047e24 */ /* 0x001fca000f8e00ff */
[----:B------:R-:W-:Y:S02]  /*3a070*/  @!P5 IADD3.X R179, R4, UR41, R3, P0, P3 ;  /* 0x0000002904b3dc10 */ /* 0x000fe400087e6403 */
[C---:B------:R-:W-:Y:S02]  /*3a080*/  ISETP.LT.OR P0, PT, R0.reuse, 0x32, !P1 ;  /* 0x000000320000780c */ /* 0x040fe40004f01670 */
[----:B------:R-:W-:-:S11]  /*3a090*/  ISETP.LT.OR P5, PT, R0, 0x42, !P2 ;  /* 0x000000420000780c */ /* 0x000fd600057a1670 */
[----:B------:R-:W-:-:S05]  /*3a0a0*/  @!P0 IMAD R4, R177, R17, RZ ;  /* 0x00000011b1048224 */ /* 0x000fca00078e02ff */
[----:B------:R0:W-:Y:S01]  /*3a0b0*/  @!P0 STG.E.U8 desc[UR50][R2.64+0x31], R4 ;  /* 0x0000310402008986 */ /* 0x0001e2000c101132 */
[----:B------:R-:W-:-:S13]  /*3a0c0*/  ISETP.LT.OR P0, PT, R0, 0x31, !P4 ;  /* 0x000000310000780c */ /* 0x000fda0006701670 */
[----:B0-----:R-:W-:Y:S01]  /*3a0d0*/  @!P0 IADD3 R4, P3, R2, UR44, RZ ;  /* 0x0000002c02048c10 */ /* 0x001fe2000ff7e0ff */
[----:B------:R-:W-:Y:S02]  /*3a0e0*/  @!P0 IMAD R6, R176, R17, RZ ;  /* 0x00000011b0068224 */ /* 0x000fe400078e02ff */
[----:B------:R-:W-:Y:S01]  /*3a0f0*/  IMAD.U32 R176, RZ, RZ, UR44 ;  /* 0x0000002cffb07e24 */ /* 0x000fe2000f8e00ff */
[----:B------:R-:W-:-:S05]  /*3a100*/  @!P0 IADD3.X R5, R3, UR43, RZ, P3, !PT ;  /* 0x0000002b03058c10 */ /* 0x000fca0009ffe4ff */
[----:B------:R0:W-:Y:S01]  /*3a110*/  @!P0 STG.E.U8 desc[UR50][R4.64+0x30], R6 ;  /* 0x0000300604008986 */ /* 0x0001e2000c101132 */
[----:B------:R-:W-:Y:S01]  /*3a120*/  @!P5 IADD3 R176, P0, P3, R176, UR42, R2 ;  /* 0x0000002ab0b0dc10 */ /* 0x000fe2000fb1e002 */
[----:B0-----:R-:W-:-:S05]  /*3a130*/  IMAD.U32 R4, RZ, RZ, UR43 ;  /* 0x0000002bff047e24 */ /* 0x001fca000f8e00ff */
[----:B------:R-:W-:Y:S02]  /*3a140*/  @!P5 IADD3.X R177, R4, UR41, R3, P0, P3 ;  /* 0x0000002904b1dc10 */ /* 0x000fe400087e6403 */
[C---:B------:R-:W-:Y:S02]  /*3a150*/  ISETP.LT.OR P0, PT, R0.reuse, 0x32, !P4 ;  /* 0x000000320000780c */ /* 0x040fe40006701670 */
[----:B------:R-:W-:-:S11]  /*3a160*/  ISETP.LT.OR P5, PT, R0, 0x49, !P2 ;  /* 0x000000490000780c */ /* 0x000fd600057a1670 */
[----:B------:R-:W-:Y:S01]  /*3a170*/  @!P0 IADD3 R4, P3, R2, UR44, RZ ;  /* 0x0000002c02048c10 */ /* 0x000fe2000ff7e0ff */
[----:B------:R-:W-:-:S03]  /*3a180*/  @!P0 IMAD R6, R175, R17, RZ ;  /* 0x00000011af068224 */ /* 0x000fc600078e02ff */
[----:B------:R-:W-:-:S05]  /*3a190*/  @!P0 IADD3.X R5, R3, UR43, RZ, P3, !PT ;  /* 0x0000002b03058c10 */ /* 0x000fca0009ffe4ff */
[----:B------:R0:W-:Y:S01]  /*3a1a0*/  @!P0 STG.E.U8 desc[UR50][R4.64+0x31], R6 ;  /* 0x0000310604008986 */ /* 0x0001e2000c101132 */
[----:B------:R-:W-:-:S13]  /*3a1b0*/  ISETP.LT.OR P0, PT, R0, 0x39, !P1 ;  /* 0x000000390000780c */ /* 0x000fda0004f01670 */
[----:B0-----:R-:W-:Y:S02]  /*3a1c0*/  @!P0 IMAD R4, R174, R17, RZ ;  /* 0x00000011ae048224 */ /* 0x001fe400078e02ff */
        /* <DEDUP_REMOVED lines=125> */
[----:B----4-:R-:W-:-:S03]  /*3a9a0*/  @!P0 IMAD R6, R69, R17, RZ ;  /* 0x0000001145068224 */ /* 0x010fc600078e02ff */
[----:B------:R-:W-:-:S05]  /*3a9b0*/  @!P0 IADD3.X R5, R3, UR43, RZ, P3, !PT ;  /* 0x0000002b03058c10 */ /* 0x000fca0009ffe4ff */
[----:B------:R0:W-:Y:S01]  /*3a9c0*/  @!P0 STG.E.U8 desc[UR50][R4.64+0x59], R6 ;  /* 0x0000590604008986 */ /* 0x0001e2000c101132 */
[----:B------:R-:W-:Y:S01]  /*3a9d0*/  ISETP.LT.OR P0, PT, R0, 0x61, !P1 ;  /* 0x000000610000780c */ /* 0x000fe20004f01670 */
[----:B0-----:R-:W-:-:S12]  /*3a9e0*/  IMAD.U32 R5, RZ, RZ, UR43 ;  /* 0x0000002bff057e24 */ /* 0x001fd8000f8e00ff */
[----:B--2---:R-:W-:-:S05]  /*3a9f0*/  @!P0 IMAD R4, R66, R17, RZ ;  /* 0x0000001142048224 */ /* 0x004fca00078e02ff */
[----:B------:R0:W-:Y:S02]  /*3aa00*/  @!P0 STG.E.U8 desc[UR50][R2.64+0x60], R4 ;  /* 0x0000600402008986 */ /* 0x0001e4000c101132 */
[----:B0-----:R-:W-:-:S05]  /*3aa10*/  IMAD.U32 R4, RZ, RZ, UR44 ;  /* 0x0000002cff047e24 */ /* 0x001fca000f8e00ff */
[----:B------:R-:W-:-:S04]  /*3aa20*/  @!P5 IADD3 R122, P0, P3, R4, UR42, R2 ;  /* 0x0000002a047adc10 */ /* 0x000fc8000fb1e002 */
[----:B------:R-:W-:Y:S02]  /*3aa30*/  @!P5 IADD3.X R123, R5, UR41, R3, P0, P3 ;  /* 0x00000029057bdc10 */ /* 0x000fe400087e6403 */
[C---:B------:R-:W-:Y:S02]  /*3aa40*/  ISETP.LT.OR P0, PT, R0.reuse, 0x62, !P1 ;  /* 0x000000620000780c */ /* 0x040fe40004f01670 */
[----:B------:R-:W-:-:S11]  /*3aa50*/  ISETP.LT.OR P5, PT, R0, 0x72, !P2 ;  /* 0x000000720000780c */ /* 0x000fd600057a1670 */
[----:B---3--:R-:W-:-:S05]  /*3aa60*/  @!P0 IMAD R4, R67, R17, RZ ;  /* 0x0000001143048224 */ /* 0x008fca00078e02ff */
[----:B------:R0:W-:Y:S01]  /*3aa70*/  @!P0 STG.E.U8 desc[UR50][R2.64+0x61], R4 ;  /* 0x0000610402008986 */ /* 0x0001e2000c101132 */
[----:B------:R-:W-:-:S13]  /*3aa80*/  ISETP.LT.OR P0, PT, R0, 0x61, !P4 ;  /* 0x000000610000780c */ /* 0x000fda0006701670 */
[----:B0-----:R-:W-:Y:S01]  /*3aa90*/  @!P0 IADD3 R4, P3, R2, UR44, RZ ;  /* 0x0000002c02048c10 */ /* 0x001fe2000ff7e0ff */
[----:B------:R-:W-:-:S03]  /*3aaa0*/  @!P0 IMAD R6, R64, R17, RZ ;  /* 0x0000001140068224 */ /* 0x000fc600078e02ff */
[----:B------:R-:W-:-:S05]  /*3aab0*/  @!P0 IADD3.X R5, R3, UR43, RZ, P3, !PT ;  /* 0x0000002b03058c10 */ /* 0x000fca0009ffe4ff */
[----:B------:R0:W-:Y:S02]  /*3aac0*/  @!P0 STG.E.U8 desc[UR50][R4.64+0x60], R6 ;  /* 0x0000600604008986 */ /* 0x0001e4000c101132 */
[----:B0-----:R-:W-:Y:S02]  /*3aad0*/  IMAD.U32 R4, RZ, RZ, UR44 ;  /* 0x0000002cff047e24 */ /* 0x001fe4000f8e00ff */
[----:B------:R-:W-:-:S03]  /*3aae0*/  IMAD.U32 R5, RZ, RZ, UR43 ;  /* 0x0000002bff057e24 */ /* 0x000fc6000f8e00ff */
[----:B------:R-:W-:-:S04]  /*3aaf0*/  @!P5 IADD3 R124, P0, P3, R4, UR42, R2 ;  /* 0x0000002a047cdc10 */ /* 0x000fc8000fb1e002 */
[----:B------:R-:W-:Y:S02]  /*3ab00*/  @!P5 IADD3.X R125, R5, UR41, R3, P0, P3 ;  /* 0x00000029057ddc10 */ /* 0x000fe400087e6403 */
[C---:B------:R-:W-:Y:S02]  /*3ab10*/  ISETP.LT.OR P0, PT, R0.reuse, 0x62, !P4 ;  /* 0x000000620000780c */ /* 0x040fe40006701670 */
[----:B------:R-:W-:-:S11]  /*3ab20*/  ISETP.LT.OR P5, PT, R0, 0x79, !P2 ;  /* 0x000000790000780c */ /* 0x000fd600057a1670 */
[----:B------:R-:W-:Y:S01]  /*3ab30*/  @!P0 IADD3 R4, P3, R2, UR44, RZ ;  /* 0x0000002c02048c10 */ /* 0x000fe2000ff7e0ff */
[----:B------:R-:W-:-:S03]  /*3ab40*/  @!P0 IMAD R6, R65, R17, RZ ;  /* 0x0000001141068224 */ /* 0x000fc600078e02ff */
[----:B------:R-:W-:-:S05]  /*3ab50*/  @!P0 IADD3.X R5, R3, UR43, RZ, P3, !PT ;  /* 0x0000002b03058c10 */ /* 0x000fca0009ffe4ff */
[----:B------:R0:W-:Y:S01]  /*3ab60*/  @!P0 STG.E.U8 desc[UR50][R4.64+0x61], R6 ;  /* 0x0000610604008986 */ /* 0x0001e2000c101132 */
[----:B------:R-:W-:Y:S01]  /*3ab70*/  ISETP.LT.OR P0, PT, R0, 0x69, !P1 ;  /* 0x000000690000780c */ /* 0x000fe20004f01670 */
[----:B0-----:R-:W-:-:S12]  /*3ab80*/  IMAD.U32 R5, RZ, RZ, UR43 ;  /* 0x0000002bff057e24 */ /* 0x001fd8000f8e00ff */
[----:B------:R-:W-:-:S05]  /*3ab90*/  @!P0 IMAD R4, R62, R17, RZ ;  /* 0x000000113e048224 */ /* 0x000fca00078e02ff */
[----:B------:R0:W-:Y:S02]  /*3aba0*/  @!P0 STG.E.U8 desc[UR50][R2.64+0x68], R4 ;  /* 0x0000680402008986 */ /* 0x0001e4000c101132 */
[----:B0-----:R-:W-:-:S05]  /*3abb0*/  IMAD.U32 R4, RZ, RZ, UR44 ;  /* 0x0000002cff047e24 */ /* 0x001fca000f8e00ff */
[----:B------:R-:W-:-:S04]  /*3abc0*/  @!P5 IADD3 R114, P0, P3, R4, UR42, R2 ;  /* 0x0000002a0472dc10 */ /* 0x000fc8000fb1e002 */
[----:B------:R-:W-:Y:S02]  /*3abd0*/  @!P5 IADD3.X R115, R5, UR41, R3, P0, P3 ;  /* 0x000000290573dc10 */ /* 0x000fe400087e6403 */
[C---:B------:R-:W-:Y:S02]  /*3abe0*/  ISETP.LT.OR P0, PT, R0.reuse, 0x6a, !P1 ;  /* 0x0000006a0000780c */ /* 0x040fe40004f01670 */
[----:B------:R-:W-:-:S11]  /*3abf0*/  ISETP.LT.OR P5, PT, R0, 0x7a, !P2 ;  /* 0x0000007a0000780c */ /* 0x000fd600057a1670 */
[----:B------:R-:W-:-:S05]  /*3ac00*/  @!P0 IMAD R4, R63, R17, RZ ;  /* 0x000000113f048224 */ /* 0x000fca00078e02ff */
        /* <DEDUP_REMOVED lines=259> */
[----:B------:R-:W-:Y:S02]  /*3bc40*/  @!P0 IMAD R4, R234, R17, RZ ;  /* 0x00000011ea048224 */ /* 0x000fe400078e02ff */
[----:B------:R-:W2:Y:S04]  /*3bc50*/  LDL.LU R234, [R1+0x600] ;  /* 0x0006000001ea7983 */ /* 0x000ea80000300800 */
[----:B------:R0:W-:Y:S01]  /*3bc60*/  @!P0 STG.E.U8 desc[UR50][R2.64+0xb9], R4 ;  /* 0x0000b90402008986 */ /* 0x0001e2000c101132 */
[----:B------:R-:W-:-:S13]  /*3bc70*/  ISETP.LT.OR P0, PT, R0, 0xb9, !P4 ;  /* 0x000000b90000780c */ /* 0x000fda0006701670 */
[----:B0-----:R-:W-:Y:S01]  /*3bc80*/  @!P0 IADD3 R4, P3, R2, UR44, RZ ;  /* 0x0000002c02048c10 */ /* 0x001fe2000ff7e0ff */
[----:B------:R-:W-:Y:S02]  /*3bc90*/  @!P0 IMAD R6, R233, R17, RZ ;  /* 0x00000011e9068224 */ /* 0x000fe400078e02ff */
[----:B------:R-:W3:Y:S01]  /*3bca0*/  LDL.LU R233, [R1+0x604] ;  /* 0x0006040001e97983 */ /* 0x000ee20000300800 */
        /* <DEDUP_REMOVED lines=126> */
[----:B------:R-:W-:-:S03]  /*3c490*/  @P5 LOP3.LUT R22, R22, 0x20, RZ, 0xfc, !PT ;  /* 0x0000002016165812 */ /* 0x000fc600078efcff */
[----:B------:R0:W-:Y:S01]  /*3c4a0*/  @!P0 STG.E.U8 desc[UR50][R2.64+0xe1], R4 ;  /* 0x0000e10402008986 */ /* 0x0001e2000c101132 */
[----:B------:R-:W-:Y:S02]  /*3c4b0*/  ISETP.LT.OR P0, PT, R0, 0xe1, !P4 ;  /* 0x000000e10000780c */ /* 0x000fe40006701670 */
[----:B------:R-:W-:-:S11]  /*3c4c0*/  LOP3.LUT R22, R22, 0xffffffef, RZ, 0xc0, !PT ;  /* 0xffffffef16167812 */ /* 0x000fd600078ec0ff */
        /* <DEDUP_REMOVED lines=11> */
[----:B------:R-:W-:Y:S01]  /*3c580*/  @!P0 IMAD R6, R212, R17, RZ ;  /* 0x00000011d4068224 */ /* 0x000fe200078e02ff */
[----:B------:R-:W-:Y:S02]  /*3c590*/  @P5 LOP3.LUT R22, R22, 0x10, RZ, 0xfc, !PT ;  /* 0x0000001016165812 */ /* 0x000fe400078efcff */
[----:B------:R-:W-:Y:S02]  /*3c5a0*/  @!P0 IADD3.X R5, R3, UR43, RZ, P3, !PT ;  /* 0x0000002b03058c10 */ /* 0x000fe40009ffe4ff */
[----:B------:R-:W-:-:S03]  /*3c5b0*/  LOP3.LUT R22, R22, 0xfffffffb, RZ, 0xc0, !PT ;  /* 0xfffffffb16167812 */ /* 0x000fc600078ec0ff */
        /* <DEDUP_REMOVED lines=13> */
[----:B------:R-:W-:-:S13]  /*3c690*/  ISETP.LT.OR P0, PT, R0, 0xe9, !P4 ;  /* 0x000000e90000780c */ /* 0x000fda0006701670 */
[----:B0-----:R-:W-:Y:S01]  /*3c6a0*/  @!P0 IADD3 R4, P3, R2, UR44, RZ ;  /* 0x0000002c02048c10 */ /* 0x001fe2000ff7e0ff */
[----:B------:R-:W-:-:S03]  /*3c6b0*/  @!P0 IMAD R6, R13, R17, RZ ;  /* 0x000000110d068224 */ /* 0x000fc600078e02ff */
[----:B------:R-:W-:-:S05]  /*3c6c0*/  @!P0 IADD3.X R5, R3, UR43, RZ, P3, !PT ;  /* 0x0000002b03058c10 */ /* 0x000fca0009ffe4ff */
[----:B------:R0:W-:Y:S01]  /*3c6d0*/  @!P0 STG.E.U8 desc[UR50][R4.64+0xe8], R6 ;  /* 0x0000e80604008986 */ /* 0x0001e2000c101132 */
[----:B------:R-:W-:Y:S01]  /*3c6e0*/  @!P5 IADD3 R12, P0, P3, R12, UR42, R2 ;  /* 0x0000002a0c0cdc10 */ /* 0x000fe2000fb1e002 */
[----:B0-----:R-:W-:-:S05]  /*3c6f0*/  IMAD.U32 R4, RZ, RZ, UR43 ;  /* 0x0000002bff047e24 */ /* 0x001fca000f8e00ff */
[----:B------:R-:W-:Y:S02]  /*3c700*/  @!P5 IADD3.X R13, R4, UR41, R3, P0, P3 ;  /* 0x00000029040ddc10 */ /* 0x000fe400087e6403 */
[----:B------:R-:W-:-:S13]  /*3c710*/  ISETP.LT.OR P0, PT, R0, 0xea, !P4 ;  /* 0x000000ea0000780c */ /* 0x000fda0006701670 */
[----:B------:R-:W-:Y:S01]  /*3c720*/  @!P0 IADD3 R4, P3, R2, UR44, RZ ;  /* 0x0000002c02048c10 */ /* 0x000fe2000ff7e0ff */
[----:B------:R-:W-:-:S03]  /*3c730*/  @!P0 IMAD R6, R209, R17, RZ ;  /* 0x00000011d1068224 */ /* 0x000fc600078e02ff */
[----:B------:R-:W-:-:S05]  /*3c740*/  @!P0 IADD3.X R5, R3, UR43, RZ, P3, !PT ;  /* 0x0000002b03058c10 */ /* 0x000fca0009ffe4ff */
[----:B------:R0:W-:Y:S01]  /*3c750*/  @!P0 STG.E.U8 desc[UR50][R4.64+0xe9], R6 ;  /* 0x0000e90604008986 */ /* 0x0001e2000c101132 */
[----:B------:R-:W-:Y:S01]  /*3c760*/  ISETP.LT.OR P0, PT, R0, 0xf1, !P1 ;  /* 0x000000f10000780c */ /* 0x000fe20004f01670 */
[----:B0-----:R-:W-:-:S12]  /*3c770*/  IMAD.U32 R5, RZ, RZ, UR43 ;  /* 0x0000002bff057e24 */ /* 0x001fd8000f8e00ff */
[----:B------:R-:W-:-:S05]  /*3c780*/  @!P0 IMAD R4, R208, R17, RZ ;  /* 0x00000011d0048224 */ /* 0x000fca00078e02ff */
[----:B------:R0:W-:Y:S01]  /*3c790*/  @!P0 STG.E.U8 desc[UR50][R2.64+0xf0], R4 ;  /* 0x0000f00402008986 */ /* 0x0001e2000c101132 */
[----:B------:R-:W-:-:S04]  /*3c7a0*/  ISETP.GE.AND P0, PT, R23, 0x109, PT ;  /* 0x000001091700780c */ /* 0x000fc80003f06270 */
[----:B------:R-:W-:Y:S01]  /*3c7b0*/  ISETP.LT.OR P6, PT, R0, 0xa, !P0 ;  /* 0x0000000a0000780c */ /* 0x000fe200047c1670 */
[----:B0-----:R-:W-:-:S12]  /*3c7c0*/  IMAD.U32 R4, RZ, RZ, UR44 ;  /* 0x0000002cff047e24 */ /* 0x001fd8000f8e00ff */
        /* <DEDUP_REMOVED lines=28> */
[----:B------:R-:W-:-:S13]  /*3c990*/  ISETP.LT.OR P3, PT, R0, 0xfa, !P1 ;  /* 0x000000fa0000780c */ /* 0x000fda0004f61670 */
[----:B------:R-:W-:-:S05]  /*3c9a0*/  @!P3 IMAD R4, R203, R17, RZ ;  /* 0x00000011cb04b224 */ /* 0x000fca00078e02ff */
[----:B------:R0:W-:Y:S01]  /*3c9b0*/  @!P3 STG.E.U8 desc[UR50][R2.64+0xf9], R4 ;  /* 0x0000f9040200b986 */ /* 0x0001e2000c101132 */
[----:B------:R-:W-:-:S13]  /*3c9c0*/  ISETP.LT.OR P3, PT, R0, 0xf9, !P4 ;  /* 0x000000f90000780c */ /* 0x000fda0006761670 */
[----:B------:R-:W-:Y:S01]  /*3c9d0*/  @!P3 IMAD R6, R202, R17, RZ ;  /* 0x00000011ca06b224 */ /* 0x000fe200078e02ff */
[----:B0-----:R-:W-:Y:S01]  /*3c9e0*/  @!P3 IADD3 R4, P5, R2, UR44, RZ ;  /* 0x0000002c0204bc10 */ /* 0x001fe2000ffbe0ff */
[----:B------:R-:W4:Y:S03]  /*3c9f0*/  LDL.LU R202, [R1+0x608] ;  /* 0x0006080001ca7983 */ /* 0x000f260000300800 */
[----:B------:R-:W-:Y:S01]  /*3ca00*/  @!P3 IADD3.X R5, R3, UR43, RZ, P5, !PT ;  /* 0x0000002b0305bc10 */ /* 0x000fe2000affe4ff */
[----:B------:R-:W4:Y:S04]  /*3ca10*/  LDL.LU R232, [R1+0x60c] ;  /* 0x00060c0001e87983 */ /* 0x000f280000300800 */
[----:B------:R-:W4:Y:S04]  /*3ca20*/  LDL.LU R231, [R1+0x610] ;  /* 0x0006100001e77983 */ /* 0x000f280000300800 */
[----:B------:R-:W4:Y:S04]  /*3ca30*/  LDL.LU R230, [R1+0x614] ;  /* 0x0006140001e67983 */ /* 0x000f280000300800 */
[----:B------:R-:W4:Y:S04]  /*3ca40*/  LDL.LU R229, [R1+0x618] ;  /* 0x0006180001e57983 */ /* 0x000f280000300800 */
[----:B------:R-:W4:Y:S04]  /*3ca50*/  LDL.LU R228, [R1+0x61c] ;  /* 0x00061c0001e47983 */ /* 0x000f280000300800 */
[----:B------:R-:W4:Y:S04]  /*3ca60*/  LDL.LU R227, [R1+0x620] ;  /* 0x0006200001e37983 */ /* 0x000f280000300800 */
[----:B------:R0:W-:Y:S01]  /*3ca70*/  @!P3 STG.E.U8 desc[UR50][R4.64+0xf8], R6 ;  /* 0x0000f8060400b986 */ /* 0x0001e2000c101132 */
[----:B------:R-:W-:-:S03]  /*3ca80*/  ISETP.LT.OR P3, PT, R0, 0xfa, !P4 ;  /* 0x000000fa0000780c */ /* 0x000fc60006761670 */
[----:B------:R-:W4:Y:S04]  /*3ca90*/  LDL.LU R226, [R1+0x624] ;  /* 0x0006240001e27983 */ /* 0x000f280000300800 */
[----:B------:R-:W4:Y:S04]  /*3caa0*/  LDL.LU R225, [R1+0x628] ;  /* 0x0006280001e17983 */ /* 0x000f280000300800 */
[----:B------:R-:W4:Y:S02]  /*3cab0*/  LDL.LU R224, [R1+0x62c] ;  /* 0x00062c0001e07983 */ /* 0x000f240000300800 */
[----:B0-----:R-:W-:Y:S01]  /*3cac0*/  @!P3 IADD3 R4, P5, R2, UR44, RZ ;  /* 0x0000002c0204bc10 */ /* 0x001fe2000ffbe0ff */
[----:B------:R-:W-:Y:S01]  /*3cad0*/  @!P3 IMAD R6, R7, R17, RZ ;  /* 0x000000110706b224 */ /* 0x000fe200078e02ff */
[----:B------:R-:W4:Y:S02]  /*3cae0*/  LDL.LU R223, [R1+0x630] ;  /* 0x0006300001df7983 */ /* 0x000f240000300800 */
[----:B------:R-:W-:-:S02]  /*3caf0*/  @!P3 IADD3.X R5, R3, UR43, RZ, P5, !PT ;  /* 0x0000002b0305bc10 */ /* 0x000fc4000affe4ff */
[----:B------:R-:W-:Y:S01]  /*3cb00*/  ISETP.LT.OR P1, PT, R0, 0x19, !P0 ;  /* 0x000000190000780c */ /* 0x000fe20004721670 */
[----:B------:R-:W4:Y:S04]  /*3cb10*/  LDL.LU R222, [R1+0x634] ;  /* 0x0006340001de7983 */ /* 0x000f280000300800 */
[----:B------:R0:W-:Y:S04]  /*3cb20*/  @!P3 STG.E.U8 desc[UR50][R4.64+0xf9], R6 ;  /* 0x0000f9060400b986 */ /* 0x0001e8000c101132 */
[----:B------:R-:W4:Y:S04]  /*3cb30*/  LDL.LU R221, [R1+0x638] ;  /* 0x0006380001dd7983 */ /* 0x000f280000300800 */
[----:B------:R-:W4:Y:S01]  /*3cb40*/  LDL.LU R220, [R1+0x63c] ;  /* 0x00063c0001dc7983 */ /* 0x000f220000300800 */
[----:B0-----:R-:W-:-:S03]  /*3cb50*/  IADD3 R6, P3, R2, UR42, RZ ;  /* 0x0000002a02067c10 */ /* 0x001fc6000ff7e0ff */
[----:B------:R-:W4:Y:S01]  /*3cb60*/  LDL.LU R219, [R1+0x640] ;  /* 0x0006400001db7983 */ /* 0x000f220000300800 */
[----:B------:R-:W-:-:S03]  /*3cb70*/  IADD3.X R7, R3, UR41, RZ, P3, !PT ;  /* 0x0000002903077c10 */ /* 0x000fc60009ffe4ff */
[----:B------:R-:W4:Y:S01]  /*3cb80*/  LDL.LU R218, [R1+0x644] ;  /* 0x0006440001da7983 */ /* 0x000f220000300800 */
[----:B------:R-:W-:Y:S02]  /*3cb90*/  ISETP.GE.AND P3, PT, R23, 0x81, PT ;  /* 0x000000811700780c */ /* 0x000fe40003f66270 */
[C---:B------:R-:W-:Y:S01]  /*3cba0*/  ISETP.LT.OR P4, PT, R0.reuse, 0x2a, !P0 ;  /* 0x0000002a0000780c */ /* 0x040fe20004781670 */
[----:B------:R-:W4:Y:S01]  /*3cbb0*/  LDL.LU R217, [R1+0x648] ;  /* 0x0006480001d97983 */ /* 0x000f220000300800 */
[----:B------:R-:W-:-:S03]  /*3cbc0*/  ISETP.LT.OR P5, PT, R0, 0x1, !P3 ;  /* 0x000000010000780c */ /* 0x000fc60005fa1670 */
[----:B------:R-:W4:Y:S04]  /*3cbd0*/  LDL.LU R216, [R1+0x64c] ;  /* 0x00064c0001d87983 */ /* 0x000f280000300800 */
[----:B------:R-:W4:Y:S04]  /*3cbe0*/  LDL.LU R215, [R1+0x650] ;  /* 0x0006500001d77983 */ /* 0x000f280000300800 */
[----:B------:R-:W4:Y:S02]  /*3cbf0*/  LDL.LU R214, [R1+0x654] ;  /* 0x0006540001d67983 */ /* 0x000f240000300800 */
[----:B--2---:R-:W-:-:S02]  /*3cc00*/  @!P5 IMAD R4, R234, R17, RZ ;  /* 0x00000011ea04d224 */ /* 0x004fc400078e02ff */
[----:B------:R-:W2:Y:S04]  /*3cc10*/  LDL.LU R213, [R1+0x658] ;  /* 0x0006580001d57983 */ /* 0x000ea80000300800 */
[----:B------:R3:W-:Y:S01]  /*3cc20*/  @!P5 STG.E.U8 desc[UR50][R6.64], R4 ;  /* 0x000000040600d986 */ /* 0x0007e2000c101132 */
[----:B------:R-:W-:-:S03]  /*3cc30*/  ISETP.LT.OR P5, PT, R0, 0x2, !P3 ;  /* 0x000000020000780c */ /* 0x000fc60005fa1670 */
[----:B------:R-:W2:Y:S04]  /*3cc40*/  LDL.LU R212, [R1+0x65c] ;  /* 0x00065c0001d47983 */ /* 0x000ea80000300800 */
[----:B------:R-:W2:Y:S04]  /*3cc50*/  LDL.LU R211, [R1+0x660] ;  /* 0x0006600001d37983 */ /* 0x000ea80000300800 */
[----:B------:R-:W2:Y:S02]  /*3cc60*/  LDL.LU R210, [R1+0x664] ;  /* 0x0006640001d27983 */ /* 0x000ea40000300800 */
[----:B---3--:R-:W-:-:S02]  /*3cc70*/  @!P5 IMAD R4, R233, R17, RZ ;  /* 0x00000011e904d224 */ /* 0x008fc400078e02ff */
[----:B------:R-:W3:Y:S04]  /*3cc80*/  LDL R209, [R1+0x668] ;  /* 0x0006680001d17983 */ /* 0x000ee80000100800 */
[----:B------:R0:W-:Y:S01]  /*3cc90*/  @!P5 STG.E.U8 desc[UR50][R6.64+0x1], R4 ;  /* 0x000001040600d986 */ /* 0x0001e2000c101132 */
[----:B------:R-:W-:Y:S01]  /*3cca0*/  ISETP.LT.OR P5, PT, R0, 0x1, !P2 ;  /* 0x000000010000780c */ /* 0x000fe200057a1670 */
[----:B------:R-:W-:Y:S02]  /*3ccb0*/  IMAD.U32 R236, RZ, RZ, UR44 ;  /* 0x0000002cffec7e24 */ /* 0x000fe4000f8e00ff */
[----:B------:R-:W3:Y:S01]  /*3ccc0*/  LDL R208, [R1+0x66c] ;  /* 0x00066c0001d07983 */ /* 0x000ee20000100800 */
[----:B------:R-:W-:-:S03]  /*3ccd0*/  IMAD.U32 R234, RZ, RZ, UR44 ;  /* 0x0000002cffea7e24 */ /* 0x000fc6000f8e00ff */
[----:B------:R-:W3:Y:S04]  /*3cce0*/  LDL R207, [R1+0x670] ;  /* 0x0006700001cf7983 */ /* 0x000ee80000100800 */
[----:B------:R-:W3:Y:S02]  /*3ccf0*/  LDL R206, [R1+0x674] ;  /* 0x0006740001ce7983 */ /* 0x000ee40000100800 */
[----:B0-----:R-:W-:Y:S02]  /*3cd00*/  @!P5 IADD3 R4, P6, R6, UR44, RZ ;  /* 0x0000002c0604dc10 */ /* 0x001fe4000ffde0ff */
[----:B------:R-:W3:Y:S02]  /*3cd10*/  LDL.LU R205, [R1+0x678] ;  /* 0x0006780001cd7983 */ /* 0x000ee40000300800 */
[----:B------:R-:W-:-:S02]  /*3cd20*/  @!P5 IADD3.X R5, R7, UR43, RZ, P6, !PT ;  /* 0x0000002b0705dc10 */ /* 0x000fc4000b7fe4ff */
[----:B------:R-:W3:Y:S04]  /*3cd30*/  LDL.LU R204, [R1+0x67c] ;  /* 0x00067c0001cc7983 */ /* 0x000ee80000300800 */
[----:B------:R-:W3:Y:S04]  /*3cd40*/  LDL R203, [R1+0x680] ;  /* 0x0006800001cb7983 */ /* 0x000ee80000100800 */
[----:B------:R-:W3:Y:S04]  /*3cd50*/  LDL R160, [R1+0x68c] ;  /* 0x00068c0001a07983 */ /* 0x000ee80000100800 */
[----:B------:R-:W3:Y:S04]  /*3cd60*/  LDL R161, [R1+0x690] ;  /* 0x0006900001a17983 */ /* 0x000ee80000100800 */
[----:B------:R-:W3:Y:S04]  /*3cd70*/  LDL R150, [R1+0x694] ;  /* 0x0006940001967983 */ /* 0x000ee80000100800 */
[----:B------:R-:W3:Y:S04]  /*3cd80*/  LDL R151, [R1+0x698] ;  /* 0x0006980001977983 */ /* 0x000ee80000100800 */
[----:B------:R-:W3:Y:S04]  /*3cd90*/  LDL R148, [R1+0x69c] ;  /* 0x00069c0001947983 */ /* 0x000ee80000100800 */
[----:B------:R-:W3:Y:S04]  /*3cda0*/  LDL.LU R149, [R1+0x6a0] ;  /* 0x0006a00001957983 */ /* 0x000ee80000300800 */
[----:B------:R-:W3:Y:S04]  /*3cdb0*/  LDL.LU R146, [R1+0x6a4] ;  /* 0x0006a40001927983 */ /* 0x000ee80000300800 */
[----:B------:R-:W3:Y:S04]  /*3cdc0*/  LDL R147, [R1+0x6a8] ;  /* 0x0006a80001937983 */ /* 0x000ee80000100800 */
        /* <DEDUP_REMOVED lines=15> */
[----:B------:R-:W3:Y:S04]  /*3cec0*/  LDL.LU R131, [R1+0x6e8] ;  /* 0x0006e80001837983 */ /* 0x000ee80000300800 */
[----:B------:R-:W3:Y:S01]  /*3ced0*/  LDL.LU R26, [R1+0x6ec] ;  /* 0x0006ec00011a7983 */ /* 0x000ee20000300800 */
[----:B------:R-:W-:-:S02]  /*3cee0*/  LOP3.LUT R10, R10, 0xff7fffff, RZ, 0xc0, !PT ;  /* 0xff7fffff0a0a7812 */ /* 0x000fc400078ec0ff */
[----:B------:R-:W-:Y:S01]  /*3cef0*/  LOP3.LUT R11, R11, 0x7fffffff, RZ, 0xc0, !PT ;  /* 0x7fffffff0b0b7812 */ /* 0x000fe200078ec0ff */
[----:B------:R-:W3:Y:S01]  /*3cf00*/  LDL R27, [R1+0x6f0] ;  /* 0x0006f000011b7983 */ /* 0x000ee20000100800 */
[----:B----4-:R-:W-:-:S05]  /*3cf10*/  @!P5 IMAD R202, R202, R17, RZ ;  /* 0x00000011cacad224 */ /* 0x010fca00078e02ff */
[----:B------:R0:W-:Y:S02]  /*3cf20*/  @!P5 STG.E.U8 desc[UR50][R4.64], R202 ;  /* 0x000000ca0400d986 */ /* 0x0001e4000c101132 */
[----:B0-----:R-:W-:Y:S02]  /*3cf30*/  IMAD.U32 R4, RZ, RZ, UR44 ;  /* 0x0000002cff047e24 */ /* 0x001fe4000f8e00ff */
[----:B------:R-:W-:-:S03]  /*3cf40*/  IMAD.U32 R5, RZ, RZ, UR43 ;  /* 0x0000002bff057e24 */ /* 0x000fc6000f8e00ff */
[----:B------:R-:W-:-:S04]  /*3cf50*/  @!P1 IADD3 R78, P5, P6, R4, UR46, R2 ;  /* 0x0000002e044e9c10 */ /* 0x000fc8000febe002 */
[----:B------:R-:W-:Y:S02]  /*3cf60*/  @!P1 IADD3.X R79, R5, UR45, R3, P5, P6 ;  /* 0x0000002d054f9c10 */ /* 0x000fe4000afec403 */
[----:B------:R-:W-:-:S13]  /*3cf70*/  ISETP.LT.OR P1, PT, R0, 0x1a, !P0 ;  /* 0x0000001a0000780c */ /* 0x000fda0004721670 */
[----:B------:R-:W-:-:S04]  /*3cf80*/  @!P1 IADD3 R80, P5, P6, R4, UR46, R2 ;  /* 0x0000002e04509c10 */ /* 0x000fc8000febe002 */
[----:B------:R-:W-:Y:S02]  /*3cf90*/  @!P1 IADD3.X R81, R5, UR45, R3, P5, P6 ;  /* 0x0000002d05519c10 */ /* 0x000fe4000afec403 */
[C---:B------:R-:W-:Y:S02]  /*3cfa0*/  ISETP.LT.OR P5, PT, R0.reuse, 0x2, !P2 ;  /* 0x000000020000780c */ /* 0x040fe400057a1670 */
[----:B------:R-:W-:-:S11]  /*3cfb0*/  ISETP.LT.OR P1, PT, R0, 0x21, !P0 ;  /* 0x000000210000780c */ /* 0x000fd60004721670 */
[----:B------:R-:W-:Y:S01]  /*3cfc0*/  @!P5 IADD3 R4, P6, R6, UR44, RZ ;  /* 0x0000002c0604dc10 */ /* 0x000fe2000ffde0ff */
        /* <DEDUP_REMOVED lines=17> */
[----:B------:R0:W-:Y:S02]  /*3d0e0*/  @!P5 STG.E.U8 desc[UR50][R6.64+0x9], R4 ;  /* 0x000009040600d986 */ /* 0x0001e4000c101132 */
[----:B0-----:R-:W-:-:S05]  /*3d0f0*/  @!P1 IMAD R4, R229, R17, RZ ;  /* 0x00000011e5049224 */ /* 0x001fca00078e02ff */
[----:B------:R0:W-:Y:S01]  /*3d100*/  @!P1 STG.E.U8 desc[UR50][R14.64+0x8], R4 ;  /* 0x000008040e009986 */ /* 0x0001e2000c101132 */
[----:B------:R-:W-:Y:S01]  /*3d110*/  ISETP.LT.OR P1, PT, R0, 0x29, !P0 ;  /* 0x000000290000780c */ /* 0x000fe20004721670 */
[----:B0-----:R-:W-:Y:S02]  /*3d120*/  IMAD.U32 R4, RZ, RZ, UR44 ;  /* 0x0000002cff047e24 */ /* 0x001fe4000f8e00ff */
[----:B------:R-:W4:Y:S10]  /*3d130*/  LDL R14, [R1+0x684] ;  /* 0x00068400010e7983 */ /* 0x000f340000100800 */
[----:B------:R-:W-:Y:S01]  /*3d140*/  @!P1 IADD3 R94, P5, P6, R4, UR46, R2 ;  /* 0x0000002e045e9c10 */ /* 0x000fe2000febe002 */
[----:B------:R-:W-:Y:S01]  /*3d150*/  IMAD.U32 R232, RZ, RZ, UR44 ;  /* 0x0000002cffe87e24 */ /* 0x000fe2000f8e00ff */
[----:B------:R-:W4:Y:S02]  /*3d160*/  LDL R15, [R1+0x688] ;  /* 0x00068800010f7983 */ /* 0x000f240000100800 */
[----:B------:R-:W-:-:S02]  /*3d170*/  @!P1 IADD3.X R95, R5, UR45, R3, P5, P6 ;  /* 0x0000002d055f9c10 */ /* 0x000fc4000afec403 */
[----:B------:R-:W-:Y:S02]  /*3d180*/  ISETP.LT.OR P1, PT, R0, 0xa, !P2 ;  /* 0x0000000a0000780c */ /* 0x000fe40005721670 */
[----:B------:R-:W-:-:S11]  /*3d190*/  @!P4 IADD3 R96, P5, P6, R4, UR46, R2 ;  /* 0x0000002e0460cc10 */ /* 0x000fd6000febe002 */
[----:B------:R-:W-:-:S05]  /*3d1a0*/  @!P1 IMAD R4, R228, R17, RZ ;  /* 0x00000011e4049224 */ /* 0x000fca00078e02ff */
[----:B------:R0:W-:Y:S01]  /*3d1b0*/  @!P1 STG.E.U8 desc[UR50][R20.64+0x9], R4 ;  /* 0x0000090414009986 */ /* 0x0001e2000c101132 */
[----:B------:R-:W-:Y:S02]  /*3d1c0*/  ISETP.LT.OR P1, PT, R0, 0x31, !P0 ;  /* 0x000000310000780c */ /* 0x000fe40004721670 */
[----:B------:R-:W-:Y:S01]  /*3d1d0*/  @!P4 IADD3.X R97, R5, UR45, R3, P5, P6 ;  /* 0x0000002d0561cc10 */ /* 0x000fe2000afec403 */
[----:B0-----:R-:W-:-:S10]  /*3d1e0*/  IMAD.U32 R4, RZ, RZ, UR44 ;  /* 0x0000002cff047e24 */ /* 0x001fd4000f8e00ff */
        /* <DEDUP_REMOVED lines=15> */
[C---:B------:R-:W-:Y:S02]  /*3d2e0*/  ISETP.LT.OR P1, PT, R0.reuse, 0x39, !P0 ;  /* 0x000000390000780c */ /* 0x040fe40004721670 */
[----:B------:R-:W-:Y:S01]  /*3d2f0*/  ISETP.LT.OR P4, PT, R0, 0x3a, !P0 ;  /* 0x0000003a0000780c */ /* 0x000fe20004781670 */
[----:B0-----:R-:W-:-:S10]  /*3d300*/  IMAD.U32 R4, RZ, RZ, UR44 ;  /* 0x0000002cff047e24 */ /* 0x001fd4000f8e00ff */
[----:B------:R-:W-:-:S04]  /*3d310*/  @!P1 IADD3 R110, P5, P6, R4, UR46, R2 ;  /* 0x0000002e046e9c10 */ /* 0x000fc8000febe002 */
[----:B------:R-:W-:Y:S02]  /*3d320*/  @!P1 IADD3.X R111, R5, UR45, R3, P5, P6 ;  /* 0x0000002d056f9c10 */ /* 0x000fe4000afec403 */
        /* <DEDUP_REMOVED lines=39> */
[----:B------:R0:W-:Y:S01]  /*3d5a0*/  @!P5 STG.E.U8 desc[UR50][R6.64+0x20], R4 ;  /* 0x000020040600d986 */ /* 0x0001e2000c101132 */
[----:B------:R-:W-:Y:S01]  /*3d5b0*/  @!P1 IADD3 R234, P5, P6, R234, UR46, R2 ;  /* 0x0000002eeaea9c10 */ /* 0x000fe2000febe002 */
[----:B0-----:R-:W-:-:S05]  /*3d5c0*/  IMAD.U32 R4, RZ, RZ, UR43 ;  /* 0x0000002bff047e24 */ /* 0x001fca000f8e00ff */
        /* <DEDUP_REMOVED lines=12> */
[----:B------:R-:W-:Y:S01]  /*3d690*/  ISETP.LT.OR P1, PT, R0, 0x22, !P2 ;  /* 0x000000220000780c */ /* 0x000fe20005721670 */
[----:B------:R-:W-:-:S05]  /*3d6a0*/  IMAD.U32 R230, RZ, RZ, UR44 ;  /* 0x0000002cffe67e24 */ /* 0x000fca000f8e00ff */
[----:B------:R-:W-:-:S04]  /*3d6b0*/  @!P4 IADD3 R230, P5, P6, R230, UR46, R2 ;  /* 0x0000002ee6e6cc10 */ /* 0x000fc8000febe002 */
[----:B------:R-:W-:-:S03]  /*3d6c0*/  @!P4 IADD3.X R231, R4, UR45, R3, P5, P6 ;  /* 0x0000002d04e7cc10 */ /* 0x000fc6000afec403 */
[----:B------:R-:W-:-:S05]  /*3d6d0*/  @!P1 IMAD R4, R216, R17, RZ ;  /* 0x00000011d8049224 */ /* 0x000fca00078e02ff */
[----:B------:R0:W-:Y:S01]  /*3d6e0*/  @!P1 STG.E.U8 desc[UR50][R192.64+0x21], R4 ;  /* 0x00002104c0009986 */ /* 0x0001e2000c101132 */
[----:B------:R-:W-:Y:S01]  /*3d6f0*/  ISETP.LT.OR P1, PT, R0, 0x61, !P0 ;  /* 0x000000610000780c */ /* 0x000fe20004721670 */
[----:B------:R-:W-:Y:S02]  /*3d700*/  IMAD.U32 R228, RZ, RZ, UR44 ;  /* 0x0000002cffe47e24 */ /* 0x000fe4000f8e00ff */
[----:B0-----:R-:W-:-:S10]  /*3d710*/  IMAD.U32 R4, RZ, RZ, UR43 ;  /* 0x0000002bff047e24 */ /* 0x001fd4000f8e00ff */
[----:B------:R-:W-:-:S04]  /*3d720*/  @!P1 IADD3 R228, P5, P6, R228, UR46, R2 ;  /* 0x0000002ee4e49c10 */ /* 0x000fc8000febe002 */
[----:B------:R-:W-:Y:S02]  /*3d730*/  @!P1 IADD3.X R229, R4, UR45, R3, P5, P6 ;  /* 0x0000002d04e59c10 */ /* 0x000fe4000afec403 */
[C---:B------:R-:W-:Y:S02]  /*3d740*/  ISETP.LT.OR P5, PT, R0.reuse, 0x29, !P3 ;  /* 0x000000290000780c */ /* 0x040fe40005fa1670 */
[----:B------:R-:W-:Y:S01]  /*3d750*/  ISETP.LT.OR P1, PT, R0, 0x62, !P0 ;  /* 0x000000620000780c */ /* 0x000fe20004721670 */
[----:B------:R-:W-:-:S10]  /*3d760*/  IMAD.U32 R226, RZ, RZ, UR44 ;  /* 0x0000002cffe27e24 */ /* 0x000fd4000f8e00ff */
        /* <DEDUP_REMOVED lines=9> */
[----:B--2---:R-:W-:-:S05]  /*3d800*/  @!P1 IMAD R4, R213, R17, RZ ;  /* 0x00000011d5049224 */ /* 0x004fca00078e02ff */
[----:B------:R0:W-:Y:S01]  /*3d810*/  @!P1 STG.E.U8 desc[UR50][R190.64+0x28], R4 ;  /* 0x00002804be009986 */ /* 0x0001e2000c101132 */
[C---:B------:R-:W-:Y:S01]  /*3d820*/  ISETP.LT.OR P1, PT, R0.reuse, 0x69, !P0 ;  /* 0x000000690000780c */ /* 0x040fe20004721670 */
[----:B------:R-:W-:Y:S01]  /*3d830*/  IMAD.U32 R224, RZ, RZ, UR44 ;  /* 0x0000002cffe07e24 */ /* 0x000fe2000f8e00ff */
        /* <DEDUP_REMOVED lines=27> */
[----:B---3--:R-:W-:-:S05]  /*3d9f0*/  @!P1 IMAD R4, R209, R17, RZ ;  /* 0x00000011d1049224 */ /* 0x008fca00078e02ff */
        /* <DEDUP_REMOVED lines=14> */
[----:B------:R-:W-:Y:S01]  /*3dae0*/  IMAD.U32 R212, RZ, RZ, UR44 ;  /* 0x0000002cffd47e24 */ /* 0x000fe2000f8e00ff */
[----:B------:R-:W-:Y:S01]  /*3daf0*/  @P4 LOP3.LUT R10, R10, 0x800000, RZ, 0xfc, !PT ;  /* 0x008000000a0a4812 */ /* 0x000fe200078efcff */
[----:B0-----:R-:W-:-:S10]  /*3db00*/  IMAD.U32 R4, RZ, RZ, UR43 ;  /* 0x0000002bff047e24 */ /* 0x001fd4000f8e00ff */
[----:B------:R-:W-:-:S04]  /*3db10*/  @!P1 IADD3 R212, P5, P6, R212, UR46, R2 ;  /* 0x0000002ed4d49c10 */ /* 0x000fc8000febe002 */
[----:B------:R-:W-:Y:S02]  /*3db20*/  @!P1 IADD3.X R213, R4, UR45, R3, P5, P6 ;  /* 0x0000002d04d59c10 */ /* 0x000fe4000afec403 */
[----:B------:R-:W-:Y:S02]  /*3db30*/  ISETP.LT.OR P5, PT, R0, 0x39, !P3 ;  /* 0x000000390000780c */ /* 0x000fe40005fa1670 */
[----:B------:R-:W-:-:S04]  /*3db40*/  LOP3.LUT R10, R10, 0xffdfffff, RZ, 0xc0, !PT ;  /* 0xffdfffff0a0a7812 */ /* 0x000fc800078ec0ff */
[----:B------:R-:W-:Y:S02]  /*3db50*/  @P1 LOP3.LUT R10, R10, 0x200000, RZ, 0xfc, !PT ;  /* 0x002000000a0a1812 */ /* 0x000fe400078efcff */
[----:B------:R-:W-:Y:S01]  /*3db60*/  ISETP.LT.OR P1, PT, R0, 0x82, !P0 ;  /* 0x000000820000780c */ /* 0x000fe20004721670 */
[----:B------:R-:W-:-:S04]  /*3db70*/  IMAD.U32 R210, RZ, RZ, UR44 ;  /* 0x0000002cffd27e24 */ /* 0x000fc8000f8e00ff */
[----:B------:R-:W-:-:S05]  /*3db80*/  @!P5 IMAD R4, R207, R17, RZ ;  /* 0x00000011cf04d224 */ /* 0x000fca00078e02ff */
[----:B------:R0:W-:Y:S03]  /*3db90*/  @!P5 STG.E.U8 desc[UR50][R6.64+0x38], R4 ;  /* 0x000038040600d986 */ /* 0x0001e6000c101132 */
[----:B------:R-:W-:Y:S02]  /*3dba0*/  @!P1 IADD3 R210, P5, P6, R210, UR46, R2 ;  /* 0x0000002ed2d29c10 */ /* 0x000fe4000febe002 */
[----:B------:R-:W-:Y:S01]  /*3dbb0*/  LOP3.LUT R10, R10, 0xfffbffff, RZ, 0xc0, !PT ;  /* 0xfffbffff0a0a7812 */ /* 0x000fe200078ec0ff */
[----:B0-----:R-:W-:-:S05]  /*3dbc0*/  IMAD.U32 R4, RZ, RZ, UR43 ;  /* 0x0000002bff047e24 */ /* 0x001fca000f8e00ff */
[----:B------:R-:W-:Y:S02]  /*3dbd0*/  @!P1 IADD3.X R211, R4, UR45, R3, P5, P6 ;  /* 0x0000002d04d39c10 */ /* 0x000fe4000afec403 */
[----:B------:R-:W-:Y:S02]  /*3dbe0*/  ISETP.LT.OR P5, PT, R0, 0x3a, !P3 ;  /* 0x0000003a0000780c */ /* 0x000fe40005fa1670 */
[----:B------:R-:W-:Y:S02]  /*3dbf0*/  @P1 LOP3.LUT R10, R10, 0x40000, RZ, 0xfc, !PT ;  /* 0x000400000a0a1812 */ /* 0x000fe400078efcff */
[----:B------:R-:W-:-:S09]  /*3dc00*/  ISETP.LT.OR P1, PT, R0, 0x39, !P2 ;  /* 0x000000390000780c */ /* 0x000fd20005721670 */
[----:B------:R-:W-:-:S05]  /*3dc10*/  @!P5 IMAD R4, R206, R17, RZ ;  /* 0x00000011ce04d224 */ /* 0x000fca00078e02ff */
[----:B------:R0:W-:Y:S02]  /*3dc20*/  @!P5 STG.E.U8 desc[UR50][R6.64+0x39], R4 ;  /* 0x000039040600d986 */ /* 0x0001e4000c101132 */
[----:B0-----:R-:W-:-:S05]  /*3dc30*/  @!P1 IMAD R4, R205, R17, RZ ;  /* 0x00000011cd049224 */ /* 0x001fca00078e02ff */
[----:B------:R0:W-:Y:S01]  /*3dc40*/  @!P1 STG.E.U8 desc[UR50][R182.64+0x38], R4 ;  /* 0x00003804b6009986 */ /* 0x0001e2000c101132 */
[----:B------:R-:W-:Y:S01]  /*3dc50*/  ISETP.LT.OR P1, PT, R0, 0x89, !P0 ;  /* 0x000000890000780c */ /* 0x000fe20004721670 */
[----:B------:R-:W-:Y:S01]  /*3dc60*/  IMAD.U32 R208, RZ, RZ, UR44 ;  /* 0x0000002cffd07e24 */ /* 0x000fe2000f8e00ff */
[----:B------:R-:W-:Y:S02]  /*3dc70*/  LOP3.LUT R10, R10, 0xfffeffff, RZ, 0xc0, !PT ;  /* 0xfffeffff0a0a7812 */ /* 0x000fe400078ec0ff */
[----:B------:R-:W-:Y:S01]  /*3dc80*/  ISETP.LT.OR P4, PT, R0, 0x8a, !P0 ;  /* 0x0000008a0000780c */ /* 0x000fe20004781670 */
[----:B0-----:R-:W-:-:S08]  /*3dc90*/  IMAD.U32 R4, RZ, RZ, UR43 ;  /* 0x0000002bff047e24 */ /* 0x001fd0000f8e00ff */
[----:B------:R-:W-:Y:S02]  /*3dca0*/  @!P1 IADD3 R208, P5, P6, R208, UR46, R2 ;  /* 0x0000002ed0d09c10 */ /* 0x000fe4000febe002 */
[----:B------:R-:W-:Y:S02]  /*3dcb0*/  @P1 LOP3.LUT R10, R10, 0x10000, RZ, 0xfc, !PT ;  /* 0x000100000a0a1812 */ /* 0x000fe400078efcff */
        /* <DEDUP_REMOVED lines=9> */
[----:B------:R-:W-:-:S04]  /*3dd50*/  LOP3.LUT R10, R10, 0xffffefff, RZ, 0xc0, !PT ;  /* 0xffffefff0a0a7812 */ /* 0x000fc800078ec0ff */
[----:B------:R-:W-:Y:S01]  /*3dd60*/  @P4 LOP3.LUT R10, R10, 0x1000, RZ, 0xfc, !PT ;  /* 0x000010000a0a4812 */ /* 0x000fe200078efcff */
[----:B0-----:R-:W-:-:S06]  /*3dd70*/  IMAD.U32 R4, RZ, RZ, UR43 ;  /* 0x0000002bff047e24 */ /* 0x001fcc000f8e00ff */
        /* <DEDUP_REMOVED lines=16> */
[----:B----4-:R-:W-:-:S05]  /*3de80*/  @!P5 IMAD R4, R14, R17, RZ ;  /* 0x000000110e04d224 */ /* 0x010fca00078e02ff */
        /* <DEDUP_REMOVED lines=42> */
[C---:B------:R-:W-:Y:S01]  /*3e130*/  ISETP.LT.OR P1, PT, R0.reuse, 0xa9, !P0 ;  /* 0x000000a90000780c */ /* 0x040fe20004721670 */
[----:B------:R-:W-:Y:S01]  /*3e140*/  IMAD.U32 R192, RZ, RZ, UR44 ;  /* 0x0000002cffc07e24 */ /* 0x000fe2000f8e00ff */
[----:B------:R-:W-:Y:S01]  /*3e150*/  ISETP.LT.OR P4, PT, R0, 0xaa, !P0 ;  /* 0x000000aa0000780c */ /* 0x000fe20004781670 */
[----:B0-----:R-:W-:-:S10]  /*3e160*/  IMAD.U32 R4, RZ, RZ, UR43 ;  /* 0x0000002bff047e24 */ /* 0x001fd4000f8e00ff */
        /* <DEDUP_REMOVED lines=27> */
[C---:B------:R-:W-:Y:S02]  /*3e320*/  ISETP.LT.OR P5, PT, R0.reuse, 0x52, !P3 ;  /* 0x000000520000780c */ /* 0x040fe40005fa1670 */
        /* <DEDUP_REMOVED lines=137> */
[----:B------:R-:W-:Y:S02]  /*3ebc0*/  ISETP.LT.OR P1, PT, R0, 0xf1, !P0 ;  /* 0x000000f10000780c */ /* 0x000fe40004721670 */
[----:B------:R-:W-:Y:S01]  /*3ebd0*/  LOP3.LUT R9, R9, 0xffbfffff, RZ, 0xc0, !PT ;  /* 0xffbfffff09097812 */ /* 0x000fe200078ec0ff */
[----:B0-----:R-:W-:Y:S02]  /*3ebe0*/  IMAD.U32 R154, RZ, RZ, UR44 ;  /* 0x0000002cff9a7e24 */ /* 0x001fe4000f8e00ff */
[----:B------:R-:W-:-:S08]  /*3ebf0*/  IMAD.U32 R4, RZ, RZ, UR43 ;  /* 0x0000002bff047e24 */ /* 0x000fd0000f8e00ff */
[----:B------:R-:W-:Y:S02]  /*3ec00*/  @!P1 IADD3 R154, P5, P6, R154, UR46, R2 ;  /* 0x0000002e9a9a9c10 */ /* 0x000fe4000febe002 */
[----:B------:R-:W-:Y:S02]  /*3ec10*/  @P4 LOP3.LUT R9, R9, 0x400000, RZ, 0xfc, !PT ;  /* 0x0040000009094812 */ /* 0x000fe400078efcff */
        /* <DEDUP_REMOVED lines=16> */
[----:B------:R0:W-:Y:S04]  /*3ed20*/  @!P4 STG.E.U8 desc[UR50][R122.64+0x70], R4 ;  /* 0x000070047a00c986 */ /* 0x0001e8000c101132 */
[----:B0-----:R-:W2:Y:S04]  /*3ed30*/  LDL R122, [R1+0x6f4] ;  /* 0x0006f400017a7983 */ /* 0x001ea80000100800 */
[----:B------:R-:W3:Y:S01]  /*3ed40*/  LDL R123, [R1+0x6f8] ;  /* 0x0006f800017b7983 */ /* 0x000ee20000100800 */
[----:B------:R-:W-:Y:S02]  /*3ed50*/  ISETP.LT.OR P4, PT, R0, 0xf9, !P0 ;  /* 0x000000f90000780c */ /* 0x000fe40004781670 */
[----:B------:R-:W-:Y:S01]  /*3ed60*/  LOP3.LUT R19, R19, 0xfbffffff, RZ, 0xc0, !PT ;  /* 0xfbffffff13137812 */ /* 0x000fe200078ec0ff */
[----:B------:R-:W-:-:S03]  /*3ed70*/  IMAD.U32 R20, RZ, RZ, UR44 ;  /* 0x0000002cff147e24 */ /* 0x000fc6000f8e00ff */
[----:B------:R-:W-:Y:S01]  /*3ed80*/  @P1 LOP3.LUT R19, R19, 0x4000000, RZ, 0xfc, !PT ;  /* 0x0400000013131812 */ /* 0x000fe200078efcff */
[----:B------:R-:W-:-:S03]  /*3ed90*/  IMAD.U32 R4, RZ, RZ, UR43 ;  /* 0x0000002bff047e24 */ /* 0x000fc6000f8e00ff */
[----:B------:R-:W-:-:S03]  /*3eda0*/  LOP3.LUT R19, R19, 0xf7ffffff, RZ, 0xc0, !PT ;  /* 0xf7ffffff13137812 */ /* 0x000fc600078ec0ff */
[----:B------:R-:W-:Y:S02]  /*3edb0*/  @!P4 IADD3 R20, P5, P6, R20, UR46, R2 ;  /* 0x0000002e1414cc10 */ /* 0x000fe4000febe002 */
[----:B------:R-:W-:Y:S02]  /*3edc0*/  @P4 LOP3.LUT R19, R19, 0x8000000, RZ, 0xfc, !PT ;  /* 0x0800000013134812 */ /* 0x000fe400078efcff */
[----:B------:R-:W-:Y:S02]  /*3edd0*/  @!P4 IADD3.X R21, R4, UR45, R3, P5, P6 ;  /* 0x0000002d0415cc10 */ /* 0x000fe4000afec403 */
[C---:B------:R-:W-:Y:S02]  /*3ede0*/  ISETP.LT.OR P4, PT, R0.reuse, 0xfa, !P0 ;  /* 0x000000fa0000780c */ /* 0x040fe40004781670 */
[----:B------:R-:W-:Y:S01]  /*3edf0*/  ISETP.LT.OR P1, PT, R0, 0x72, !P2 ;  /* 0x000000720000780c */ /* 0x000fe20005721670 */
[----:B------:R-:W-:-:S10]  /*3ee00*/  IMAD.U32 R14, RZ, RZ, UR44 ;  /* 0x0000002cff0e7e24 */ /* 0x000fd4000f8e00ff */
[----:B------:R-:W-:-:S04]  /*3ee10*/  @!P4 IADD3 R14, P5, P6, R14, UR46, R2 ;  /* 0x0000002e0e0ecc10 */ /* 0x000fc8000febe002 */
[----:B------:R-:W-:Y:S01]  /*3ee20*/  @!P4 IADD3.X R15, R4, UR45, R3, P5, P6 ;  /* 0x0000002d040fcc10 */ /* 0x000fe2000afec403 */
[----:B------:R-:W-:Y:S01]  /*3ee30*/  @!P1 IMAD R4, R26, R17, RZ ;  /* 0x000000111a049224 */ /* 0x000fe200078e02ff */
[----:B------:R-:W-:Y:S01]  /*3ee40*/  LOP3.LUT R19, R19, 0xffbfffff, RZ, 0xc0, !PT ;  /* 0xffbfffff13137812 */ /* 0x000fe200078ec0ff */
[----:B------:R-:W4:Y:S04]  /*3ee50*/  LDL R26, [R1+0x6fc] ;  /* 0x0006fc00011a7983 */ /* 0x000f280000100800 */
[----:B------:R0:W-:Y:S01]  /*3ee60*/  @!P1 STG.E.U8 desc[UR50][R124.64+0x71], R4 ;  /* 0x000071047c009986 */ /* 0x0001e2000c101132 */
[----:B------:R-:W-:Y:S01]  /*3ee70*/  ISETP.LT.OR P1, PT, R0, 0x101, !P2 ;  /* 0x000001010000780c */ /* 0x000fe20005721670 */
[----:B0-----:R-:W-:-:S12]  /*3ee80*/  IMAD.U32 R4, RZ, RZ, UR44 ;  /* 0x0000002cff047e24 */ /* 0x001fd8000f8e00ff */
[----:B------:R-:W-:-:S04]  /*3ee90*/  @!P1 IADD3 R124, P5, P6, R4, UR42, R2 ;  /* 0x0000002a047c9c10 */ /* 0x000fc8000febe002 */
[----:B------:R-:W-:Y:S02]  /*3eea0*/  @!P1 IADD3.X R125, R5, UR41, R3, P5, P6 ;  /* 0x00000029057d9c10 */ /* 0x000fe4000afec403 */
[C---:B------:R-:W-:Y:S02]  /*3eeb0*/  ISETP.LT.OR P5, PT, R0.reuse, 0x79, !P3 ;  /* 0x000000790000780c */ /* 0x040fe40005fa1670 */
[----:B------:R-:W-:Y:S01]  /*3eec0*/  @P1 LOP3.LUT R19, R19, 0x400000, RZ, 0xfc, !PT ;  /* 0x0040000013131812 */ /* 0x000fe200078efcff */
[----:B------:R-:W-:Y:S01]  /*3eed0*/  @!P1 STL.64 [R1+0x948], R124 ;  /* 0x0009487c01009387 */ /* 0x000fe20000100a00 */
[----:B------:R-:W-:-:S09]  /*3eee0*/  ISETP.LT.OR P1, PT, R0, 0x102, !P2 ;  /* 0x000001020000780c */ /* 0x000fd20005721670 */
[----:B------:R-:W-:Y:S01]  /*3eef0*/  @!P5 IMAD R4, R27, R17, RZ ;  /* 0x000000111b04d224 */ /* 0x000fe200078e02ff */
[----:B------:R-:W-:Y:S01]  /*3ef00*/  LOP3.LUT R19, R19, 0xffdfffff, RZ, 0xc0, !PT ;  /* 0xffdfffff13137812 */ /* 0x000fe200078ec0ff */
[----:B------:R-:W4:Y:S04]  /*3ef10*/  LDL R27, [R1+0x700] ;  /* 0x00070000011b7983 */ /* 0x000f280000100800 */
[----:B------:R0:W-:Y:S02]  /*3ef20*/  @!P5 STG.E.U8 desc[UR50][R6.64+0x78], R4 ;  /* 0x000078040600d986 */ /* 0x0001e4000c101132 */
[----:B0-----:R-:W-:-:S05]  /*3ef30*/  IMAD.U32 R4, RZ, RZ, UR44 ;  /* 0x0000002cff047e24 */ /* 0x001fca000f8e00ff */
[----:B------:R-:W-:-:S04]  /*3ef40*/  @!P1 IADD3 R124, P5, P6, R4, UR42, R2 ;  /* 0x0000002a047c9c10 */ /* 0x000fc8000febe002 */
[----:B------:R-:W-:Y:S02]  /*3ef50*/  @!P1 IADD3.X R125, R5, UR41, R3, P5, P6 ;  /* 0x00000029057d9c10 */ /* 0x000fe4000afec403 */
[C---:B------:R-:W-:Y:S02]  /*3ef60*/  ISETP.LT.OR P5, PT, R0.reuse, 0x7a, !P3 ;  /* 0x0000007a0000780c */ /* 0x040fe40005fa1670 */
[----:B------:R-:W-:Y:S01]  /*3ef70*/  @P1 LOP3.LUT R19, R19, 0x200000, RZ, 0xfc, !PT ;  /* 0x0020000013131812 */ /* 0x000fe200078efcff */
[----:B------:R-:W-:Y:S01]  /*3ef80*/  @!P1 STL.64 [R1+0x940], R124 ;  /* 0x0009407c01009387 */ /* 0x000fe20000100a00 */
[----:B------:R-:W-:-:S09]  /*3ef90*/  ISETP.LT.OR P1, PT, R0, 0x79, !P2 ;  /* 0x000000790000780c */ /* 0x000fd20005721670 */
[----:B--2---:R-:W-:-:S05]  /*3efa0*/  @!P5 IMAD R4, R122, R17, RZ ;  /* 0x000000117a04d224 */ /* 0x004fca00078e02ff */
[----:B------:R3:W-:Y:S02]  /*3efb0*/  @!P5 STG.E.U8 desc[UR50][R6.64+0x79], R4 ;  /* 0x000079040600d986 */ /* 0x0007e4000c101132 */
[----:B---3--:R-:W-:-:S05]  /*3efc0*/  @!P1 IMAD R4, R123, R17, RZ ;  /* 0x000000117b049224 */ /* 0x008fca00078e02ff */
[----:B------:R0:W-:Y:S01]  /*3efd0*/  @!P1 STG.E.U8 desc[UR50][R114.64+0x78], R4 ;  /* 0x0000780472009986 */ /* 0x0001e2000c101132 */
[----:B------:R-:W-:Y:S01]  /*3efe0*/  ISETP.LT.OR P1, PT, R0, 0x109, !P2 ;  /* 0x000001090000780c */ /* 0x000fe20005721670 */
[----:B0-----:R-:W-:-:S12]  /*3eff0*/  IMAD.U32 R4, RZ, RZ, UR44 ;  /* 0x0000002cff047e24 */ /* 0x001fd8000f8e00ff */
[----:B------:R-:W-:-:S04]  /*3f000*/  @!P1 IADD3 R114, P5, P6, R4, UR42, R2 ;  /* 0x0000002a04729c10 */ /* 0x000fc8000febe002 */
[----:B------:R-:W-:-:S05]  /*3f010*/  @!P1 IADD3.X R115, R5, UR41, R3, P5, P6 ;  /* 0x0000002905739c10 */ /* 0x000fca000afec403 */
[----:B------:R0:W-:Y:S04]  /*3f020*/  @!P1 STL.64 [R1+0x938], R114 ;  /* 0x0009387201009387 */ /* 0x0001e80000100a00 */
[----:B0-----:R-:W2:Y:S04]  /*3f030*/  LDL R114, [R1+0x704] ;  /* 0x0007040001727983 */ /* 0x001ea80000100800 */
[----:B------:R-:W3:Y:S01]  /*3f040*/  LDL R115, [R1+0x708] ;  /* 0x0007080001737983 */ /* 0x000ee20000100800 */
[----:B------:R-:W-:Y:S02]  /*3f050*/  LOP3.LUT R9, R9, 0xfffbffff, RZ, 0xc0, !PT ;  /* 0xfffbffff09097812 */ /* 0x000fe400078ec0ff */
[----:B------:R-:W-:-:S02]  /*3f060*/  LOP3.LUT R19, R19, 0xffefffff, RZ, 0xc0, !PT ;  /* 0xffefffff13137812 */ /* 0x000fc400078ec0ff */
[----:B------:R-:W-:Y:S02]  /*3f070*/  @P4 LOP3.LUT R9, R9, 0x40000, RZ, 0xfc, !PT ;  /* 0x0004000009094812 */ /* 0x000fe400078efcff */
[----:B------:R-:W-:Y:S02]  /*3f080*/  @P1 LOP3.LUT R19, R19, 0x100000, RZ, 0xfc, !PT ;  /* 0x0010000013131812 */ /* 0x000fe400078efcff */
[C---:B------:R-:W-:Y:S02]  /*3f090*/  ISETP.LT.OR P4, PT, R0.reuse, 0x10a, !P2 ;  /* 0x0000010a0000780c */ /* 0x040fe40005781670 */
[----:B------:R-:W-:-:S11]  /*3f0a0*/  ISETP.LT.OR P1, PT, R0, 0x7a, !P2 ;  /* 0x0000007a0000780c */ /* 0x000fd60005721670 */
[----:B------:R-:W-:Y:S02]  /*3f0b0*/  @!P4 IADD3 R122, P5, P6, R4, UR42, R2 ;  /* 0x0000002a047acc10 */ /* 0x000fe4000febe002 */
[----:B----4-:R-:W-:-:S05]  /*3f0c0*/  @!P1 IMAD R4, R26, R17, RZ ;  /* 0x000000111a049224 */ /* 0x010fca00078e02ff */
[----:B------:R0:W-:Y:S01]  /*3f0d0*/  @!P1 STG.E.U8 desc[UR50][R116.64+0x79], R4 ;  /* 0x0000790474009986 */ /* 0x0001e2000c101132 */
[----:B------:R-:W-:Y:S02]  /*3f0e0*/  ISETP.LT.OR P1, PT, R0, 0x111, !P2 ;  /* 0x000001110000780c */ /* 0x000fe40005721670 */
[----:B------:R-:W-:Y:S01]  /*3f0f0*/  @!P4 IADD3.X R123, R5, UR41, R3, P5, P6 ;  /* 0x00000029057bcc10 */ /* 0x000fe2000afec403 */
[----:B0-----:R-:W-:Y:S01]  /*3f100*/  IMAD.U32 R4, RZ, RZ, UR44 ;  /* 0x0000002cff047e24 */ /* 0x001fe2000f8e00ff */
[----:B------:R-:W-:-:S09]  /*3f110*/  LOP3.LUT R19, R19, 0xfff7ffff, RZ, 0xc0, !PT ;  /* 0xfff7ffff13137812 */ /* 0x000fd200078ec0ff */
[----:B------:R-:W-:-:S04]  /*3f120*/  @!P1 IADD3 R116, P5, P6, R4, UR42, R2 ;  /* 0x0000002a04749c10 */ /* 0x000fc8000febe002 */
[----:B------:R-:W-:Y:S02]  /*3f130*/  @!P1 IADD3.X R117, R5, UR41, R3, P5, P6 ;  /* 0x0000002905759c10 */ /* 0x000fe4000afec403 */
[C---:B------:R-:W-:Y:S02]  /*3f140*/  ISETP.LT.OR P5, PT, R0.reuse, 0x81, !P3 ;  /* 0x000000810000780c */ /* 0x040fe40005fa1670 */
[----:B------:R-:W-:Y:S01]  /*3f150*/  @P4 LOP3.LUT R19, R19, 0x80000, RZ, 0xfc, !PT ;  /* 0x0008000013134812 */ /* 0x000fe200078efcff */
[----:B------:R-:W-:Y:S03]  /*3f160*/  @!P4 STL.64 [R1+0x930], R122 ;  /* 0x0009307a0100c387 */ /* 0x000fe60000100a00 */
[----:B------:R-:W-:Y:S01]  /*3f170*/  LOP3.LUT R19, R19, 0xfffbffff, RZ, 0xc0, !PT ;  /* 0xfffbffff13137812 */ /* 0x000fe200078ec0ff */
[----:B------:R-:W4:Y:S03]  /*3f180*/  LDL R26, [R1+0x70c] ;  /* 0x00070c00011a7983 */ /* 0x000f260000100800 */
[----:B------:R-:W-:Y:S01]  /*3f190*/  @P1 LOP3.LUT R19, R19, 0x40000, RZ, 0xfc, !PT ;  /* 0x0004000013131812 */ /* 0x000fe200078efcff */
[----:B------:R-:W-:Y:S01]  /*3f1a0*/  @!P1 STL.64 [R1+0x928], R116 ;  /* 0x0009287401009387 */ /* 0x000fe20000100a00 */
[----:B------:R-:W-:Y:S01]  /*3f1b0*/  ISETP.LT.OR P1, PT, R0, 0x112, !P2 ;  /* 0x000001120000780c */ /* 0x000fe20005721670 */
[----:B------:R-:W-:Y:S01]  /*3f1c0*/  @!P5 IMAD R4, R27, R17, RZ ;  /* 0x000000111b04d224 */ /* 0x000fe200078e02ff */
[----:B------:R-:W-:Y:S01]  /*3f1d0*/  LOP3.LUT R19, R19, 0xfffdffff, RZ, 0xc0, !PT ;  /* 0xfffdffff13137812 */ /* 0x000fe200078ec0ff */
[----:B------:R-:W4:Y:S04]  /*3f1e0*/  LDL.LU R27, [R1+0x710] ;  /* 0x00071000011b7983 */ /* 0x000f280000300800 */
        /* <DEDUP_REMOVED lines=17> */
[----:B0-----:R-:W2:Y:S04]  /*3f300*/  LDL.LU R106, [R1+0x714] ;  /* 0x00071400016a7983 */ /* 0x001ea80000300800 */
[----:B------:R-:W3:Y:S01]  /*3f310*/  LDL R107, [R1+0x718] ;  /* 0x00071800016b7983 */ /* 0x000ee20000100800 */
[----:B------:R-:W-:Y:S02]  /*3f320*/  LOP3.LUT R19, R19, 0xfffeffff, RZ, 0xc0, !PT ;  /* 0xfffeffff13137812 */ /* 0x000fe400078ec0ff */
[----:B------:R-:W-:-:S02]  /*3f330*/  ISETP.LT.OR P4, PT, R0, 0x11a, !P2 ;  /* 0x0000011a0000780c */ /* 0x000fc40005781670 */
[----:B------:R-:W-:Y:S02]  /*3f340*/  @P1 LOP3.LUT R19, R19, 0x10000, RZ, 0xfc, !PT ;  /* 0x0001000013131812 */ /* 0x000fe400078efcff */
[----:B------:R-:W-:-:S09]  /*3f350*/  ISETP.LT.OR P1, PT, R0, 0x82, !P2 ;  /* 0x000000820000780c */ /* 0x000fd20005721670 */
[----:B------:R-:W-:-:S04]  /*3f360*/  @!P4 IADD3 R114, P5, P6, R4, UR42, R2 ;  /* 0x0000002a0472cc10 */ /* 0x000fc8000febe002 */
        /* <DEDUP_REMOVED lines=123> */
[----:B------:R-:W3:Y:S01]  /*3fb20*/  LDL.LU R83, [R1+0x748] ;  /* 0x0007480001537983 */ /* 0x000ee20000300800 */
        /* <DEDUP_REMOVED lines=17> */
[----:B------:R-:W4:Y:S03]  /*3fc40*/  LDL.LU R26, [R1+0x74c] ;  /* 0x00074c00011a7983 */ /* 0x000f260000300800 */
        /* <DEDUP_REMOVED lines=38> */
[----:B------:R-:W-:Y:S02]  /*3feb0*/  ISETP.LT.OR P5, PT, R0, 0xa9, !P3 ;  /* 0x000000a90000780c */ /* 0x000fe40005fa1670 */
        /* <DEDUP_REMOVED lines=14> */
[----:B------:R-:W-:Y:S02]  /*3ffa0*/  ISETP.LT.OR P5, PT, R0, 0xaa, !P3 ;  /* 0x000000aa0000780c */ /* 0x000fe40005fa1670 */
        /* <DEDUP_REMOVED lines=260> */
[C---:B------:R-:W-:Y:S02]  /*40ff0*/  ISETP.LT.OR P1, PT, R0.reuse, 0xd9, !P2 ;  /* 0x000000d90000780c */ /* 0x040fe40005721670 */
[----:B------:R-:W-:-:S07]  /*41000*/  ISETP.LT.OR P4, PT, R0, 0x1ca, !P2 ;  /* 0x000001ca0000780c */ /* 0x000fce0005781670 */
        /* <DEDUP_REMOVED lines=11> */
[----:B------:R-:W-:-:S04]  /*410c0*/  @!P4 IADD3 R34, P5, P6, R4, UR42, R2 ;  /* 0x0000002a0422cc10 */ /* 0x000fc8000febe002 */
[----:B------:R-:W-:-:S05]  /*410d0*/  @!P4 IADD3.X R35, R5, UR41, R3, P5, P6 ;  /* 0x000000290523cc10 */ /* 0x000fca000afec403 */
[----:B------:R0:W-:Y:S04]  /*410e0*/  @!P4 STL.64 [R1+0x950], R34 ;  /* 0x000950220100c387 */ /* 0x0001e80000100a00 */
[----:B0-----:R-:W3:Y:S04]  /*410f0*/  LDL.LU R34, [R1+0x7cc] ;  /* 0x0007cc0001227983 */ /* 0x001ee80000300800 */
[----:B------:R-:W3:Y:S04]  /*41100*/  LDL.LU R35, [R1+0x7d0] ;  /* 0x0007d00001237983 */ /* 0x000ee80000300800 */
[----:B------:R-:W3:Y:S04]  /*41110*/  LDL.LU R38, [R1+0x7d4] ;  /* 0x0007d40001267983 */ /* 0x000ee80000300800 */
[----:B------:R-:W3:Y:S04]  /*41120*/  LDL.LU R39, [R1+0x7d8] ;  /* 0x0007d80001277983 */ /* 0x000ee80000300800 */
[----:B------:R-:W3:Y:S04]  /*41130*/  LDL.LU R42, [R1+0x7dc] ;  /* 0x0007dc00012a7983 */ /* 0x000ee80000300800 */
[----:B------:R-:W3:Y:S01]  /*41140*/  LDL.LU R43, [R1+0x7e0] ;  /* 0x0007e000012b7983 */ /* 0x000ee20000300800 */
[----:B------:R-:W-:-:S03]  /*41150*/  LOP3.LUT R8, R8, 0xffffffef, RZ, 0xc0, !PT ;  /* 0xffffffef08087812 */ /* 0x000fc600078ec0ff */
[----:B------:R-:W3:Y:S01]  /*41160*/  LDL.LU R46, [R1+0x7e4] ;  /* 0x0007e400012e7983 */ /* 0x000ee20000300800 */
[----:B------:R-:W-:Y:S02]  /*41170*/  @P1 LOP3.LUT R8, R8, 0x10, RZ, 0xfc, !PT ;  /* 0x0000001008081812 */ /* 0x000fe400078efcff */
[----:B------:R-:W-:Y:S01]  /*41180*/  ISETP.LT.OR P1, PT, R0, 0xda, !P2 ;  /* 0x000000da0000780c */ /* 0x000fe20005721670 */
[----:B------:R-:W3:Y:S01]  /*41190*/  LDL.LU R47, [R1+0x7e8] ;  /* 0x0007e800012f7983 */ /* 0x000ee20000300800 */
[----:B------:R-:W-:-:S03]  /*411a0*/  LOP3.LUT R8, R8, 0xfffffff7, RZ, 0xc0, !PT ;  /* 0xfffffff708087812 */ /* 0x000fc600078ec0ff */
[----:B------:R-:W3:Y:S08]  /*411b0*/  LDL.LU R50, [R1+0x7ec] ;  /* 0x0007ec0001327983 */ /* 0x000ef00000300800 */
[----:B----4-:R-:W-:Y:S01]  /*411c0*/  @!P1 IMAD R4, R26, R17, RZ ;  /* 0x000000111a049224 */ /* 0x010fe200078e02ff */
[----:B------:R-:W-:Y:S01]  /*411d0*/  @P4 LOP3.LUT R8, R8, 0x8, RZ, 0xfc, !PT ;  /* 0x0000000808084812 */ /* 0x000fe200078efcff */
[----:B------:R-:W4:Y:S04]  /*411e0*/  LDL.LU R51, [R1+0x7f0] ;  /* 0x0007f00001337983 */ /* 0x000f280000300800 */
[----:B------:R0:W-:Y:S01]  /*411f0*/  @!P1 STG.E.U8 desc[UR50][R24.64+0xd9], R4 ;  /* 0x0000d90418009986 */ /* 0x0001e2000c101132 */
[----:B------:R-:W-:-:S02]  /*41200*/  ISETP.LT.OR P1, PT, R0, 0x1d1, !P2 ;  /* 0x000001d10000780c */ /* 0x000fc40005721670 */
[----:B------:R-:W-:Y:S01]  /*41210*/  LOP3.LUT R8, R8, 0xfffffffb, RZ, 0xc0, !PT ;  /* 0xfffffffb08087812 */ /* 0x000fe200078ec0ff */
[----:B------:R-:W4:Y:S01]  /*41220*/  LDL.LU R54, [R1+0x7f4] ;  /* 0x0007f40001367983 */ /* 0x000f220000300800 */
[----:B------:R-:W-:-:S03]  /*41230*/  ISETP.LT.OR P4, PT, R0, 0x1da, !P2 ;  /* 0x000001da0000780c */ /* 0x000fc60005781670 */
[----:B------:R-:W4:Y:S01]  /*41240*/  LDL.LU R55, [R1+0x7f8] ;  /* 0x0007f80001377983 */ /* 0x000f220000300800 */
[----:B0-----:R-:W-:Y:S01]  /*41250*/  IMAD.U32 R4, RZ, RZ, UR44 ;  /* 0x0000002cff047e24 */ /* 0x001fe2000f8e00ff */
[----:B------:R-:W-:Y:S02]  /*41260*/  LOP3.LUT R10, R10, 0x7fffffff, RZ, 0xc0, !PT ;  /* 0x7fffffff0a0a7812 */ /* 0x000fe400078ec0ff */
[----:B------:R-:W4:Y:S02]  /*41270*/  LDL.LU R61, [R1+0x7fc] ;  /* 0x0007fc00013d7983 */ /* 0x000f240000300800 */
[----:B------:R-:W-:Y:S02]  /*41280*/  @!P1 IADD3 R24, P5, P6, R4, UR42, R2 ;  /* 0x0000002a04189c10 */ /* 0x000fe4000febe002 */
[----:B------:R-:W4:Y:S02]  /*41290*/  LDL.LU R58, [R1+0x400] ;  /* 0x00040000013a7983 */ /* 0x000f240000300800 */
[----:B------:R-:W-:-:S02]  /*412a0*/  @!P1 IADD3.X R25, R5, UR41, R3, P5, P6 ;  /* 0x0000002905199c10 */ /* 0x000fc4000afec403 */
[----:B------:R-:W4:Y:S01]  /*412b0*/  LDL.LU R59, [R1+0x404] ;  /* 0x00040400013b7983 */ /* 0x000f220000300800 */
[----:B------:R-:W-:Y:S02]  /*412c0*/  ISETP.LT.OR P5, PT, R0, 0xe1, !P3 ;  /* 0x000000e10000780c */ /* 0x000fe40005fa1670 */
[----:B------:R-:W-:Y:S01]  /*412d0*/  @P1 LOP3.LUT R8, R8, 0x4, RZ, 0xfc, !PT ;  /* 0x0000000408081812 */ /* 0x000fe200078efcff */
[----:B------:R-:W4:Y:S01]  /*412e0*/  LDL.LU R56, [R1+0x408] ;  /* 0x0004080001387983 */ /* 0x000f220000300800 */
[----:B------:R-:W-:-:S09]  /*412f0*/  ISETP.LT.OR P1, PT, R0, 0x1d2, !P2 ;  /* 0x000001d20000780c */ /* 0x000fd20005721670 */
[----:B------:R-:W-:Y:S01]  /*41300*/  @!P5 IMAD R4, R27, R17, RZ ;  /* 0x000000111b04d224 */ /* 0x000fe200078e02ff */
[----:B------:R-:W-:Y:S01]  /*41310*/  LOP3.LUT R8, R8, 0xfffffffd, RZ, 0xc0, !PT ;  /* 0xfffffffd08087812 */ /* 0x000fe200078ec0ff */
[----:B------:R-:W4:Y:S04]  /*41320*/  LDL.LU R57, [R1+0x40c] ;  /* 0x00040c0001397983 */ /* 0x000f280000300800 */
[----:B------:R0:W-:Y:S01]  /*41330*/  @!P5 STG.E.U8 desc[UR50][R6.64+0xe0], R4 ;  /* 0x0000e0040600d986 */ /* 0x0001e2000c101132 */
[----:B------:R-:W-:Y:S02]  /*41340*/  @P1 LOP3.LUT R8, R8, 0x2, RZ, 0xfc, !PT ;  /* 0x0000000208081812 */ /* 0x000fe400078efcff */
[----:B------:R-:W-:Y:S01]  /*41350*/  @P4 LOP3.LUT R10, R10, 0x80000000, RZ, 0xfc, !PT ;  /* 0x800000000a0a4812 */ /* 0x000fe200078efcff */
[----:B------:R-:W4:Y:S01]  /*41360*/  LDL.LU R60, [R1+0x410] ;  /* 0x00041000013c7983 */ /* 0x000f220000300800 */
[----:B0-----:R-:W-:-:S05]  /*41370*/  IMAD.U32 R4, RZ, RZ, UR44 ;  /* 0x0000002cff047e24 */ /* 0x001fca000f8e00ff */
[----:B------:R-:W-:-:S04]  /*41380*/  @!P1 IADD3 R26, P5, P6, R4, UR42, R2 ;  /* 0x0000002a041a9c10 */ /* 0x000fc8000febe002 */
[----:B------:R-:W-:Y:S02]  /*41390*/  @!P1 IADD3.X R27, R5, UR41, R3, P5, P6 ;  /* 0x00000029051b9c10 */ /* 0x000fe4000afec403 */
[C---:B------:R-:W-:Y:S02]  /*413a0*/  ISETP.LT.OR P5, PT, R0.reuse, 0xe2, !P3 ;  /* 0x000000e20000780c */ /* 0x040fe40005fa1670 */
[----:B------:R-:W-:Y:S02]  /*413b0*/  ISETP.LT.OR P1, PT, R0, 0xe1, !P2 ;  /* 0x000000e10000780c */ /* 0x000fe40005721670 */
[----:B------:R-:W-:Y:S02]  /*413c0*/  LOP3.LUT R8, R8, 0xfffffffe, RZ, 0xc0, !PT ;  /* 0xfffffffe08087812 */ /* 0x000fe400078ec0ff */
[----:B------:R-:W-:-:S07]  /*413d0*/  LOP3.LUT R10, R10, 0xbfffffff, RZ, 0xc0, !PT ;  /* 0xbfffffff0a0a7812 */ /* 0x000fce00078ec0ff */
[----:B--2---:R-:W-:-:S05]  /*413e0*/  @!P5 IMAD R4, R30, R17, RZ ;  /* 0x000000111e04d224 */ /* 0x004fca00078e02ff */
[----:B------:R3:W-:Y:S02]  /*413f0*/  @!P5 STG.E.U8 desc[UR50][R6.64+0xe1], R4 ;  /* 0x0000e1040600d986 */ /* 0x0007e4000c101132 */
[----:B---3--:R-:W-:-:S05]  /*41400*/  @!P1 IMAD R4, R31, R17, RZ ;  /* 0x000000111f049224 */ /* 0x008fca00078e02ff */
[----:B------:R0:W-:Y:S01]  /*41410*/  @!P1 STG.E.U8 desc[UR50][R28.64+0xe0], R4 ;  /* 0x0000e0041c009986 */ /* 0x0001e2000c101132 */
[----:B------:R-:W-:Y:S01]  /*41420*/  ISETP.LT.OR P1, PT, R0, 0x1d9, !P2 ;  /* 0x000001d90000780c */ /* 0x000fe20005721670 */
[----:B0-----:R-:W-:-:S12]  /*41430*/  IMAD.U32 R4, RZ, RZ, UR44 ;  /* 0x0000002cff047e24 */ /* 0x001fd8000f8e00ff */
[--C-:B------:R-:W-:Y:S02]  /*41440*/  @!P1 IADD3 R28, P5, P6, R4, UR42, R2.reuse ;  /* 0x0000002a041c9c10 */ /* 0x100fe4000febe002 */
[----:B------:R-:W-:Y:S02]  /*41450*/  @P1 LOP3.LUT R8, R8, 0x1, RZ, 0xfc, !PT ;  /* 0x0000000108081812 */ /* 0x000fe400078efcff */
        /* <DEDUP_REMOVED lines=10> */
[----:B------:R-:W-:Y:S02]  /*41500*/  ISETP.LT.OR P5, PT, R0, 0xe9, !P3 ;  /* 0x000000e90000780c */ /* 0x000fe40005fa1670 */
[----:B------:R-:W-:Y:S02]  /*41510*/  @P1 LOP3.LUT R10, R10, 0x40000000, RZ, 0xfc, !PT ;  /* 0x400000000a0a1812 */ /* 0x000fe400078efcff */
[----:B------:R-:W-:-:S09]  /*41520*/  ISETP.LT.OR P1, PT, R0, 0x1e2, !P2 ;  /* 0x000001e20000780c */ /* 0x000fd20005721670 */
[----:B------:R-:W-:-:S05]  /*41530*/  @!P5 IMAD R4, R35, R17, RZ ;  /* 0x000000112304d224 */ /* 0x000fca00078e02ff */
[----:B------:R0:W-:Y:S01]  /*41540*/  @!P5 STG.E.U8 desc[UR50][R6.64+0xe8], R4 ;  /* 0x0000e8040600d986 */ /* 0x0001e2000c101132 */
[----:B------:R-:W-:Y:S01]  /*41550*/  LOP3.LUT R10, R10, 0xdfffffff, RZ, 0xc0, !PT ;  /* 0xdfffffff0a0a7812 */ /* 0x000fe200078ec0ff */
[----:B0-----:R-:W-:-:S05]  /*41560*/  IMAD.U32 R4, RZ, RZ, UR44 ;  /* 0x0000002cff047e24 */ /* 0x001fca000f8e00ff */
[----:B------:R-:W-:-:S04]  /*41570*/  @!P1 IADD3 R34, P5, P6, R4, UR42, R2 ;  /* 0x0000002a04229c10 */ /* 0x000fc8000febe002 */
        /* <DEDUP_REMOVED lines=8> */
[----:B------:R-:W-:Y:S02]  /*41600*/  ISETP.LT.OR P1, PT, R0, 0x1e9, !P2 ;  /* 0x000001e90000780c */ /* 0x000fe40005721670 */
[----:B------:R-:W-:Y:S01]  /*41610*/  LOP3.LUT R10, R10, 0xefffffff, RZ, 0xc0, !PT ;  /* 0xefffffff0a0a7812 */ /* 0x000fe200078ec0ff */
[----:B0-----:R-:W-:Y:S01]  /*41620*/  IMAD.U32 R4, RZ, RZ, UR44 ;  /* 0x0000002cff047e24 */ /* 0x001fe2000f8e00ff */
[----:B------:R-:W-:-:S09]  /*41630*/  ISETP.LT.OR P4, PT, R0, 0x1ea, !P2 ;  /* 0x000001ea0000780c */ /* 0x000fd20005781670 */
        /* <DEDUP_REMOVED lines=14> */
[----:B------:R-:W-:-:S04]  /*41720*/  @P4 LOP3.LUT R10, R10, 0x8000000, RZ, 0xfc, !PT ;  /* 0x080000000a0a4812 */ /* 0x000fc800078efcff */
[----:B------:R-:W-:-:S04]  /*41730*/  LOP3.LUT R10, R10, 0xfbffffff, RZ, 0xc0, !PT ;  /* 0xfbffffff0a0a7812 */ /* 0x000fc800078ec0ff */
[----:B------:R-:W-:Y:S02]  /*41740*/  @P1 LOP3.LUT R10, R10, 0x4000000, RZ, 0xfc, !PT ;  /* 0x040000000a0a1812 */ /* 0x000fe400078efcff */
[----:B------:R-:W-:Y:S01]  /*41750*/  ISETP.LT.OR P1, PT, R0, 0x1f2, !P2 ;  /* 0x000001f20000780c */ /* 0x000fe20005721670 */
        /* <DEDUP_REMOVED lines=15> */
[----:B0-----:R-:W-:-:S10]  /*41850*/  IMAD.U32 R4, RZ, RZ, UR44 ;  /* 0x0000002cff047e24 */ /* 0x001fd4000f8e00ff */
[----:B------:R-:W-:Y:S02]  /*41860*/  @!P1 IADD3 R44, P5, P6, R4, UR42, R2 ;  /* 0x0000002a042c9c10 */ /* 0x000fe4000febe002 */
[----:B------:R-:W-:Y:S02]  /*41870*/  @P1 LOP3.LUT R10, R10, 0x1000000, RZ, 0xfc, !PT ;  /* 0x010000000a0a1812 */ /* 0x000fe400078efcff */
[----:B------:R-:W-:Y:S02]  /*41880*/  @!P1 IADD3.X R45, R5, UR41, R3, P5, P6 ;  /* 0x00000029052d9c10 */ /* 0x000fe4000afec403 */
[----:B------:R-:W-:Y:S02]  /*41890*/  ISETP.LT.OR P1, PT, R0, 0x1fa, !P2 ;  /* 0x000001fa0000780c */ /* 0x000fe40005721670 */
[----:B------:R-:W-:-:S11]  /*418a0*/  LOP3.LUT P6, RZ, R22, 0x20, RZ, 0xc0, !PT ;  /* 0x0000002016ff7812 */ /* 0x000fd600078cc0ff */
[----:B------:R-:W-:Y:S02]  /*418b0*/  @!P1 IADD3 R46, P2, P5, R4, UR42, R2 ;  /* 0x0000002a042e9c10 */ /* 0x000fe4000fd5e002 */
        /* <DEDUP_REMOVED lines=13> */
[----:B----4-:R-:W-:-:S05]  /*41990*/  @!P2 IMAD R4, R51, R17, RZ ;  /* 0x000000113304a224 */ /* 0x010fca00078e02ff */
[----:B------:R0:W-:Y:S02]  /*419a0*/  @!P2 STG.E.U8 desc[UR50][R6.64+0xf8], R4 ;  /* 0x0000f8040600a986 */ /* 0x0001e4000c101132 */
[----:B0-----:R-:W-:-:S05]  /*419b0*/  IMAD.U32 R4, RZ, RZ, UR44 ;  /* 0x0000002cff047e24 */ /* 0x001fca000f8e00ff */
[----:B------:R-:W-:-:S04]  /*419c0*/  @!P6 IADD3 R50, P2, P5, R4, UR46, R2 ;  /* 0x0000002e0432ec10 */ /* 0x000fc8000fd5e002 */
[----:B------:R-:W-:Y:S02]  /*419d0*/  @!P6 IADD3.X R51, R5, UR45, R3, P2, P5 ;  /* 0x0000002d0533ec10 */ /* 0x000fe400097ea403 */
[----:B------:R-:W-:Y:S02]  /*419e0*/  ISETP.LT.OR P2, PT, R0, 0xfa, !P3 ;  /* 0x000000fa0000780c */ /* 0x000fe40005f41670 */
[----:B------:R-:W-:-:S11]  /*419f0*/  LOP3.LUT P4, RZ, R22, 0x10, RZ, 0xc0, !PT ;  /* 0x0000001016ff7812 */ /* 0x000fd6000788c0ff */
[----:B------:R-:W-:-:S05]  /*41a00*/  @!P2 IMAD R4, R54, R17, RZ ;  /* 0x000000113604a224 */ /* 0x000fca00078e02ff */
[----:B------:R0:W-:Y:S01]  /*41a10*/  @!P2 STG.E.U8 desc[UR50][R6.64+0xf9], R4 ;  /* 0x0000f9040600a986 */ /* 0x0001e2000c101132 */
[----:B------:R-:W-:Y:S01]  /*41a20*/  LOP3.LUT R10, R10, 0xfffdffff, RZ, 0xc0, !PT ;  /* 0xfffdffff0a0a7812 */ /* 0x000fe200078ec0ff */
[----:B0-----:R-:W-:-:S05]  /*41a30*/  @!P4 IMAD R4, R55, R17, RZ ;  /* 0x000000113704c224 */ /* 0x001fca00078e02ff */
[----:B------:R0:W-:Y:S01]  /*41a40*/  @!P4 STG.E.U8 desc[UR50][R52.64+0xf8], R4 ;  /* 0x0000f8043400c986 */ /* 0x0001e2000c101132 */
[----:B------:R-:W-:Y:S02]  /*41a50*/  ISETP.LT.OR P4, PT, R0, 0x109, !P0 ;  /* 0x000001090000780c */ /* 0x000fe40004781670 */
[----:B------:R-:W-:-:S04]  /*41a60*/  @P6 LOP3.LUT R10, R10, 0x20000, RZ, 0xfc, !PT ;  /* 0x000200000a0a6812 */ /* 0x000fc800078efcff */
[----:B------:R-:W-:Y:S01]  /*41a70*/  LOP3.LUT R10, R10, 0xffff7fff, RZ, 0xc0, !PT ;  /* 0xffff7fff0a0a7812 */ /* 0x000fe200078ec0ff */
[----:B0-----:R-:W-:-:S06]  /*41a80*/  IMAD.U32 R4, RZ, RZ, UR44 ;  /* 0x0000002cff047e24 */ /* 0x001fcc000f8e00ff */
[----:B------:R-:W-:Y:S02]  /*41a90*/  @!P4 IADD3 R52, P2, P5, R4, UR46, R2 ;  /* 0x0000002e0434cc10 */ /* 0x000fe4000fd5e002 */
[----:B------:R-:W-:Y:S02]  /*41aa0*/  @P4 LOP3.LUT R10, R10, 0x8000, RZ, 0xfc, !PT ;  /* 0x000080000a0a4812 */ /* 0x000fe400078efcff */
[----:B------:R-:W-:Y:S02]  /*41ab0*/  @!P4 IADD3.X R53, R5, UR45, R3, P2, P5 ;  /* 0x0000002d0535cc10 */ /* 0x000fe400097ea403 */
[----:B------:R-:W-:Y:S02]  /*41ac0*/  ISETP.LT.OR P4, PT, R0, 0x10a, !P0 ;  /* 0x0000010a0000780c */ /* 0x000fe40004781670 */
[----:B------:R-:W-:-:S11]  /*41ad0*/  LOP3.LUT P1, RZ, R22, 0x4, RZ, 0xc0, !PT ;  /* 0x0000000416ff7812 */ /* 0x000fd6000782c0ff */
[----:B------:R-:W-:Y:S02]  /*41ae0*/  @!P4 IADD3 R54, P2, P5, R4, UR46, R2 ;  /* 0x0000002e0436cc10 */ /* 0x000fe4000fd5e002 */
[----:B------:R-:W-:Y:S02]  /*41af0*/  @!P1 IMAD R4, R61, R17, RZ ;  /* 0x000000113d049224 */ /* 0x000fe400078e02ff */
[----:B------:R-:W2:Y:S04]  /*41b00*/  LDL.LU R61, [R1+0x414] ;  /* 0x00041400013d7983 */ /* 0x000ea80000300800 */
[----:B------:R-:W3:Y:S04]  /*41b10*/  LDL.LU R63, [R1+0x418] ;  /* 0x00041800013f7983 */ /* 0x000ee80000300800 */
[----:B------:R-:W4:Y:S04]  /*41b20*/  LDL.LU R67, [R1+0x41c] ;  /* 0x00041c0001437983 */ /* 0x000f280000300800 */
[----:B------:R-:W4:Y:S04]  /*41b30*/  LDL.LU R68, [R1+0x420] ;  /* 0x0004200001447983 */ /* 0x000f280000300800 */
[----:B------:R-:W4:Y:S04]  /*41b40*/  LDL.LU R69, [R1+0x424] ;  /* 0x0004240001457983 */ /* 0x000f280000300800 */
[----:B------:R-:W4:Y:S01]  /*41b50*/  LDL.LU R74, [R1+0x428] ;  /* 0x00042800014a7983 */ /* 0x000f220000300800 */
[----:B------:R-:W-:-:S03]  /*41b60*/  @!P4 IADD3.X R55, R5, UR45, R3, P2, P5 ;  /* 0x0000002d0537cc10 */ /* 0x000fc600097ea403 */
        /* <DEDUP_REMOVED lines=10> */
[----:B------:R-:W-:Y:S02]  /*41c10*/  ISETP.LT.OR P5, PT, R0, 0x1, !P2 ;  /* 0x000000010000780c */ /* 0x000fe400057a1670 */
[----:B------:R-:W-:Y:S01]  /*41c20*/  LOP3.LUT R10, R10, 0xfffffbff, RZ, 0xc0, !PT ;  /* 0xfffffbff0a0a7812 */ /* 0x000fe200078ec0ff */
[----:B------:R-:W4:Y:S10]  /*41c30*/  LDL.LU R84, [R1+0x440] ;  /* 0x0004400001547983 */ /* 0x000f340000300800 */
[----:B------:R-:W-:Y:S01]  /*41c40*/  @!P5 IMAD R12, R58, R17, RZ ;  /* 0x000000113a0cd224 */ /* 0x000fe200078e02ff */
[----:B------:R-:W-:Y:S01]  /*41c50*/  @P4 LOP3.LUT R10, R10, 0x400, RZ, 0xfc, !PT ;  /* 0x000004000a0a4812 */ /* 0x000fe200078efcff */
[----:B------:R-:W4:Y:S04]  /*41c60*/  LDL.LU R85, [R1+0x444] ;  /* 0x0004440001557983 */ /* 0x000f280000300800 */
[----:B------:R0:W-:Y:S01]  /*41c70*/  @!P5 STG.E.U8 desc[UR50][R4.64], R12 ;  /* 0x0000000c0400d986 */ /* 0x0001e2000c101132 */
[----:B------:R-:W-:-:S02]  /*41c80*/  ISETP.LT.OR P5, PT, R0, 0x2, !P2 ;  /* 0x000000020000780c */ /* 0x000fc400057a1670 */
[----:B------:R-:W-:Y:S01]  /*41c90*/  LOP3.LUT R10, R10, 0xfffffff7, RZ, 0xc0, !PT ;  /* 0xfffffff70a0a7812 */ /* 0x000fe200078ec0ff */
[----:B------:R-:W4:Y:S10]  /*41ca0*/  LDL.LU R90, [R1+0x448] ;  /* 0x00044800015a7983 */ /* 0x000f340000300800 */
[----:B0-----:R-:W-:Y:S01]  /*41cb0*/  @!P5 IMAD R12, R59, R17, RZ ;  /* 0x000000113b0cd224 */ /* 0x001fe200078e02ff */
[----:B------:R-:W-:Y:S01]  /*41cc0*/  @P1 LOP3.LUT R10, R10, 0x8, RZ, 0xfc, !PT ;  /* 0x000000080a0a1812 */ /* 0x000fe200078efcff */
[----:B------:R-:W4:Y:S04]  /*41cd0*/  LDL.LU R91, [R1+0x44c] ;  /* 0x00044c00015b7983 */ /* 0x000f280000300800 */
[----:B------:R0:W-:Y:S01]  /*41ce0*/  @!P5 STG.E.U8 desc[UR50][R4.64+0x1], R12 ;  /* 0x0000010c0400d986 */ /* 0x0001e2000c101132 */
[----:B------:R-:W-:-:S02]  /*41cf0*/  ISETP.LT.OR P5, PT, R0, 0x1, !P0 ;  /* 0x000000010000780c */ /* 0x000fc400047a1670 */
[----:B------:R-:W-:Y:S01]  /*41d00*/  LOP3.LUT R10, R10, 0xfffffffb, RZ, 0xc0, !PT ;  /* 0xfffffffb0a0a7812 */ /* 0x000fe200078ec0ff */
[----:B------:R-:W4:Y:S01]  /*41d10*/  LDL.LU R92, [R1+0x450] ;  /* 0x00045000015c7983 */ /* 0x000f220000300800 */
[----:B------:R-:W-:Y:S02]  /*41d20*/  ISETP.LT.OR P4, PT, R0, 0x11a, !P0 ;  /* 0x0000011a0000780c */ /* 0x000fe40004781670 */
[----:B------:R-:W-:Y:S01]  /*41d30*/  LOP3.LUT R11, R11, 0xfbffffff, RZ, 0xc0, !PT ;  /* 0xfbffffff0b0b7812 */ /* 0x000fe200078ec0ff */
[----:B------:R-:W4:Y:S04]  /*41d40*/  LDL.LU R93, [R1+0x454] ;  /* 0x00045400015d7983 */ /* 0x000f280000300800 */
[----:B------:R-:W4:Y:S02]  /*41d50*/  LDL.LU R98, [R1+0x458] ;  /* 0x0004580001627983 */ /* 0x000f240000300800 */
[----:B0-----:R-:W-:Y:S01]  /*41d60*/  @!P5 IADD3 R12, P6, R4, UR44, RZ ;  /* 0x0000002c040cdc10 */ /* 0x001fe2000ffde0ff */
[----:B------:R-:W-:Y:S01]  /*41d70*/  @!P5 IMAD R23, R56, R17, RZ ;  /* 0x000000113817d224 */ /* 0x000fe200078e02ff */
[----:B------:R-:W4:Y:S02]  /*41d80*/  LDL.LU R99, [R1+0x45c] ;  /* 0x00045c0001637983 */ /* 0x000f240000300800 */
[----:B------:R-:W-:-:S02]  /*41d90*/  @!P5 IADD3.X R13, R5, UR43, RZ, P6, !PT ;  /* 0x0000002b050ddc10 */ /* 0x000fc4000b7fe4ff */
[----:B------:R-:W-:Y:S01]  /*41da0*/  @P4 LOP3.LUT R11, R11, 0x4000000, RZ, 0xfc, !PT ;  /* 0x040000000b0b4812 */ /* 0x000fe200078efcff */
[----:B------:R-:W4:Y:S04]  /*41db0*/  LDL.LU R100, [R1+0x460] ;  /* 0x0004600001647983 */ /* 0x000f280000300800 */
[----:B------:R0:W-:Y:S01]  /*41dc0*/  @!P5 STG.E.U8 desc[UR50][R12.64], R23 ;  /* 0x000000170c00d986 */ /* 0x0001e2000c101132 */
[----:B------:R-:W-:Y:S02]  /*41dd0*/  ISETP.LT.OR P5, PT, R0, 0x2, !P0 ;  /* 0x000000020000780c */ /* 0x000fe400047a1670 */
[----:B------:R-:W-:Y:S01]  /*41de0*/  LOP3.LUT R11, R11, 0xfdffffff, RZ, 0xc0, !PT ;  /* 0xfdffffff0b0b7812 */ /* 0x000fe200078ec0ff */
[----:B------:R-:W4:Y:S01]  /*41df0*/  LDL.LU R101, [R1+0x464] ;  /* 0x0004640001657983 */ /* 0x000f220000300800 */
[----:B------:R-:W-:-:S03]  /*41e00*/  LOP3.LUT R9, R9, 0xfffdffff, RZ, 0xc0, !PT ;  /* 0xfffdffff09097812 */ /* 0x000fc600078ec0ff */
[----:B------:R-:W4:Y:S04]  /*41e10*/  LDL.LU R106, [R1+0x468] ;  /* 0x00046800016a7983 */ /* 0x000f280000300800 */
[----:B------:R-:W4:Y:S02]  /*41e20*/  LDL.LU R107, [R1+0x46c] ;  /* 0x00046c00016b7983 */ /* 0x000f240000300800 */
[----:B0-----:R-:W-:Y:S01]  /*41e30*/  @!P5 IADD3 R12, P6, R4, UR44, RZ ;  /* 0x0000002c040cdc10 */ /* 0x001fe2000ffde0ff */
[----:B------:R-:W-:Y:S01]  /*41e40*/  @!P5 IMAD R23, R57, R17, RZ ;  /* 0x000000113917d224 */ /* 0x000fe200078e02ff */
[----:B------:R-:W4:Y:S02]  /*41e50*/  LDL.LU R108, [R1+0x470] ;  /* 0x00047000016c7983 */ /* 0x000f240000300800 */
[----:B------:R-:W-:-:S02]  /*41e60*/  @!P5 IADD3.X R13, R5, UR43, RZ, P6, !PT ;  /* 0x0000002b050ddc10 */ /* 0x000fc4000b7fe4ff */
[----:B------:R-:W4:Y:S04]  /*41e70*/  LDL.LU R109, [R1+0x474] ;  /* 0x00047400016d7983 */ /* 0x000f280000300800 */
[----:B------:R0:W-:Y:S04]  /*41e80*/  @!P5 STG.E.U8 desc[UR50][R12.64+0x1], R23 ;  /* 0x000001170c00d986 */ /* 0x0001e8000c101132 */
[----:B------:R-:W4:Y:S04]  /*41e90*/  LDL.LU R114, [R1+0x478] ;  /* 0x0004780001727983 */ /* 0x000f280000300800 */
[----:B------:R-:W4:Y:S01]  /*41ea0*/  LDL.LU R115, [R1+0x47c] ;  /* 0x00047c0001737983 */ /* 0x000f220000300800 */
[----:B0-----:R-:W-:-:S03]  /*41eb0*/  IMAD.U32 R12, RZ, RZ, UR44 ;  /* 0x0000002cff0c7e24 */ /* 0x001fc6000f8e00ff */
[----:B------:R-:W4:Y:S01]  /*41ec0*/  LDL.LU R116, [R1+0x480] ;  /* 0x0004800001747983 */ /* 0x000f220000300800 */
[----:B------:R-:W-:Y:S01]  /*41ed0*/  IMAD.U32 R13, RZ, RZ, UR43 ;  /* 0x0000002bff0d7e24 */ /* 0x000fe2000f8e00ff */
[----:B------:R-:W-:Y:S02]  /*41ee0*/  @!P1 IADD3 R56, P5, P6, R12, UR46, R2 ;  /* 0x0000002e0c389c10 */ /* 0x000fe4000febe002 */
[----:B------:R-:W4:Y:S02]  /*41ef0*/  LDL.LU R117, [R1+0x484] ;  /* 0x0004840001757983 */ /* 0x000f240000300800 */
[----:B------:R-:W-:Y:S02]  /*41f00*/  @!P1 IADD3.X R57, R13, UR45, R3, P5, P6 ;  /* 0x0000002d0d399c10 */ /* 0x000fe4000afec403 */
[----:B------:R-:W4:Y:S01]  /*41f10*/  LDL.LU R122, [R1+0x488] ;  /* 0x00048800017a7983 */ /* 0x000f220000300800 */
[----:B------:R-:W-:-:S03]  /*41f20*/  ISETP.LT.OR P1, PT, R0, 0x112, !P0 ;  /* 0x000001120000780c */ /* 0x000fc60004721670 */
[----:B------:R-:W4:Y:S04]  /*41f30*/  LDL.LU R123, [R1+0x48c] ;  /* 0x00048c00017b7983 */ /* 0x000f280000300800 */
[----:B------:R-:W4:Y:S04]  /*41f40*/  LDL.LU R124, [R1+0x490] ;  /* 0x00049000017c7983 */ /* 0x000f280000300800 */
[----:B------:R-:W4:Y:S02]  /*41f50*/  LDL.LU R125, [R1+0x494] ;  /* 0x00049400017d7983 */ /* 0x000f240000300800 */
[----:B------:R-:W-:-:S02]  /*41f60*/  @!P1 IADD3 R58, P5, P6, R12, UR46, R2 ;  /* 0x0000002e0c3a9c10 */ /* 0x000fc4000febe002 */
[----:B------:R-:W-:Y:S01]  /*41f70*/  @P1 LOP3.LUT R10, R10, 0x4, RZ, 0xfc, !PT ;  /* 0x000000040a0a1812 */ /* 0x000fe200078efcff */
[----:B------:R-:W4:Y:S01]  /*41f80*/  LDL.LU R130, [R1+0x498] ;  /* 0x0004980001827983 */ /* 0x000f220000300800 */
[----:B------:R-:W-:Y:S02]  /*41f90*/  @!P1 IADD3.X R59, R13, UR45, R3, P5, P6 ;  /* 0x0000002d0d3b9c10 */ /* 0x000fe4000afec403 */
[C---:B------:R-:W-:Y:S01]  /*41fa0*/  ISETP.LT.OR P5, PT, R0.reuse, 0x9, !P2 ;  /* 0x000000090000780c */ /* 0x040fe200057a1670 */
[----:B------:R-:W4:Y:S01]  /*41fb0*/  LDL.LU R131, [R1+0x49c] ;  /* 0x00049c0001837983 */ /* 0x000f220000300800 */
[----:B------:R-:W-:Y:S02]  /*41fc0*/  ISETP.LT.OR P1, PT, R0, 0x119, !P0 ;  /* 0x000001190000780c */ /* 0x000fe40004721670 */
[----:B------:R-:W-:Y:S01]  /*41fd0*/  LOP3.LUT R10, R10, 0xfffffffe, RZ, 0xc0, !PT ;  /* 0xfffffffe0a0a7812 */ /* 0x000fe200078ec0ff */
[----:B------:R-:W4:Y:S04]  /*41fe0*/  LDL.LU R132, [R1+0x4a0] ;  /* 0x0004a00001847983 */ /* 0x000f280000300800 */
[----:B------:R-:W4:Y:S04]  /*41ff0*/  LDL.LU R133, [R1+0x4a4] ;  /* 0x0004a40001857983 */ /* 0x000f280000300800 */
[----:B------:R-:W-:Y:S01]  /*42000*/  @!P5 IMAD R12, R60, R17, RZ ;  /* 0x000000113c0cd224 */ /* 0x000fe200078e02ff */
[----:B------:R-:W4:Y:S04]  /*42010*/  LDL.LU R135, [R1+0x4a8] ;  /* 0x0004a80001877983 */ /* 0x000f280000300800 */
[----:B------:R2:W-:Y:S01]  /*42020*/  @!P5 STG.E.U8 desc[UR50][R4.64+0x8], R12 ;  /* 0x0000080c0400d986 */ /* 0x0005e2000c101132 */
[----:B------:R-:W-:-:S02]  /*42030*/  ISETP.LT.OR P5, PT, R0, 0xa, !P2 ;  /* 0x0000000a0000780c */ /* 0x000fc400057a1670 */
[----:B------:R-:W-:Y:S01]  /*42040*/  @P1 LOP3.LUT R10, R10, 0x1, RZ, 0xfc, !PT ;  /* 0x000000010a0a1812 */ /* 0x000fe200078efcff */
[----:B------:R-:W4:Y:S01]  /*42050*/  LDL.LU R137, [R1+0x4ac] ;  /* 0x0004ac0001897983 */ /* 0x000f220000300800 */
[----:B------:R-:W-:-:S03]  /*42060*/  LOP3.LUT R22, R22, 0x7fffffff, RZ, 0xc0, !PT ;  /* 0x7fffffff16167812 */ /* 0x000fc600078ec0ff */
        /* <DEDUP_REMOVED lines=8> */
[----:B--2---:R-:W-:-:S05]  /*420f0*/  @!P5 IMAD R12, R61, R17, RZ ;  /* 0x000000113d0cd224 */ /* 0x004fca00078e02ff */
[----:B------:R0:W-:Y:S02]  /*42100*/  @!P5 STG.E.U8 desc[UR50][R4.64+0x9], R12 ;  /* 0x0000090c0400d986 */ /* 0x0001e4000c101132 */
[----:B0-----:R-:W-:-:S05]  /*42110*/  IMAD.U32 R12, RZ, RZ, UR44 ;  /* 0x0000002cff0c7e24 */ /* 0x001fca000f8e00ff */
[----:B------:R-:W-:-:S04]  /*42120*/  @!P1 IADD3 R60, P5, P6, R12, UR46, R2 ;  /* 0x0000002e0c3c9c10 */ /* 0x000fc8000febe002 */
[----:B------:R-:W-:Y:S02]  /*42130*/  @!P1 IADD3.X R61, R13, UR45, R3, P5, P6 ;  /* 0x0000002d0d3d9c10 */ /* 0x000fe4000afec403 */
[C---:B------:R-:W-:Y:S02]  /*42140*/  ISETP.LT.OR P5, PT, R0.reuse, 0x9, !P0 ;  /* 0x000000090000780c */ /* 0x040fe400047a1670 */
[----:B------:R-:W-:-:S11]  /*42150*/  ISETP.LT.OR P1, PT, R0, 0xa, !P0 ;  /* 0x0000000a0000780c */ /* 0x000fd60004721670 */
[----:B------:R-:W-:Y:S01]  /*42160*/  @!P5 IADD3 R12, P6, R4, UR44, RZ ;  /* 0x0000002c040cdc10 */ /* 0x000fe2000ffde0ff */
[----:B---3--:R-:W-:-:S03]  /*42170*/  @!P5 IMAD R23, R63, R17, RZ ;  /* 0x000000113f17d224 */ /* 0x008fc600078e02ff */
[----:B------:R-:W-:-:S05]  /*42180*/  @!P5 IADD3.X R13, R5, UR43, RZ, P6, !PT ;  /* 0x0000002b050ddc10 */ /* 0x000fca000b7fe4ff */
[----:B------:R0:W-:Y:S02]  /*42190*/  @!P5 STG.E.U8 desc[UR50][R12.64+0x8], R23 ;  /* 0x000008170c00d986 */ /* 0x0001e4000c101132 */
[----:B0-----:R-:W-:Y:S02]  /*421a0*/  IMAD.U32 R12, RZ, RZ, UR44 ;  /* 0x0000002cff0c7e24 */ /* 0x001fe4000f8e00ff */
[----:B------:R-:W2:Y:S03]  /*421b0*/  LDL.LU R23, [R1+0x5fc] ;  /* 0x0005fc0001177983 */ /* 0x000ea60000300800 */
[----:B------:R-:W-:Y:S01]  /*421c0*/  @!P4 IADD3 R62, P5, P6, R12, UR46, R2 ;  /* 0x0000002e0c3ecc10 */ /* 0x000fe2000febe002 */
[----:B----4-:R-:W-:-:S05]  /*421d0*/  @!P1 IMAD R12, R67, R17, RZ ;  /* 0x00000011430c9224 */ /* 0x010fca00078e02ff */
[----:B------:R0:W-:Y:S01]  /*421e0*/  @!P1 STG.E.U8 desc[UR50][R64.64+0x9], R12 ;  /* 0x0000090c40009986 */ /* 0x0001e2000c101132 */
[----:B------:R-:W-:Y:S01]  /*421f0*/  ISETP.LT.OR P1, PT, R0, 0x121, !P0 ;  /* 0x000001210000780c */ /* 0x000fe20004721670 */
[----:B------:R-:W-:-:S05]  /*42200*/  IMAD.U32 R13, RZ, RZ, UR43 ;  /* 0x0000002bff0d7e24 */ /* 0x000fca000f8e00ff */
[----:B------:R-:W-:Y:S01]  /*42210*/  @!P4 IADD3.X R63, R13, UR45, R3, P5, P6 ;  /* 0x0000002d0d3fcc10 */ /* 0x000fe2000afec403 */
[----:B0-----:R-:W-:-:S06]  /*42220*/  IMAD.U32 R12, RZ, RZ, UR44 ;  /* 0x0000002cff0c7e24 */ /* 0x001fcc000f8e00ff */
[----:B------:R-:W-:Y:S02]  /*42230*/  @!P1 IADD3 R64, P5, P6, R12, UR46, R2 ;  /* 0x0000002e0c409c10 */ /* 0x000fe4000febe002 */
[----:B------:R-:W-:Y:S02]  /*42240*/  @P1 LOP3.LUT R11, R11, 0x2000000, RZ, 0xfc, !PT ;  /* 0x020000000b0b1812 */ /* 0x000fe400078efcff */
[----:B------:R-:W-:Y:S02]  /*42250*/  @!P1 IADD3.X R65, R13, UR45, R3, P5, P6 ;  /* 0x0000002d0d419c10 */ /* 0x000fe4000afec403 */
[----:B------:R-:W-:-:S13]  /*42260*/  ISETP.LT.OR P1, PT, R0, 0x122, !P0 ;  /* 0x000001220000780c */ /* 0x000fda0004721670 */
[----:B------:R-:W-:-:S04]  /*42270*/  @!P1 IADD3 R66, P5, P6, R12, UR46, R2 ;  /* 0x0000002e0c429c10 */ /* 0x000fc8000febe002 */
[----:B------:R-:W-:Y:S02]  /*42280*/  @!P1 IADD3.X R67, R13, UR45, R3, P5, P6 ;  /* 0x0000002d0d439c10 */ /* 0x000fe4000afec403 */
[----:B------:R-:W-:-:S13]  /*42290*/  ISETP.LT.OR P5, PT, R0, 0x11, !P2 ;  /* 0x000000110000780c */ /* 0x000fda00057a1670 */
[----:B------:R-:W-:-:S05]  /*422a0*/  @!P5 IMAD R12, R68, R17, RZ ;  /* 0x00000011440cd224 */ /* 0x000fca00078e02ff */
[----:B------:R0:W-:Y:S01]  /*422b0*/  @!P5 STG.E.U8 desc[UR50][R4.64+0x10], R12 ;  /* 0x0000100c0400d986 */ /* 0x0001e2000c101132 */
[C---:B------:R-:W-:Y:S02]  /*422c0*/  ISETP.LT.OR P5, PT, R0.reuse, 0x12, !P2 ;  /* 0x000000120000780c */ /* 0x040fe400057a1670 */
[----:B------:R-:W-:Y:S02]  /*422d0*/  LOP3.LUT R11, R11, 0xff7fffff, RZ, 0xc0, !PT ;  /* 0xff7fffff0b0b7812 */ /* 0x000fe400078ec0ff */
[C---:B------:R-:W-:Y:S02]  /*422e0*/  ISETP.LT.OR P4, PT, R0.reuse, 0x129, !P0 ;  /* 0x000001290000780c */ /* 0x040fe40004781670 */
[----:B------:R-:W-:Y:S02]  /*422f0*/  @P1 LOP3.LUT R11, R11, 0x800000, RZ, 0xfc, !PT ;  /* 0x008000000b0b1812 */ /* 0x000fe400078efcff */
[----:B------:R-:W-:-:S05]  /*42300*/  ISETP.LT.OR P1, PT, R0, 0x11, !P0 ;  /* 0x000000110000780c */ /* 0x000fca0004721670 */
[----:B0-----:R-:W-:-:S05]  /*42310*/  @!P5 IMAD R12, R69, R17, RZ ;  /* 0x00000011450cd224 */ /* 0x001fca00078e02ff */
[----:B------:R0:W-:Y:S01]  /*42320*/  @!P5 STG.E.U8 desc[UR50][R4.64+0x11], R12 ;  /* 0x0000110c0400d986 */ /* 0x0001e2000c101132 */
[----:B------:R-:W-:Y:S01]  /*42330*/  LOP3.LUT R11, R11, 0xffdfffff, RZ, 0xc0, !PT ;  /* 0xffdfffff0b0b7812 */ /* 0x000fe200078ec0ff */
[----:B0-----:R-:W-:-:S05]  /*42340*/  IMAD.U32 R12, RZ, RZ, UR44 ;  /* 0x0000002cff0c7e24 */ /* 0x001fca000f8e00ff */
[----:B------:R-:W-:Y:S01]  /*42350*/  @!P4 IADD3 R68, P5, P6, R12, UR46, R2 ;  /* 0x0000002e0c44cc10 */ /* 0x000fe2000febe002 */
[----:B------:R-:W-:Y:S01]  /*42360*/  @!P1 IMAD R12, R74, R17, RZ ;  /* 0x000000114a0c9224 */ /* 0x000fe200078e02ff */
[----:B------:R-:W-:Y:S02]  /*42370*/  @P4 LOP3.LUT R11, R11, 0x200000, RZ, 0xfc, !PT ;  /* 0x002000000b0b4812 */ /* 0x000fe400078efcff */
[----:B------:R-:W-:Y:S02]  /*42380*/  @!P4 IADD3.X R69, R13, UR45, R3, P5, P6 ;  /* 0x0000002d0d45cc10 */ /* 0x000fe4000afec403 */
[----:B------:R0:W-:Y:S01]  /*42390*/  @!P1 STG.E.U8 desc[UR50][R70.64+0x10], R12 ;  /* 0x0000100c46009986 */ /* 0x0001e2000c101132 */
[C---:B------:R-:W-:Y:S02]  /*423a0*/  ISETP.LT.OR P4, PT, R0.reuse, 0x12a, !P0 ;  /* 0x0000012a0000780c */ /* 0x040fe40004781670 */
[----:B------:R-:W-:Y:S01]  /*423b0*/  ISETP.LT.OR P1, PT, R0, 0x12, !P0 ;  /* 0x000000120000780c */ /* 0x000fe20004721670 */
[----:B0-----:R-:W-:-:S10]  /*423c0*/  IMAD.U32 R12, RZ, RZ, UR44 ;  /* 0x0000002cff0c7e24 */ /* 0x001fd4000f8e00ff */
[----:B------:R-:W-:Y:S02]  /*423d0*/  @!P4 IADD3 R70, P5, P6, R12, UR46, R2 ;  /* 0x0000002e0c46cc10 */ /* 0x000fe4000febe002 */
[----:B------:R-:W-:-:S05]  /*423e0*/  @!P1 IMAD R12, R75, R17, RZ ;  /* 0x000000114b0c9224 */ /* 0x000fca00078e02ff */
[----:B------:R0:W-:Y:S01]  /*423f0*/  @!P1 STG.E.U8 desc[UR50][R72.64+0x11], R12 ;  /* 0x0000110c48009986 */ /* 0x0001e2000c101132 */
[----:B------:R-:W-:Y:S02]  /*42400*/  ISETP.LT.OR P1, PT, R0, 0x131, !P0 ;  /* 0x000001310000780c */ /* 0x000fe40004721670 */
[----:B------:R-:W-:-:S04]  /*42410*/  LOP3.LUT R11, R11, 0xfffffff7, RZ, 0xc0, !PT ;  /* 0xfffffff70b0b7812 */ /* 0x000fc800078ec0ff */
[----:B------:R-:W-:Y:S01]  /*42420*/  @P4 LOP3.LUT R11, R11, 0x8, RZ, 0xfc, !PT ;  /* 0x000000080b0b4812 */ /* 0x000fe200078efcff */
[----:B0-----:R-:W-:Y:S01]  /*42430*/  IMAD.U32 R12, RZ, RZ, UR44 ;  /* 0x0000002cff0c7e24 */ /* 0x001fe2000f8e00ff */
[----:B------:R-:W-:Y:S02]  /*42440*/  @!P4 IADD3.X R71, R13, UR45, R3, P5, P6 ;  /* 0x0000002d0d47cc10 */ /* 0x000fe4000afec403 */
[----:B------:R-:W-:-:S03]  /*42450*/  LOP3.LUT R11, R11, 0xfffffffb, RZ, 0xc0, !PT ;  /* 0xfffffffb0b0b7812 */ /* 0x000fc600078ec0ff */
        /* <DEDUP_REMOVED lines=10> */
[----:B------:R-:W-:Y:S02]  /*42500*/  @P1 LOP3.LUT R9, R9, 0x20000, RZ, 0xfc, !PT ;  /* 0x0002000009091812 */ /* 0x000fe400078efcff */
[C---:B------:R-:W-:Y:S02]  /*42510*/  ISETP.LT.OR P4, PT, R0.reuse, 0x139, !P0 ;  /* 0x000001390000780c */ /* 0x040fe40004781670 */
[----:B------:R-:W-:-:S07]  /*42520*/  ISETP.LT.OR P1, PT, R0, 0x19, !P0 ;  /* 0x000000190000780c */ /* 0x000fce0004721670 */
        /* <DEDUP_REMOVED lines=156> */
[----:B------:R-:W-:Y:S02]  /*42ef0*/  @P4 LOP3.LUT R22, R22, 0x80000000, RZ, 0xfc, !PT ;  /* 0x8000000016164812 */ /* 0x000fe400078efcff */
[----:B------:R-:W-:Y:S02]  /*42f00*/  @!P4 IADD3.X R111, R13, UR45, R3, P5, P6 ;  /* 0x0000002d0d6fcc10 */ /* 0x000fe4000afec403 */
[----:B------:R-:W-:Y:S01]  /*42f10*/  LOP3.LUT R22, R22, 0xbfffffff, RZ, 0xc0, !PT ;  /* 0xbfffffff16167812 */ /* 0x000fe200078ec0ff */
        /* <DEDUP_REMOVED lines=10> */
[----:B------:R-:W-:Y:S02]  /*42fc0*/  ISETP.LT.OR P5, PT, R0, 0x42, !P2 ;  /* 0x000000420000780c */ /* 0x000fe400057a1670 */
[----:B------:R-:W-:Y:S02]  /*42fd0*/  LOP3.LUT R22, R22, 0xdfffffff, RZ, 0xc0, !PT ;  /* 0xdfffffff16167812 */ /* 0x000fe400078ec0ff */
[----:B------:R-:W-:Y:S02]  /*42fe0*/  ISETP.LT.OR P4, PT, R0, 0x189, !P0 ;  /* 0x000001890000780c */ /* 0x000fe40004781670 */
        /* <DEDUP_REMOVED lines=91> */
[----:B------:R-:W-:Y:S01]  /*435a0*/  @!P4 IADD3.X R135, R13, UR45, R3, P5, P6 ;  /* 0x0000002d0d87cc10 */ /* 0x000fe2000afec403 */
[----:B------:R-:W3:Y:S01]  /*435b0*/  LDL.LU R234, [R1+0x4d0] ;  /* 0x0004d00001ea7983 */ /* 0x000ee20000300800 */
[----:B------:R-:W-:-:S03]  /*435c0*/  LOP3.LUT R22, R22, 0xfffbffff, RZ, 0xc0, !PT ;  /* 0xfffbffff16167812 */ /* 0x000fc600078ec0ff */
[----:B------:R-:W-:Y:S01]  /*435d0*/  @!P1 IADD3 R136, P5, P6, R12, UR46, R2 ;  /* 0x0000002e0c889c10 */ /* 0x000fe2000febe002 */
[----:B------:R-:W4:Y:S01]  /*435e0*/  LDL.LU R235, [R1+0x4d4] ;  /* 0x0004d40001eb7983 */ /* 0x000f220000300800 */
        /* <DEDUP_REMOVED lines=24> */
[----:B0-----:R-:W2:Y:S01]  /*43770*/  LDL.LU R233, [R1+0x4d8] ;  /* 0x0004d80001e97983 */ /* 0x001ea20000300800 */
[----:B------:R-:W-:-:S09]  /*43780*/  IMAD.U32 R12, RZ, RZ, UR44 ;  /* 0x0000002cff0c7e24 */ /* 0x000fd2000f8e00ff */
[----:B------:R-:W-:Y:S02]  /*43790*/  @!P4 IADD3 R142, P5, P6, R12, UR46, R2 ;  /* 0x0000002e0c8ecc10 */ /* 0x000fe4000febe002 */
[----:B------:R-:W-:-:S05]  /*437a0*/  @!P1 IMAD R12, R145, R17, RZ ;  /* 0x00000011910c9224 */ /* 0x000fca00078e02ff */
[----:B------:R0:W-:Y:S04]  /*437b0*/  @!P1 STG.E.U8 desc[UR50][R230.64+0x59], R12 ;  /* 0x0000590ce6009986 */ /* 0x0001e8000c101132 */
[----:B0-----:R-:W2:Y:S01]  /*437c0*/  LDL.LU R231, [R1+0x4dc] ;  /* 0x0004dc0001e77983 */ /* 0x001ea20000300800 */
[----:B------:R-:W-:Y:S02]  /*437d0*/  ISETP.LT.OR P1, PT, R0, 0x1c1, !P0 ;  /* 0x000001c10000780c */ /* 0x000fe40004721670 */
[----:B------:R-:W-:Y:S01]  /*437e0*/  LOP3.LUT R22, R22, 0xffff7fff, RZ, 0xc0, !PT ;  /* 0xffff7fff16167812 */ /* 0x000fe200078ec0ff */
[----:B------:R-:W-:-:S03]  /*437f0*/  IMAD.U32 R12, RZ, RZ, UR44 ;  /* 0x0000002cff0c7e24 */ /* 0x000fc6000f8e00ff */
[----:B------:R-:W-:Y:S02]  /*43800*/  @P4 LOP3.LUT R22, R22, 0x8000, RZ, 0xfc, !PT ;  /* 0x0000800016164812 */ /* 0x000fe400078efcff */
        /* <DEDUP_REMOVED lines=35> */
[C-C-:B------:R-:W-:Y:S01]  /*43a40*/  @!P4 IADD3.X R151, R13.reuse, UR45, R3.reuse, P5, P6 ;  /* 0x0000002d0d97cc10 */ /* 0x140fe2000afec403 */
[----:B------:R-:W-:Y:S01]  /*43a50*/  IMAD.U32 R236, RZ, RZ, UR44 ;  /* 0x0000002cffec7e24 */ /* 0x000fe2000f8e00ff */
[----:B------:R-:W-:Y:S01]  /*43a60*/  LOP3.LUT R22, R22, 0xfffffbff, RZ, 0xc0, !PT ;  /* 0xfffffbff16167812 */ /* 0x000fe200078ec0ff */
[----:B------:R-:W2:Y:S02]  /*43a70*/  LDL.LU R226, [R1+0x4e0] ;  /* 0x0004e00001e27983 */ /* 0x000ea40000300800 */
[----:B------:R-:W-:Y:S02]  /*43a80*/  @!P1 IADD3 R160, P5, P6, R12, UR46, R2 ;  /* 0x0000002e0ca09c10 */ /* 0x000fe4000febe002 */
[----:B------:R-:W-:Y:S01]  /*43a90*/  @P1 LOP3.LUT R22, R22, 0x400, RZ, 0xfc, !PT ;  /* 0x0000040016161812 */ /* 0x000fe200078efcff */
[----:B------:R-:W2:Y:S01]  /*43aa0*/  LDL.LU R227, [R1+0x4e4] ;  /* 0x0004e40001e37983 */ /* 0x000ea20000300800 */
[----:B------:R-:W-:-:S02]  /*43ab0*/  @!P1 IADD3.X R161, R13, UR45, R3, P5, P6 ;  /* 0x0000002d0da19c10 */ /* 0x000fc4000afec403 */
[----:B------:R-:W-:Y:S01]  /*43ac0*/  ISETP.LT.OR P1, PT, R0, 0x1d2, !P0 ;  /* 0x000001d20000780c */ /* 0x000fe20004721670 */
[----:B------:R-:W-:Y:S01]  /*43ad0*/  IMAD.U32 R12, RZ, RZ, UR43 ;  /* 0x0000002bff0c7e24 */ /* 0x000fe2000f8e00ff */
[----:B------:R-:W-:Y:S01]  /*43ae0*/  LOP3.LUT R22, R22, 0xfffffdff, RZ, 0xc0, !PT ;  /* 0xfffffdff16167812 */ /* 0x000fe200078ec0ff */
[----:B------:R-:W2:Y:S10]  /*43af0*/  LDL.LU R13, [R1+0x5f8] ;  /* 0x0005f800010d7983 */ /* 0x000eb40000300800 */
[----:B------:R-:W-:-:S04]  /*43b00*/  @!P1 IADD3 R236, P5, P6, R236, UR46, R2 ;  /* 0x0000002eecec9c10 */ /* 0x000fc8000febe002 */
[----:B------:R-:W-:Y:S02]  /*43b10*/  @!P1 IADD3.X R237, R12, UR45, R3, P5, P6 ;  /* 0x0000002d0ced9c10 */ /* 0x000fe4000afec403 */
[----:B------:R-:W-:-:S13]  /*43b20*/  ISETP.LT.OR P5, PT, R0, 0x69, !P2 ;  /* 0x000000690000780c */ /* 0x000fda00057a1670 */
[----:B---3--:R-:W-:-:S05]  /*43b30*/  @!P5 IMAD R12, R234, R17, RZ ;  /* 0x00000011ea0cd224 */ /* 0x008fca00078e02ff */
[----:B------:R4:W-:Y:S01]  /*43b40*/  @!P5 STG.E.U8 desc[UR50][R4.64+0x68], R12 ;  /* 0x0000680c0400d986 */ /* 0x0009e2000c101132 */
[C---:B------:R-:W-:Y:S02]  /*43b50*/  ISETP.LT.OR P5, PT, R0.reuse, 0x6a, !P2 ;  /* 0x0000006a0000780c */ /* 0x040fe400057a1670 */
[----:B------:R-:W-:Y:S02]  /*43b60*/  ISETP.LT.OR P4, PT, R0, 0x1d9, !P0 ;  /* 0x000001d90000780c */ /* 0x000fe40004781670 */
[----:B------:R-:W-:Y:S02]  /*43b70*/  @P1 LOP3.LUT R22, R22, 0x200, RZ, 0xfc, !PT ;  /* 0x0000020016161812 */ /* 0x000fe400078efcff */
[----:B------:R-:W-:Y:S01]  /*43b80*/  ISETP.LT.OR P1, PT, R0, 0x69, !P0 ;  /* 0x000000690000780c */ /* 0x000fe20004721670 */
[----:B------:R-:W-:-:S06]  /*43b90*/  IMAD.U32 R234, RZ, RZ, UR44 ;  /* 0x0000002cffea7e24 */ /* 0x000fcc000f8e00ff */
[----:B----4-:R-:W-:Y:S01]  /*43ba0*/  @!P5 IMAD R12, R235, R17, RZ ;  /* 0x00000011eb0cd224 */ /* 0x010fe200078e02ff */
[----:B------:R-:W-:-:S04]  /*43bb0*/  LOP3.LUT R22, R22, 0xfffffeff, RZ, 0xc0, !PT ;  /* 0xfffffeff16167812 */ /* 0x000fc800078ec0ff */
[----:B------:R0:W-:Y:S01]  /*43bc0*/  @!P5 STG.E.U8 desc[UR50][R4.64+0x69], R12 ;  /* 0x0000690c0400d986 */ /* 0x0001e2000c101132 */
[----:B------:R-:W-:Y:S02]  /*43bd0*/  @!P4 IADD3 R234, P5, P6, R234, UR46, R2 ;  /* 0x0000002eeaeacc10 */ /* 0x000fe4000febe002 */
[----:B------:R-:W-:Y:S01]  /*43be0*/  @P4 LOP3.LUT R22, R22, 0x100, RZ, 0xfc, !PT ;  /* 0x0000010016164812 */ /* 0x000fe200078efcff */
[----:B0-----:R-:W-:-:S05]  /*43bf0*/  IMAD.U32 R12, RZ, RZ, UR43 ;  /* 0x0000002bff0c7e24 */ /* 0x001fca000f8e00ff */
[----:B------:R-:W-:Y:S02]  /*43c00*/  @!P4 IADD3.X R235, R12, UR45, R3, P5, P6 ;  /* 0x0000002d0cebcc10 */ /* 0x000fe4000afec403 */
[----:B------:R-:W-:Y:S01]  /*43c10*/  ISETP.LT.OR P4, PT, R0, 0x1da, !P0 ;  /* 0x000001da0000780c */ /* 0x000fe20004781670 */
[----:B------:R-:W-:-:S12]  /*43c20*/  IMAD.U32 R232, RZ, RZ, UR44 ;  /* 0x0000002cffe87e24 */ /* 0x000fd8000f8e00ff */
[----:B------:R-:W-:Y:S01]  /*43c30*/  @!P4 IADD3 R232, P5, P6, R232, UR46, R2 ;  /* 0x0000002ee8e8cc10 */ /* 0x000fe2000febe002 */
[----:B--2---:R-:W-:-:S05]  /*43c40*/  @!P1 IMAD R12, R233, R17, RZ ;  /* 0x00000011e90c9224 */ /* 0x004fca00078e02ff */
[----:B------:R0:W-:Y:S01]  /*43c50*/  @!P1 STG.E.U8 desc[UR50][R224.64+0x68], R12 ;  /* 0x0000680ce0009986 */ /* 0x0001e2000c101132 */
[----:B------:R-:W-:-:S03]  /*43c60*/  ISETP.LT.OR P1, PT, R0, 0x6a, !P0 ;  /* 0x0000006a0000780c */ /* 0x000fc60004721670 */
[----:B0-----:R-:W2:Y:S01]  /*43c70*/  LDL.LU R225, [R1+0x4e8] ;  /* 0x0004e80001e17983 */ /* 0x001ea20000300800 */
[----:B------:R-:W-:-:S05]  /*43c80*/  IMAD.U32 R12, RZ, RZ, UR43 ;  /* 0x0000002bff0c7e24 */ /* 0x000fca000f8e00ff */
[----:B------:R-:W-:-:S04]  /*43c90*/  @!P4 IADD3.X R233, R12, UR45, R3, P5, P6 ;  /* 0x0000002d0ce9cc10 */ /* 0x000fc8000afec403 */
[----:B------:R-:W-:-:S05]  /*43ca0*/  @!P1 IMAD R12, R231, R17, RZ ;  /* 0x00000011e70c9224 */ /* 0x000fca00078e02ff */
[----:B------:R0:W-:Y:S04]  /*43cb0*/  @!P1 STG.E.U8 desc[UR50][R222.64+0x69], R12 ;  /* 0x0000690cde009986 */ /* 0x0001e8000c101132 */
[----:B0-----:R-:W3:Y:S01]  /*43cc0*/  LDL.LU R223, [R1+0x4ec] ;  /* 0x0004ec0001df7983 */ /* 0x001ee20000300800 */
        /* <DEDUP_REMOVED lines=9> */
[----:B------:R-:W-:Y:S01]  /*43d60*/  ISETP.LT.OR P1, PT, R0, 0x1e2, !P0 ;  /* 0x000001e20000780c */ /* 0x000fe20004721670 */
[----:B------:R-:W-:-:S12]  /*43d70*/  IMAD.U32 R228, RZ, RZ, UR44 ;  /* 0x0000002cffe47e24 */ /* 0x000fd8000f8e00ff */
[----:B------:R-:W-:-:S04]  /*43d80*/  @!P1 IADD3 R228, P5, P6, R228, UR46, R2 ;  /* 0x0000002ee4e49c10 */ /* 0x000fc8000febe002 */
[----:B------:R-:W-:Y:S02]  /*43d90*/  @!P1 IADD3.X R229, R12, UR45, R3, P5, P6 ;  /* 0x0000002d0ce59c10 */ /* 0x000fe4000afec403 */
[----:B------:R-:W-:Y:S02]  /*43da0*/  ISETP.LT.OR P5, PT, R0, 0x71, !P2 ;  /* 0x000000710000780c */ /* 0x000fe400057a1670 */
[----:B------:R-:W-:Y:S02]  /*43db0*/  LOP3.LUT R22, R22, 0xffffffdf, RZ, 0xc0, !PT ;  /* 0xffffffdf16167812 */ /* 0x000fe400078ec0ff */
[----:B------:R-:W-:Y:S02]  /*43dc0*/  ISETP.LT.OR P4, PT, R0, 0x1e9, !P0 ;  /* 0x000001e90000780c */ /* 0x000fe40004781670 */
[----:B------:R-:W-:Y:S02]  /*43dd0*/  @P1 LOP3.LUT R22, R22, 0x20, RZ, 0xfc, !PT ;  /* 0x0000002016161812 */ /* 0x000fe400078efcff */
[----:B------:R-:W-:-:S02]  /*43de0*/  ISETP.LT.OR P1, PT, R0, 0x71, !P0 ;  /* 0x000000710000780c */ /* 0x000fc40004721670 */
[----:B------:R-:W-:-:S07]  /*43df0*/  LOP3.LUT R22, R22, 0xffffffef, RZ, 0xc0, !PT ;  /* 0xffffffef16167812 */ /* 0x000fce00078ec0ff */
[----:B------:R-:W-:Y:S01]  /*43e00*/  @P4 LOP3.LUT R22, R22, 0x10, RZ, 0xfc, !PT ;  /* 0x0000001016164812 */ /* 0x000fe200078efcff */
[----:B------:R-:W-:Y:S02]  /*43e10*/  IMAD.U32 R224, RZ, RZ, UR44 ;  /* 0x0000002cffe07e24 */ /* 0x000fe4000f8e00ff */
[----:B------:R-:W-:-:S05]  /*43e20*/  @!P5 IMAD R12, R226, R17, RZ ;  /* 0x00000011e20cd224 */ /* 0x000fca00078e02ff */
[----:B------:R0:W-:Y:S01]  /*43e30*/  @!P5 STG.E.U8 desc[UR50][R4.64+0x70], R12 ;  /* 0x0000700c0400d986 */ /* 0x0001e2000c101132 */
[----:B------:R-:W-:Y:S01]  /*43e40*/  ISETP.LT.OR P5, PT, R0, 0x72, !P2 ;  /* 0x000000720000780c */ /* 0x000fe200057a1670 */
[----:B------:R-:W-:-:S12]  /*43e50*/  IMAD.U32 R226, RZ, RZ, UR44 ;  /* 0x0000002cffe27e24 */ /* 0x000fd8000f8e00ff */
[----:B0-----:R-:W-:-:S05]  /*43e60*/  @!P5 IMAD R12, R227, R17, RZ ;  /* 0x00000011e30cd224 */ /* 0x001fca00078e02ff */
[----:B------:R0:W-:Y:S01]  /*43e70*/  @!P5 STG.E.U8 desc[UR50][R4.64+0x71], R12 ;  /* 0x0000710c0400d986 */ /* 0x0001e2000c101132 */
[----:B------:R-:W-:Y:S01]  /*43e80*/  @!P4 IADD3 R226, P5, P6, R226, UR46, R2 ;  /* 0x0000002ee2e2cc10 */ /* 0x000fe2000febe002 */
[----:B0-----:R-:W-:-:S05]  /*43e90*/  IMAD.U32 R12, RZ, RZ, UR43 ;  /* 0x0000002bff0c7e24 */ /* 0x001fca000f8e00ff */
[----:B------:R-:W-:Y:S02]  /*43ea0*/  @!P4 IADD3.X R227, R12, UR45, R3, P5, P6 ;  /* 0x0000002d0ce3cc10 */ /* 0x000fe4000afec403 */
[----:B------:R-:W-:-:S13]  /*43eb0*/  ISETP.LT.OR P4, PT, R0, 0x1ea, !P0 ;  /* 0x000001ea0000780c */ /* 0x000fda0004781670 */
[----:B------:R-:W-:Y:S01]  /*43ec0*/  @!P4 IADD3 R224, P5, P6, R224, UR46, R2 ;  /* 0x0000002ee0e0cc10 */ /* 0x000fe2000febe002 */
[----:B--2---:R-:W-:-:S05]  /*43ed0*/  @!P1 IMAD R12, R225, R17, RZ ;  /* 0x00000011e10c9224 */ /* 0x004fca00078e02ff */
[----:B------:R0:W-:Y:S01]  /*43ee0*/  @!P1 STG.E.U8 desc[UR50][R220.64+0x70], R12 ;  /* 0x0000700cdc009986 */ /* 0x0001e2000c101132 */
[----:B------:R-:W-:Y:S01]  /*43ef0*/  ISETP.LT.OR P1, PT, R0, 0x72, !P0 ;  /* 0x000000720000780c */ /* 0x000fe20004721670 */
[----:B0-----:R-:W-:-:S05]  /*43f00*/  IMAD.U32 R12, RZ, RZ, UR43 ;  /* 0x0000002bff0c7e24 */ /* 0x001fca000f8e00ff */
[----:B------:R-:W-:-:S07]  /*43f10*/  @!P4 IADD3.X R225, R12, UR45, R3, P5, P6 ;  /* 0x0000002d0ce1cc10 */ /* 0x000fce000afec403 */
[----:B---3--:R-:W-:-:S05]  /*43f20*/  @!P1 IMAD R12, R223, R17, RZ ;  /* 0x00000011df0c9224 */ /* 0x008fca00078e02ff */
[----:B------:R0:W-:Y:S04]  /*43f30*/  @!P1 STG.E.U8 desc[UR50][R218.64+0x71], R12 ;  /* 0x0000710cda009986 */ /* 0x0001e8000c101132 */
[----:B0-----:R-:W2:Y:S04]  /*43f40*/  LDL.LU R218, [R1+0x4f0] ;  /* 0x0004f00001da7983 */ /* 0x001ea80000300800 */
[----:B------:R-:W3:Y:S01]  /*43f50*/  LDL.LU R219, [R1+0x4f4] ;  /* 0x0004f40001db7983 */ /* 0x000ee20000300800 */
        /* <DEDUP_REMOVED lines=14> */
[----:B------:R-:W-:-:S04]  /*44040*/  LOP3.LUT R22, R22, 0xfffffffd, RZ, 0xc0, !PT ;  /* 0xfffffffd16167812 */ /* 0x000fc800078ec0ff */
[----:B------:R-:W-:Y:S02]  /*44050*/  @P1 LOP3.LUT R22, R22, 0x2, RZ, 0xfc, !PT ;  /* 0x0000000216161812 */ /* 0x000fe400078efcff */
[----:B------:R-:W-:-:S05]  /*44060*/  ISETP.LT.OR P1, PT, R0, 0x1f9, !P0 ;  /* 0x000001f90000780c */ /* 0x000fca0004721670 */
[----:B--2---:R-:W-:-:S05]  /*44070*/  @!P5 IMAD R12, R218, R17, RZ ;  /* 0x00000011da0cd224 */ /* 0x004fca00078e02ff */
[----:B------:R3:W-:Y:S01]  /*44080*/  @!P5 STG.E.U8 desc[UR50][R4.64+0x78], R12 ;  /* 0x0000780c0400d986 */ /* 0x0007e2000c101132 */
[----:B------:R-:W-:Y:S01]  /*44090*/  ISETP.LT.OR P5, PT, R0, 0x7a, !P2 ;  /* 0x0000007a0000780c */ /* 0x000fe200057a1670 */
[----:B------:R-:W-:-:S12]  /*440a0*/  IMAD.U32 R218, RZ, RZ, UR44 ;  /* 0x0000002cffda7e24 */ /* 0x000fd8000f8e00ff */
[----:B---3--:R-:W-:-:S05]  /*440b0*/  @!P5 IMAD R12, R219, R17, RZ ;  /* 0x00000011db0cd224 */ /* 0x008fca00078e02ff */
[----:B------:R0:W-:Y:S01]  /*440c0*/  @!P5 STG.E.U8 desc[UR50][R4.64+0x79], R12 ;  /* 0x0000790c0400d986 */ /* 0x0001e2000c101132 */
[----:B------:R-:W-:Y:S01]  /*440d0*/  @!P1 IADD3 R218, P5, P6, R218, UR46, R2 ;  /* 0x0000002edada9c10 */ /* 0x000fe2000febe002 */
[----:B0-----:R-:W-:-:S05]  /*440e0*/  IMAD.U32 R12, RZ, RZ, UR43 ;  /* 0x0000002bff0c7e24 */ /* 0x001fca000f8e00ff */
[----:B------:R-:W-:Y:S02]  /*440f0*/  @!P1 IADD3.X R219, R12, UR45, R3, P5, P6 ;  /* 0x0000002d0cdb9c10 */ /* 0x000fe4000afec403 */
[----:B------:R-:W2:Y:S01]  /*44100*/  LDL.LU R12, [R1+0x4f8] ;  /* 0x0004f800010c7983 */ /* 0x000ea20000300800 */
[C---:B------:R-:W-:Y:S02]  /*44110*/  ISETP.LT.OR P6, PT, R0.reuse, 0x79, !P0 ;  /* 0x000000790000780c */ /* 0x040fe400047c1670 */
[----:B------:R-:W-:-:S11]  /*44120*/  ISETP.LT.OR P0, PT, R0, 0x1fa, !P0 ;  /* 0x000001fa0000780c */ /* 0x000fd60004701670 */
[----:B--2---:R-:W-:-:S05]  /*44130*/  @!P6 IMAD R12, R12, R17, RZ ;  /* 0x000000110c0ce224 */ /* 0x004fca00078e02ff */
[----:B------:R0:W-:Y:S02]  /*44140*/  @!P6 STG.E.U8 desc[UR50][R216.64+0x78], R12 ;  /* 0x0000780cd800e986 */ /* 0x0001e4000c101132 */
[----:B0-----:R-:W-:Y:S02]  /*44150*/  IMAD.U32 R216, RZ, RZ, UR44 ;  /* 0x0000002cffd87e24 */ /* 0x001fe4000f8e00ff */
[----:B------:R-:W-:-:S03]  /*44160*/  IMAD.U32 R12, RZ, RZ, UR43 ;  /* 0x0000002bff0c7e24 */ /* 0x000fc6000f8e00ff */
[----:B------:R-:W-:-:S04]  /*44170*/  @!P0 IADD3 R216, P5, P6, R216, UR46, R2 ;  /* 0x0000002ed8d88c10 */ /* 0x000fc8000febe002 */
[----:B------:R-:W-:Y:S02]  /*44180*/  @!P0 IADD3.X R217, R12, UR45, R3, P5, P6 ;  /* 0x0000002d0cd98c10 */ /* 0x000fe4000afec403 */
[----:B------:R-:W2:Y:S01]  /*44190*/  LDL.LU R12, [R1+0x4fc] ;  /* 0x0004fc00010c7983 */ /* 0x000ea20000300800 */
[----:B------:R-:W-:Y:S02]  /*441a0*/  LOP3.LUT P4, RZ, R10, 0x800000, RZ, 0xc0, !PT ;  /* 0x008000000aff7812 */ /* 0x000fe4000788c0ff */
[----:B------:R-:W-:-:S11]  /*441b0*/  ISETP.LT.OR P5, PT, R0, 0x81, !P2 ;  /* 0x000000810000780c */ /* 0x000fd600057a1670 */
[----:B--2---:R-:W-:-:S05]  /*441c0*/  @!P4 IMAD R12, R12, R17, RZ ;  /* 0x000000110c0cc224 */ /* 0x004fca00078e02ff */
[----:B------:R0:W-:Y:S04]  /*441d0*/  @!P4 STG.E.U8 desc[UR50][R214.64+0x79], R12 ;  /* 0x0000790cd600c986 */ /* 0x0001e8000c101132 */
[----:B0-----:R-:W2:Y:S04]  /*441e0*/  LDL.LU R12, [R1+0x500] ;  /* 0x00050000010c7983 */ /* 0x001ea80000300800 */
[----:B------:R-:W3:Y:S04]  /*441f0*/  LDL.LU R214, [R1+0x5f0] ;  /* 0x0005f00001d67983 */ /* 0x000ee80000300800 */
[----:B------:R-:W4:Y:S01]  /*44200*/  LDL.LU R215, [R1+0x5f4] ;  /* 0x0005f40001d77983 */ /* 0x000f220000300800 */
[----:B--2---:R-:W-:-:S05]  /*44210*/  @!P5 IMAD R12, R12, R17, RZ ;  /* 0x000000110c0cd224 */ /* 0x004fca00078e02ff */
[----:B------:R0:W-:Y:S04]  /*44220*/  @!P5 STG.E.U8 desc[UR50][R4.64+0x80], R12 ;  /* 0x0000800c0400d986 */ /* 0x0001e8000c101132 */
[----:B0-----:R-:W2:Y:S01]  /*44230*/  LDL.LU R12, [R1+0x504] ;  /* 0x00050400010c7983 */ /* 0x001ea20000300800 */
[----:B------:R-:W-:-:S13]  /*44240*/  ISETP.LT.OR P5, PT, R0, 0x82, !P2 ;  /* 0x000000820000780c */ /* 0x000fda00057a1670 */
[----:B--2---:R-:W-:-:S05]  /*44250*/  @!P5 IMAD R12, R12, R17, RZ ;  /* 0x000000110c0cd224 */ /* 0x004fca00078e02ff */
[----:B------:R0:W-:Y:S04]  /*44260*/  @!P5 STG.E.U8 desc[UR50][R4.64+0x81], R12 ;  /* 0x0000810c0400d986 */ /* 0x0001e8000c101132 */
[----:B0-----:R-:W2:Y:S01]  /*44270*/  LDL.LU R12, [R1+0x508] ;  /* 0x00050800010c7983 */ /* 0x001ea20000300800 */
[C---:B------:R-:W-:Y:S02]  /*44280*/  LOP3.LUT P5, RZ, R10.reuse, 0x200000, RZ, 0xc0, !PT ;  /* 0x002000000aff7812 */ /* 0x040fe400078ac0ff */
[----:B------:R-:W-:-:S11]  /*44290*/  LOP3.LUT P6, RZ, R10, 0x40000, RZ, 0xc0, !PT ;  /* 0x000400000aff7812 */ /* 0x000fd600078cc0ff */
        /* <DEDUP_REMOVED lines=8> */
[----:B------:R-:W-:-:S03]  /*44320*/  ISETP.LT.OR P5, PT, R0, 0x89, !P2 ;  /* 0x000000890000780c */ /* 0x000fc600057a1670 */
[----:B------:R-:W3:Y:S04]  /*44330*/  LDL.LU R210, [R1+0x5e0] ;  /* 0x0005e00001d27983 */ /* 0x000ee80000300800 */
[----:B------:R-:W4:Y:S06]  /*44340*/  LDL.LU R211, [R1+0x5e4] ;  /* 0x0005e40001d37983 */ /* 0x000f2c0000300800 */
[----:B--2---:R-:W-:-:S05]  /*44350*/  @!P5 IMAD R12, R12, R17, RZ ;  /* 0x000000110c0cd224 */ /* 0x004fca00078e02ff */
[----:B------:R0:W-:Y:S04]  /*44360*/  @!P5 STG.E.U8 desc[UR50][R4.64+0x88], R12 ;  /* 0x0000880c0400d986 */ /* 0x0001e8000c101132 */
[----:B0-----:R-:W2:Y:S01]  /*44370*/  LDL.LU R12, [R1+0x514] ;  /* 0x00051400010c7983 */ /* 0x001ea20000300800 */
[----:B------:R-:W-:Y:S02]  /*44380*/  ISETP.LT.OR P5, PT, R0, 0x8a, !P2 ;  /* 0x0000008a0000780c */ /* 0x000fe400057a1670 */
[----:B------:R-:W-:-:S04]  /*44390*/  LOP3.LUT R22, R22, 0xfffffffe, RZ, 0xc0, !PT ;  /* 0xfffffffe16167812 */ /* 0x000fc800078ec0ff */
[----:B------:R-:W-:-:S07]  /*443a0*/  @P1 LOP3.LUT R22, R22, 0x1, RZ, 0xfc, !PT ;  /* 0x0000000116161812 */ /* 0x000fce00078efcff */
[----:B--2---:R-:W-:-:S05]  /*443b0*/  @!P5 IMAD R12, R12, R17, RZ ;  /* 0x000000110c0cd224 */ /* 0x004fca00078e02ff */
[----:B------:R0:W-:Y:S04]  /*443c0*/  @!P5 STG.E.U8 desc[UR50][R4.64+0x89], R12 ;  /* 0x0000890c0400d986 */ /* 0x0001e8000c101132 */
[----:B0-----:R-:W2:Y:S01]  /*443d0*/  LDL.LU R12, [R1+0x518] ;  /* 0x00051800010c7983 */ /* 0x001ea20000300800 */
[----:B------:R-:W-:Y:S02]  /*443e0*/  LOP3.LUT P1, RZ, R10, 0x10000, RZ, 0xc0, !PT ;  /* 0x000100000aff7812 */ /* 0x000fe4000782c0ff */
[----:B------:R-:W-:-:S04]  /*443f0*/  LOP3.LUT R19, R19, 0xff7fffff, RZ, 0xc0, !PT ;  /* 0xff7fffff13137812 */ /* 0x000fc800078ec0ff */
[----:B------:R-:W-:-:S07]  /*44400*/  @P0 LOP3.LUT R19, R19, 0x800000, RZ, 0xfc, !PT ;  /* 0x0080000013130812 */ /* 0x000fce00078efcff */
[----:B--2---:R-:W-:-:S05]  /*44410*/  @!P1 IMAD R12, R12, R17, RZ ;  /* 0x000000110c0c9224 */ /* 0x004fca00078e02ff */
[----:B------:R0:W-:Y:S04]  /*44420*/  @!P1 STG.E.U8 desc[UR50][R208.64+0x88], R12 ;  /* 0x0000880cd0009986 */ /* 0x0001e8000c101132 */
[----:B0-----:R-:W2:Y:S01]  /*44430*/  LDL.LU R12, [R1+0x51c] ;  /* 0x00051c00010c7983 */ /* 0x001ea20000300800 */
[----:B------:R-:W-:-:S03]  /*44440*/  LOP3.LUT P0, RZ, R10, 0x1000, RZ, 0xc0, !PT ;  /* 0x000010000aff7812 */ /* 0x000fc6000780c0ff */
[----:B------:R-:W3:Y:S04]  /*44450*/  LDL.LU R208, [R1+0x5d8] ;  /* 0x0005d80001d07983 */ /* 0x000ee80000300800 */
[----:B------:R-:W4:Y:S06]  /*44460*/  LDL.LU R209, [R1+0x5dc] ;  /* 0x0005dc0001d17983 */ /* 0x000f2c0000300800 */
        /* <DEDUP_REMOVED lines=50> */
[----:B------:R-:W-:-:S11]  /*44790*/  LOP3.LUT P1, RZ, R10, 0x10, RZ, 0xc0, !PT ;  /* 0x000000100aff7812 */ /* 0x000fd6000782c0ff */
[----:B--2---:R-:W-:-:S05]  /*447a0*/  @!P5 IMAD R12, R12, R17, RZ ;  /* 0x000000110c0cd224 */ /* 0x004fca00078e02ff */
[----:B------:R0:W-:Y:S04]  /*447b0*/  @!P5 STG.E.U8 desc[UR50][R4.64+0xa1], R12 ;  /* 0x0000a10c0400d986 */ /* 0x0001e8000c101132 */
[----:B0-----:R-:W2:Y:S01]  /*447c0*/  LDL.LU R12, [R1+0x548] ;  /* 0x00054800010c7983 */ /* 0x001ea20000300800 */
[----:B------:R-:W-:Y:S01]  /*447d0*/  LOP3.LUT P0, RZ, R10, 0x2, RZ, 0xc0, !PT ;  /* 0x000000020aff7812 */ /* 0x000fe2000780c0ff */
        /* <DEDUP_REMOVED lines=62> */
[----:B0-----:R-:W2:Y:S01]  /*44bc0*/  LDL.LU R185, [R1+0x57c] ;  /* 0x00057c0001b97983 */ /* 0x001ea20000300800 */
[----:B------:R-:W-:Y:S02]  /*44bd0*/  ISETP.LT.OR P5, PT, R0, 0xc1, !P2 ;  /* 0x000000c10000780c */ /* 0x000fe400057a1670 */
[C---:B------:R-:W-:Y:S02]  /*44be0*/  LOP3.LUT P4, RZ, R11.reuse, 0x10000, RZ, 0xc0, !PT ;  /* 0x000100000bff7812 */ /* 0x040fe4000788c0ff */
[C---:B------:R-:W-:Y:S02]  /*44bf0*/  LOP3.LUT P6, RZ, R11.reuse, 0x8000, RZ, 0xc0, !PT ;  /* 0x000080000bff7812 */ /* 0x040fe400078cc0ff */
[----:B------:R-:W-:Y:S01]  /*44c00*/  LOP3.LUT P1, RZ, R11, 0x800, RZ, 0xc0, !PT ;  /* 0x000008000bff7812 */ /* 0x000fe2000782c0ff */
[----:B--2---:R-:W-:-:S05]  /*44c10*/  @!P0 IMAD R12, R185, R17, RZ ;  /* 0x00000011b90c8224 */ /* 0x004fca00078e02ff */
[----:B------:R3:W-:Y:S02]  /*44c20*/  @!P0 STG.E.U8 desc[UR50][R182.64+0xb9], R12 ;  /* 0x0000b90cb6008986 */ /* 0x0007e4000c101132 */
[----:B---3--:R-:W-:-:S05]  /*44c30*/  @!P5 IMAD R12, R186, R17, RZ ;  /* 0x00000011ba0cd224 */ /* 0x008fca00078e02ff */
[----:B------:R4:W-:Y:S01]  /*44c40*/  @!P5 STG.E.U8 desc[UR50][R4.64+0xc0], R12 ;  /* 0x0000c00c0400d986 */ /* 0x0009e2000c101132 */
[----:B------:R-:W-:-:S13]  /*44c50*/  ISETP.LT.OR P5, PT, R0, 0xc2, !P2 ;  /* 0x000000c20000780c */ /* 0x000fda00057a1670 */
[----:B----4-:R-:W-:-:S05]  /*44c60*/  @!P5 IMAD R12, R187, R17, RZ ;  /* 0x00000011bb0cd224 */ /* 0x010fca00078e02ff */
[----:B------:R0:W-:Y:S01]  /*44c70*/  @!P5 STG.E.U8 desc[UR50][R4.64+0xc1], R12 ;  /* 0x0000c10c0400d986 */ /* 0x0001e2000c101132 */
[----:B------:R-:W-:-:S13]  /*44c80*/  LOP3.LUT P5, RZ, R11, 0x20000, RZ, 0xc0, !PT ;  /* 0x000200000bff7812 */ /* 0x000fda00078ac0ff */
[----:B0-----:R-:W-:-:S05]  /*44c90*/  @!P5 IMAD R12, R188, R17, RZ ;  /* 0x00000011bc0cd224 */ /* 0x001fca00078e02ff */
[----:B------:R0:W-:Y:S01]  /*44ca0*/  @!P5 STG.E.U8 desc[UR50][R180.64+0xc0], R12 ;  /* 0x0000c00cb400d986 */ /* 0x0001e2000c101132 */
[----:B------:R-:W-:Y:S01]  /*44cb0*/  ISETP.LT.OR P5, PT, R0, 0xc9, !P2 ;  /* 0x000000c90000780c */ /* 0x000fe200057a1670 */
[----:B0-----:R-:W-:-:S05]  /*44cc0*/  @!P4 IMAD R12, R189, R17, RZ ;  /* 0x00000011bd0cc224 */ /* 0x001fca00078e02ff */
[----:B------:R0:W-:Y:S07]  /*44cd0*/  @!P4 STG.E.U8 desc[UR50][R178.64+0xc1], R12 ;  /* 0x0000c10cb200c986 */ /* 0x0001ee000c101132 */
[----:B0-----:R-:W-:-:S05]  /*44ce0*/  @!P5 IMAD R12, R190, R17, RZ ;  /* 0x00000011be0cd224 */ /* 0x001fca00078e02ff */
[----:B------:R0:W-:Y:S01]  /*44cf0*/  @!P5 STG.E.U8 desc[UR50][R4.64+0xc8], R12 ;  /* 0x0000c80c0400d986 */ /* 0x0001e2000c101132 */
[----:B------:R-:W-:-:S13]  /*44d00*/  ISETP.LT.OR P5, PT, R0, 0xca, !P2 ;  /* 0x000000ca0000780c */ /* 0x000fda00057a1670 */
[----:B0-----:R-:W-:-:S05]  /*44d10*/  @!P5 IMAD R12, R191, R17, RZ ;  /* 0x00000011bf0cd224 */ /* 0x001fca00078e02ff */
[----:B------:R0:W-:Y:S01]  /*44d20*/  @!P5 STG.E.U8 desc[UR50][R4.64+0xc9], R12 ;  /* 0x0000c90c0400d986 */ /* 0x0001e2000c101132 */
[----:B------:R-:W-:Y:S01]  /*44d30*/  LOP3.LUT P5, RZ, R11, 0x1000, RZ, 0xc0, !PT ;  /* 0x000010000bff7812 */ /* 0x000fe200078ac0ff */
[----:B0-----:R-:W-:-:S05]  /*44d40*/  @!P6 IMAD R12, R192, R17, RZ ;  /* 0x00000011c00ce224 */ /* 0x001fca00078e02ff */
[----:B------:R0:W-:Y:S07]  /*44d50*/  @!P6 STG.E.U8 desc[UR50][R176.64+0xc8], R12 ;  /* 0x0000c80cb000e986 */ /* 0x0001ee000c101132 */
[----:B0-----:R-:W-:-:S05]  /*44d60*/  @!P5 IMAD R12, R193, R17, RZ ;  /* 0x00000011c10cd224 */ /* 0x001fca00078e02ff */
[----:B------:R0:W-:Y:S01]  /*44d70*/  @!P5 STG.E.U8 desc[UR50][R174.64+0xc9], R12 ;  /* 0x0000c90cae00d986 */ /* 0x0001e2000c101132 */
[----:B------:R-:W-:-:S13]  /*44d80*/  ISETP.LT.OR P5, PT, R0, 0xd1, !P2 ;  /* 0x000000d10000780c */ /* 0x000fda00057a1670 */
[----:B0-----:R-:W-:-:S05]  /*44d90*/  @!P5 IMAD R12, R194, R17, RZ ;  /* 0x00000011c20cd224 */ /* 0x001fca00078e02ff */
[----:B------:R0:W-:Y:S01]  /*44da0*/  @!P5 STG.E.U8 desc[UR50][R4.64+0xd0], R12 ;  /* 0x0000d00c0400d986 */ /* 0x0001e2000c101132 */
[----:B------:R-:W-:Y:S02]  /*44db0*/  ISETP.LT.OR P5, PT, R0, 0xd2, !P2 ;  /* 0x000000d20000780c */ /* 0x000fe400057a1670 */
[----:B------:R-:W-:-:S11]  /*44dc0*/  LOP3.LUT P0, RZ, R9, 0x10000000, RZ, 0xc0, !PT ;  /* 0x1000000009ff7812 */ /* 0x000fd6000780c0ff */
[----:B0-----:R-:W-:-:S05]  /*44dd0*/  @!P5 IMAD R12, R195, R17, RZ ;  /* 0x00000011c30cd224 */ /* 0x001fca00078e02ff */
[----:B------:R0:W-:Y:S01]  /*44de0*/  @!P5 STG.E.U8 desc[UR50][R4.64+0xd1], R12 ;  /* 0x0000d10c0400d986 */ /* 0x0001e2000c101132 */
[----:B------:R-:W-:Y:S01]  /*44df0*/  ISETP.LT.OR P5, PT, R0, 0xd9, !P2 ;  /* 0x000000d90000780c */ /* 0x000fe200057a1670 */
[----:B0-----:R-:W-:-:S05]  /*44e00*/  @!P1 IMAD R12, R196, R17, RZ ;  /* 0x00000011c40c9224 */ /* 0x001fca00078e02ff */
[----:B------:R0:W-:Y:S02]  /*44e10*/  @!P1 STG.E.U8 desc[UR50][R172.64+0xd0], R12 ;  /* 0x0000d00cac009986 */ /* 0x0001e4000c101132 */
[----:B0-----:R-:W-:-:S05]  /*44e20*/  @!P0 IMAD R12, R197, R17, RZ ;  /* 0x00000011c50c8224 */ /* 0x001fca00078e02ff */
[----:B------:R0:W-:Y:S02]  /*44e30*/  @!P0 STG.E.U8 desc[UR50][R170.64+0xd1], R12 ;  /* 0x0000d10caa008986 */ /* 0x0001e4000c101132 */
[----:B0-----:R-:W-:-:S05]  /*44e40*/  @!P5 IMAD R12, R198, R17, RZ ;  /* 0x00000011c60cd224 */ /* 0x001fca00078e02ff */
[----:B------:R0:W-:Y:S01]  /*44e50*/  @!P5 STG.E.U8 desc[UR50][R4.64+0xd8], R12 ;  /* 0x0000d80c0400d986 */ /* 0x0001e2000c101132 */
[----:B------:R-:W-:Y:S02]  /*44e60*/  ISETP.LT.OR P5, PT, R0, 0xda, !P2 ;  /* 0x000000da0000780c */ /* 0x000fe400057a1670 */
[----:B------:R-:W-:-:S11]  /*44e70*/  LOP3.LUT P4, RZ, R9, 0x8000000, RZ, 0xc0, !PT ;  /* 0x0800000009ff7812 */ /* 0x000fd6000788c0ff */
        /* <DEDUP_REMOVED lines=35> */
[----:B------:R-:W-:Y:S02]  /*450b0*/  LOP3.LUT P0, RZ, R9, 0x200000, RZ, 0xc0, !PT ;  /* 0x0020000009ff7812 */ /* 0x000fe4000780c0ff */
[----:B------:R-:W-:-:S09]  /*450c0*/  LOP3.LUT P1, RZ, R19, 0x4000000, RZ, 0xc0, !PT ;  /* 0x0400000013ff7812 */ /* 0x000fd2000782c0ff */
        /* <DEDUP_REMOVED lines=12> */
[----:B------:R0:W-:Y:S02]  /*45190*/  @!P5 STG.E.U8 desc[UR50][R4.64+0xf9], R12 ;  /* 0x0000f90c0400d986 */ /* 0x0001e4000c101132 */
[----:B0-----:R-:W-:Y:S02]  /*451a0*/  @!P4 IMAD R12, R13, R17, RZ ;  /* 0x000000110d0cc224 */ /* 0x001fe400078e02ff */
[----:B------:R-:W2:Y:S04]  /*451b0*/  LDL.LU R13, [R1+0x204] ;  /* 0x00020400010d7983 */ /* 0x000ea80000300800 */
[----:B------:R0:W-:Y:S04]  /*451c0*/  @!P4 STG.E.U8 desc[UR50][R20.64+0xf8], R12 ;  /* 0x0000f80c1400c986 */ /* 0x0001e8000c101132 */
[----:B0-----:R-:W3:Y:S04]  /*451d0*/  LDL.LU R20, [R1+0x324] ;  /* 0x0003240001147983 */ /* 0x001ee80000300800 */
        /* <DEDUP_REMOVED lines=40> */
[----:B------:R-:W-:-:S03]  /*45460*/  LOP3.LUT P6, RZ, R9, 0x40000, RZ, 0xc0, !PT ;  /* 0x0004000009ff7812 */ /* 0x000fc600078cc0ff */
        /* <DEDUP_REMOVED lines=13> */
[----:B------:R-:W-:-:S03]  /*45540*/  @!P6 IMAD R12, R23, R17, RZ ;  /* 0x00000011170ce224 */ /* 0x000fc600078e02ff */
[----:B------:R-:W4:Y:S04]  /*45550*/  LDL.LU R215, [R1+0x3fc] ;  /* 0x0003fc0001d77983 */ /* 0x000f280000300800 */
[----:B------:R-:W4:Y:S04]  /*45560*/  LDL.LU R200, [R1] ;  /* 0x0000000001c87983 */ /* 0x000f280000300800 */
[----:B------:R-:W4:Y:S04]  /*45570*/  LDL.LU R203, [R1+0x4] ;  /* 0x0000040001cb7983 */ /* 0x000f280000300800 */
[----:B------:R-:W4:Y:S04]  /*45580*/  LDL.LU R209, [R1+0x8] ;  /* 0x0000080001d17983 */ /* 0x000f280000300800 */
[----:B------:R-:W4:Y:S04]  /*45590*/  LDL.LU.64 R204, [R1+0x948] ;  /* 0x0009480001cc7983 */ /* 0x000f280000300a00 */
[----:B------:R-:W4:Y:S04]  /*455a0*/  LDL.LU R23, [R1+0xc] ;  /* 0x00000c0001177983 */ /* 0x000f280000300800 */
[----:B------:R-:W4:Y:S04]  /*455b0*/  LDL.LU.64 R210, [R1+0x940] ;  /* 0x0009400001d27983 */ /* 0x000f280000300a00 */
[----:B------:R-:W4:Y:S04]  /*455c0*/  LDL.LU R201, [R1+0x10] ;  /* 0x0000100001c97983 */ /* 0x000f280000300800 */
[----:B------:R-:W4:Y:S04]  /*455d0*/  LDL.LU R208, [R1+0x14] ;  /* 0x0000140001d07983 */ /* 0x000f280000300800 */
[----:B------:R0:W-:Y:S04]  /*455e0*/  @!P6 STG.E.U8 desc[UR50][R14.64+0xf9], R12 ;  /* 0x0000f90c0e00e986 */ /* 0x0001e8000c101132 */
[----:B0-----:R-:W2:Y:S04]  /*455f0*/  LDL.LU R12, [R1+0x200] ;  /* 0x00020000010c7983 */ /* 0x001ea80000300800 */
[----:B------:R-:W3:Y:S01]  /*45600*/  LDL.LU R14, [R1+0x208] ;  /* 0x00020800010e7983 */ /* 0x000ee20000300800 */
[----:B------:R-:W-:-:S02]  /*45610*/  LOP3.LUT P1, RZ, R19, 0x2000000, RZ, 0xc0, !PT ;  /* 0x0200000013ff7812 */ /* 0x000fc4000782c0ff */
[----:B------:R-:W-:Y:S01]  /*45620*/  LOP3.LUT P4, RZ, R19, 0x1000000, RZ, 0xc0, !PT ;  /* 0x0100000013ff7812 */ /* 0x000fe2000788c0ff */
[----:B------:R-:W4:Y:S01]  /*45630*/  LDL.LU R15, [R1+0x320] ;  /* 0x00032000010f7983 */ /* 0x000f220000300800 */
[----:B------:R-:W-:-:S13]  /*45640*/  ISETP.LT.OR P5, PT, R0, 0x101, !P1 ;  /* 0x000001010000780c */ /* 0x000fda0004fa1670 */
[----:B--2---:R-:W-:-:S05]  /*45650*/  @!P5 IMAD R12, R12, R17, RZ ;  /* 0x000000110c0cd224 */ /* 0x004fca00078e02ff */
[----:B------:R0:W-:Y:S01]  /*45660*/  @!P5 STG.E.U8 desc[UR50][R2.64+0x100], R12 ;  /* 0x0001000c0200d986 */ /* 0x0001e2000c101132 */
[----:B------:R-:W-:-:S13]  /*45670*/  ISETP.LT.OR P5, PT, R0, 0x102, !P1 ;  /* 0x000001020000780c */ /* 0x000fda0004fa1670 */
[----:B0-----:R-:W-:-:S05]  /*45680*/  @!P5 IMAD R12, R13, R17, RZ ;  /* 0x000000110d0cd224 */ /* 0x001fca00078e02ff */
[----:B------:R0:W-:Y:S01]  /*45690*/  @!P5 STG.E.U8 desc[UR50][R2.64+0x101], R12 ;  /* 0x0001010c0200d986 */ /* 0x0001e2000c101132 */
[----:B------:R-:W-:-:S13]  /*456a0*/  ISETP.LT.OR P5, PT, R0, 0x101, !P4 ;  /* 0x000001010000780c */ /* 0x000fda00067a1670 */
[----:B0-----:R-:W-:Y:S01]  /*456b0*/  @!P5 IADD3 R12, P6, R2, UR44, RZ ;  /* 0x0000002c020cdc10 */ /* 0x001fe2000ffde0ff */
[----:B---3--:R-:W-:-:S03]  /*456c0*/  @!P5 IMAD R14, R14, R17, RZ ;  /* 0x000000110e0ed224 */ /* 0x008fc600078e02ff */
[----:B------:R-:W-:-:S05]  /*456d0*/  @!P5 IADD3.X R13, R3, UR43, RZ, P6, !PT ;  /* 0x0000002b030ddc10 */ /* 0x000fca000b7fe4ff */
[----:B------:R0:W-:Y:S04]  /*456e0*/  @!P5 STG.E.U8 desc[UR50][R12.64+0x100], R14 ;  /* 0x0001000e0c00d986 */ /* 0x0001e8000c101132 */
[----:B0-----:R-:W2:Y:S01]  /*456f0*/  LDL.LU R14, [R1+0x20c] ;  /* 0x00020c00010e7983 */ /* 0x001ea20000300800 */
[----:B------:R-:W-:-:S13]  /*45700*/  ISETP.LT.OR P5, PT, R0, 0x102, !P4 ;  /* 0x000001020000780c */ /* 0x000fda00067a1670 */
[----:B------:R-:W-:-:S04]  /*45710*/  @!P5 IADD3 R12, P6, R2, UR44, RZ ;  /* 0x0000002c020cdc10 */ /* 0x000fc8000ffde0ff */
[----:B------:R-:W-:Y:S01]  /*45720*/  @!P5 IADD3.X R13, R3, UR43, RZ, P6, !PT ;  /* 0x0000002b030ddc10 */ /* 0x000fe2000b7fe4ff */
[----:B--2---:R-:W-:-:S05]  /*45730*/  @!P5 IMAD R14, R14, R17, RZ ;  /* 0x000000110e0ed224 */ /* 0x004fca00078e02ff */
[----:B------:R0:W-:Y:S04]  /*45740*/  @!P5 STG.E.U8 desc[UR50][R12.64+0x101], R14 ;  /* 0x0001010e0c00d986 */ /* 0x0001e8000c101132 */
[----:B0-----:R-:W2:Y:S04]  /*45750*/  LDL.LU R12, [R1+0x210] ;  /* 0x00021000010c7983 */ /* 0x001ea80000300800 */
[----:B------:R-:W3:Y:S04]  /*45760*/  LDL.LU R13, [R1+0x214] ;  /* 0x00021400010d7983 */ /* 0x000ee80000300800 */
[----:B------:R-:W4:Y:S01]  /*45770*/  LDL.LU R14, [R1+0x218] ;  /* 0x00021800010e7983 */ /* 0x000f220000300800 */
[----:B------:R-:W-:-:S13]  /*45780*/  ISETP.LT.OR P5, PT, R0, 0x109, !P1 ;  /* 0x000001090000780c */ /* 0x000fda0004fa1670 */
[----:B--2---:R-:W-:-:S05]  /*45790*/  @!P5 IMAD R12, R12, R17, RZ ;  /* 0x000000110c0cd224 */ /* 0x004fca00078e02ff */
[----:B------:R3:W-:Y:S01]  /*457a0*/  @!P5 STG.E.U8 desc[UR50][R2.64+0x108], R12 ;  /* 0x0001080c0200d986 */ /* 0x0007e2000c101132 */
[----:B------:R-:W-:-:S13]  /*457b0*/  ISETP.LT.OR P5, PT, R0, 0x10a, !P1 ;  /* 0x0000010a0000780c */ /* 0x000fda0004fa1670 */
[----:B---3--:R-:W-:-:S05]  /*457c0*/  @!P5 IMAD R12, R13, R17, RZ ;  /* 0x000000110d0cd224 */ /* 0x008fca00078e02ff */
[----:B------:R0:W-:Y:S01]  /*457d0*/  @!P5 STG.E.U8 desc[UR50][R2.64+0x109], R12 ;  /* 0x0001090c0200d986 */ /* 0x0001e2000c101132 */
[----:B------:R-:W-:-:S13]  /*457e0*/  ISETP.LT.OR P5, PT, R0, 0x109, !P4 ;  /* 0x000001090000780c */ /* 0x000fda00067a1670 */
[----:B0-----:R-:W-:Y:S01]  /*457f0*/  @!P5 IADD3 R12, P6, R2, UR44, RZ ;  /* 0x0000002c020cdc10 */ /* 0x001fe2000ffde0ff */
[----:B----4-:R-:W-:-:S03]  /*45800*/  @!P5 IMAD R14, R14, R17, RZ ;  /* 0x000000110e0ed224 */ /* 0x010fc600078e02ff */
        /* <DEDUP_REMOVED lines=327> */
[----:B------:R0:W-:Y:S01]  /*46c80*/  @!P5 STG.E.U8 desc[UR50][R12.64+0x189], R14 ;  /* 0x0001890e0c00d986 */ /* 0x0001e2000c101132 */
[----:B------:R-:W-:-:S13]  /*46c90*/  ISETP.LT.OR P5, PT, R0, 0x191, !P1 ;  /* 0x000001910000780c */ /* 0x000fda0004fa1670 */
[----:B0-----:R-:W-:-:S05]  /*46ca0*/  @!P5 IMAD R12, R15, R17, RZ ;  /* 0x000000110f0cd224 */ /* 0x001fca00078e02ff */
[----:B------:R0:W-:Y:S01]  /*46cb0*/  @!P5 STG.E.U8 desc[UR50][R2.64+0x190], R12 ;  /* 0x0001900c0200d986 */ /* 0x0001e2000c101132 */
[----:B------:R-:W-:-:S13]  /*46cc0*/  ISETP.LT.OR P5, PT, R0, 0x192, !P1 ;  /* 0x000001920000780c */ /* 0x000fda0004fa1670 */
[----:B0-----:R-:W-:-:S05]  /*46cd0*/  @!P5 IMAD R12, R20, R17, RZ ;  /* 0x00000011140cd224 */ /* 0x001fca00078e02ff */
[----:B------:R0:W-:Y:S01]  /*46ce0*/  @!P5 STG.E.U8 desc[UR50][R2.64+0x191], R12 ;  /* 0x0001910c0200d986 */ /* 0x0001e2000c101132 */
[----:B------:R-:W-:-:S13]  /*46cf0*/  ISETP.LT.OR P5, PT, R0, 0x191, !P4 ;  /* 0x000001910000780c */ /* 0x000fda00067a1670 */
[----:B0-----:R-:W-:Y:S01]  /*46d00*/  @!P5 IADD3 R12, P6, R2, UR44, RZ ;  /* 0x0000002c020cdc10 */ /* 0x001fe2000ffde0ff */
[----:B------:R-:W-:-:S03]  /*46d10*/  @!P5 IMAD R14, R21, R17, RZ ;  /* 0x00000011150ed224 */ /* 0x000fc600078e02ff */
[----:B------:R-:W-:-:S05]  /*46d20*/  @!P5 IADD3.X R13, R3, UR43, RZ, P6, !PT ;  /* 0x0000002b030ddc10 */ /* 0x000fca000b7fe4ff */
[----:B------:R0:W-:Y:S01]  /*46d30*/  @!P5 STG.E.U8 desc[UR50][R12.64+0x190], R14 ;  /* 0x0001900e0c00d986 */ /* 0x0001e2000c101132 */
[----:B------:R-:W-:-:S13]  /*46d40*/  ISETP.LT.OR P5, PT, R0, 0x192, !P4 ;  /* 0x000001920000780c */ /* 0x000fda00067a1670 */
[----:B0-----:R-:W-:Y:S01]  /*46d50*/  @!P5 IADD3 R12, P6, R2, UR44, RZ ;  /* 0x0000002c020cdc10 */ /* 0x001fe2000ffde0ff */
[----:B------:R-:W-:-:S03]  /*46d60*/  @!P5 IMAD R14, R152, R17, RZ ;  /* 0x00000011980ed224 */ /* 0x000fc600078e02ff */
[----:B------:R-:W-:-:S05]  /*46d70*/  @!P5 IADD3.X R13, R3, UR43, RZ, P6, !PT ;  /* 0x0000002b030ddc10 */ /* 0x000fca000b7fe4ff */
        /* <DEDUP_REMOVED lines=193> */
[C---:B------:R-:W-:Y:S02]  /*47990*/  ISETP.LT.OR P5, PT, R0.reuse, 0x1f9, !P1 ;  /* 0x000001f90000780c */ /* 0x040fe40004fa1670 */
[----:B------:R-:W-:-:S11]  /*479a0*/  ISETP.LT.OR P1, PT, R0, 0x1fa, !P1 ;  /* 0x000001fa0000780c */ /* 0x000fd60004f21670 */
[-C--:B0-----:R-:W-:Y:S02]  /*479b0*/  @!P5 IMAD R12, R212, R17.reuse, RZ ;  /* 0x00000011d40cd224 */ /* 0x081fe400078e02ff */
[----:B------:R-:W2:Y:S04]  /*479c0*/  LDL.LU R212, [R1+0x18] ;  /* 0x0000180001d47983 */ /* 0x000ea80000300800 */
[----:B------:R0:W-:Y:S04]  /*479d0*/  @!P5 STG.E.U8 desc[UR50][R2.64+0x1f8], R12 ;  /* 0x0001f80c0200d986 */ /* 0x0001e8000c101132 */
[----:B------:R-:W3:Y:S01]  /*479e0*/  LDL.LU.64 R206, [R1+0x938] ;  /* 0x0009380001ce7983 */ /* 0x000ee20000300a00 */
[----:B0-----:R-:W-:-:S03]  /*479f0*/  @!P1 IMAD R12, R213, R17, RZ ;  /* 0x00000011d50c9224 */ /* 0x001fc600078e02ff */
[----:B------:R-:W4:Y:S04]  /*47a00*/  LDL.LU R213, [R1+0x1c] ;  /* 0x00001c0001d57983 */ /* 0x000f280000300800 */
[----:B------:R0:W-:Y:S01]  /*47a10*/  @!P1 STG.E.U8 desc[UR50][R2.64+0x1f9], R12 ;  /* 0x0001f90c02009986 */ /* 0x0001e2000c101132 */
[C---:B------:R-:W-:Y:S02]  /*47a20*/  ISETP.LT.OR P1, PT, R0.reuse, 0x1f9, !P4 ;  /* 0x000001f90000780c */ /* 0x040fe40006721670 */
[----:B------:R-:W-:-:S11]  /*47a30*/  ISETP.LT.OR P4, PT, R0, 0x1fa, !P4 ;  /* 0x000001fa0000780c */ /* 0x000fd60006781670 */
[----:B0-----:R-:W-:Y:S01]  /*47a40*/  @!P1 IADD3 R12, P5, R2, UR44, RZ ;  /* 0x0000002c020c9c10 */ /* 0x001fe2000ffbe0ff */
[----:B------:R-:W-:-:S03]  /*47a50*/  @!P1 IMAD R14, R214, R17, RZ ;  /* 0x00000011d60e9224 */ /* 0x000fc600078e02ff */
[----:B------:R-:W-:-:S05]  /*47a60*/  @!P1 IADD3.X R13, R3, UR43, RZ, P5, !PT ;  /* 0x0000002b030d9c10 */ /* 0x000fca000affe4ff */
[----:B------:R0:W-:Y:S01]  /*47a70*/  @!P1 STG.E.U8 desc[UR50][R12.64+0x1f8], R14 ;  /* 0x0001f80e0c009986 */ /* 0x0001e2000c101132 */
[----:B------:R-:W-:-:S04]  /*47a80*/  @!P4 IADD3 R2, P1, R2, UR44, RZ ;  /* 0x0000002c0202cc10 */ /* 0x000fc8000ff3e0ff */
[----:B------:R-:W-:Y:S02]  /*47a90*/  @!P4 IADD3.X R3, R3, UR43, RZ, P1, !PT ;  /* 0x0000002b0303cc10 */ /* 0x000fe40008ffe4ff */
[----:B------:R-:W-:Y:S01]  /*47aa0*/  ISETP.LT.OR P1, PT, R0, 0x101, !P3 ;  /* 0x000001010000780c */ /* 0x000fe20005f21670 */
[-C--:B0-----:R-:W-:Y:S02]  /*47ab0*/  @!P4 IMAD R12, R215, R17.reuse, RZ ;  /* 0x00000011d70cc224 */ /* 0x081fe400078e02ff */
[----:B------:R-:W4:Y:S04]  /*47ac0*/  LDL.LU.64 R214, [R1+0x930] ;  /* 0x0009300001d67983 */ /* 0x000f280000300a00 */
[----:B------:R0:W-:Y:S04]  /*47ad0*/  @!P4 STG.E.U8 desc[UR50][R2.64+0x1f9], R12 ;  /* 0x0001f90c0200c986 */ /* 0x0001e8000c101132 */
[----:B------:R-:W4:Y:S02]  /*47ae0*/  LDL.LU R202, [R1+0x20] ;  /* 0x0000200001ca7983 */ /* 0x000f240000300800 */
[----:B0-----:R-:W-:-:S05]  /*47af0*/  @!P1 IMAD R2, R200, R17, RZ ;  /* 0x00000011c8029224 */ /* 0x001fca00078e02ff */
[----:B------:R0:W-:Y:S01]  /*47b00*/  @!P1 STG.E.U8 desc[UR50][R6.64+0x100], R2 ;  /* 0x0001000206009986 */ /* 0x0001e2000c101132 */
[----:B------:R-:W-:-:S13]  /*47b10*/  ISETP.LT.OR P1, PT, R0, 0x102, !P3 ;  /* 0x000001020000780c */ /* 0x000fda0005f21670 */
[----:B0-----:R-:W-:Y:S02]  /*47b20*/  @!P1 IMAD R2, R203, R17, RZ ;  /* 0x00000011cb029224 */ /* 0x001fe400078e02ff */
[----:B------:R-:W4:Y:S04]  /*47b30*/  LDL.LU R203, [R1+0x24] ;  /* 0x0000240001cb7983 */ /* 0x000f280000300800 */
[----:B------:R0:W-:Y:S01]  /*47b40*/  @!P1 STG.E.U8 desc[UR50][R6.64+0x101], R2 ;  /* 0x0001010206009986 */ /* 0x0001e2000c101132 */
[----:B------:R-:W-:-:S13]  /*47b50*/  LOP3.LUT P1, RZ, R19, 0x400000, RZ, 0xc0, !PT ;  /* 0x0040000013ff7812 */ /* 0x000fda000782c0ff */
[----:B0-----:R-:W-:Y:S02]  /*47b60*/  @!P1 IMAD R2, R209, R17, RZ ;  /* 0x00000011d1029224 */ /* 0x001fe400078e02ff */
[----:B------:R-:W4:Y:S04]  /*47b70*/  LDL.LU R209, [R1+0x28] ;  /* 0x0000280001d17983 */ /* 0x000f280000300800 */
[----:B------:R0:W-:Y:S01]  /*47b80*/  @!P1 STG.E.U8 desc[UR50][R204.64+0x100], R2 ;  /* 0x00010002cc009986 */ /* 0x0001e2000c101132 */
[----:B------:R-:W-:-:S03]  /*47b90*/  LOP3.LUT P0, RZ, R19, 0x200000, RZ, 0xc0, !PT ;  /* 0x0020000013ff7812 */ /* 0x000fc6000780c0ff */
[----:B0-----:R-:W4:Y:S10]  /*47ba0*/  LDL.LU.64 R204, [R1+0x928] ;  /* 0x0009280001cc7983 */ /* 0x001f340000300a00 */
[----:B------:R-:W-:-:S02]  /*47bb0*/  @!P0 IMAD R2, R23, R17, RZ ;  /* 0x0000001117028224 */ /* 0x000fc400078e02ff */
[----:B------:R-:W4:Y:S01]  /*47bc0*/  LDL.LU R23, [R1+0x2c] ;  /* 0x00002c0001177983 */ /* 0x000f220000300800 */
[----:B------:R-:W-:-:S03]  /*47bd0*/  ISETP.LT.OR P1, PT, R0, 0x109, !P3 ;  /* 0x000001090000780c */ /* 0x000fc60005f21670 */
[----:B------:R0:W-:Y:S04]  /*47be0*/  @!P0 STG.E.U8 desc[UR50][R210.64+0x101], R2 ;  /* 0x00010102d2008986 */ /* 0x0001e8000c101132 */
[----:B0-----:R-:W4:Y:S06]  /*47bf0*/  LDL.LU.64 R210, [R1+0x920] ;  /* 0x0009200001d27983 */ /* 0x001f2c0000300a00 */
[----:B------:R-:W-:Y:S01]  /*47c00*/  @!P1 IMAD R2, R201, R17, RZ ;  /* 0x00000011c9029224 */ /* 0x000fe200078e02ff */
[----:B------:R-:W4:Y:S04]  /*47c10*/  LDL.LU R200, [R1+0x30] ;  /* 0x0000300001c87983 */ /* 0x000f280000300800 */
[----:B------:R0:W-:Y:S01]  /*47c20*/  @!P1 STG.E.U8 desc[UR50][R6.64+0x108], R2 ;  /* 0x0001080206009986 */ /* 0x0001e2000c101132 */
[----:B------:R-:W-:-:S13]  /*47c30*/  ISETP.LT.OR P1, PT, R0, 0x10a, !P3 ;  /* 0x0000010a0000780c */ /* 0x000fda0005f21670 */
[----:B0-----:R-:W-:Y:S02]  /*47c40*/  @!P1 IMAD R2, R208, R17, RZ ;  /* 0x00000011d0029224 */ /* 0x001fe400078e02ff */
[----:B------:R-:W4:Y:S04]  /*47c50*/  LDL.LU R208, [R1+0x34] ;  /* 0x0000340001d07983 */ /* 0x000f280000300800 */
[----:B------:R2:W-:Y:S01]  /*47c60*/  @!P1 STG.E.U8 desc[UR50][R6.64+0x109], R2 ;  /* 0x0001090206009986 */ /* 0x0005e2000c101132 */
[C---:B------:R-:W-:Y:S02]  /*47c70*/  LOP3.LUT P1, RZ, R19.reuse, 0x100000, RZ, 0xc0, !PT ;  /* 0x0010000013ff7812 */ /* 0x040fe4000782c0ff */
[C---:B------:R-:W-:Y:S02]  /*47c80*/  LOP3.LUT P4, RZ, R19.reuse, 0x80000, RZ, 0xc0, !PT ;  /* 0x0008000013ff7812 */ /* 0x040fe4000788c0ff */
[----:B------:R-:W-:-:S02]  /*47c90*/  LOP3.LUT P5, RZ, R19, 0x40000, RZ, 0xc0, !PT ;  /* 0x0004000013ff7812 */ /* 0x000fc400078ac0ff */
[----:B------:R-:W-:-:S07]  /*47ca0*/  LOP3.LUT P6, RZ, R19, 0x20000, RZ, 0xc0, !PT ;  /* 0x0002000013ff7812 */ /* 0x000fce00078cc0ff */
[----:B--2---:R-:W-:Y:S02]  /*47cb0*/  @!P1 IMAD R2, R212, R17, RZ ;  /* 0x00000011d4029224 */ /* 0x004fe400078e02ff */
[----:B------:R-:W2:Y:S04]  /*47cc0*/  LDL.LU R212, [R1+0x38] ;  /* 0x0000380001d47983 */ /* 0x000ea80000300800 */
[----:B---3--:R0:W-:Y:S01]  /*47cd0*/  @!P1 STG.E.U8 desc[UR50][R206.64+0x108], R2 ;  /* 0x00010802ce009986 */ /* 0x0081e2000c101132 */
[----:B------:R-:W-:-:S03]  /*47ce0*/  ISETP.LT.OR P1, PT, R0, 0x111, !P3 ;  /* 0x000001110000780c */ /* 0x000fc60005f21670 */
[----:B0-----:R-:W3:Y:S01]  /*47cf0*/  LDL.LU.64 R206, [R1+0x918] ;  /* 0x0009180001ce7983 */ /* 0x001ee20000300a00 */
[----:B----4-:R-:W-:-:S03]  /*47d00*/  @!P4 IMAD R2, R213, R17, RZ ;  /* 0x00000011d502c224 */ /* 0x010fc600078e02ff */
[----:B------:R-:W4:Y:S04]  /*47d10*/  LDL.LU R213, [R1+0x3c] ;  /* 0x00003c0001d57983 */ /* 0x000f280000300800 */
[----:B------:R0:W-:Y:S04]  /*47d20*/  @!P4 STG.E.U8 desc[UR50][R214.64+0x109], R2 ;  /* 0x00010902d600c986 */ /* 0x0001e8000c101132 */
[----:B0-----:R-:W4:Y:S01]  /*47d30*/  LDL.LU.64 R214, [R1+0x700] ;  /* 0x0007000001d67983 */ /* 0x001f220000300a00 */
[----:B------:R-:W-:-:S03]  /*47d40*/  @!P1 IMAD R2, R202, R17, RZ ;  /* 0x00000011ca029224 */ /* 0x000fc600078e02ff */
[----:B------:R-:W4:Y:S04]  /*47d50*/  LDL.LU R201, [R1+0x40] ;  /* 0x0000400001c97983 */ /* 0x000f280000300800 */
[----:B------:R0:W-:Y:S01]  /*47d60*/  @!P1 STG.E.U8 desc[UR50][R6.64+0x110], R2 ;  /* 0x0001100206009986 */ /* 0x0001e2000c101132 */
[----:B------:R-:W-:-:S13]  /*47d70*/  ISETP.LT.OR P1, PT, R0, 0x112, !P3 ;  /* 0x000001120000780c */ /* 0x000fda0005f21670 */
[-C--:B0-----:R-:W-:Y:S02]  /*47d80*/  @!P1 IMAD R2, R203, R17.reuse, RZ ;  /* 0x00000011cb029224 */ /* 0x081fe400078e02ff */
[----:B------:R-:W4:Y:S04]  /*47d90*/  LDL.LU R203, [R1+0x44] ;  /* 0x0000440001cb7983 */ /* 0x000f280000300800 */
[----:B------:R0:W-:Y:S02]  /*47da0*/  @!P1 STG.E.U8 desc[UR50][R6.64+0x111], R2 ;  /* 0x0001110206009986 */ /* 0x0001e4000c101132 */
[-C--:B0-----:R-:W-:Y:S02]  /*47db0*/  @!P5 IMAD R2, R209, R17.reuse, RZ ;  /* 0x00000011d102d224 */ /* 0x081fe400078e02ff */
[----:B------:R-:W4:Y:S04]  /*47dc0*/  LDL.LU R209, [R1+0x48] ;  /* 0x0000480001d17983 */ /* 0x000f280000300800 */
[----:B------:R0:W-:Y:S04]  /*47dd0*/  @!P5 STG.E.U8 desc[UR50][R204.64+0x110], R2 ;  /* 0x00011002cc00d986 */ /* 0x0001e8000c101132 */
[----:B0-----:R-:W4:Y:S01]  /*47de0*/  LDL.LU.64 R204, [R1+0x6e0] ;  /* 0x0006e00001cc7983 */ /* 0x001f220000300a00 */
[----:B------:R-:W-:-:S03]  /*47df0*/  @!P6 IMAD R2, R23, R17, RZ ;  /* 0x000000111702e224 */ /* 0x000fc600078e02ff */
        /* <DEDUP_REMOVED lines=13> */
[----:B------:R-:W-:-:S09]  /*47ed0*/  LOP3.LUT P4, RZ, R19, 0x2000, RZ, 0xc0, !PT ;  /* 0x0000200013ff7812 */ /* 0x000fd2000788c0ff */
        /* <DEDUP_REMOVED lines=13> */
[----:B0-----:R-:W-:Y:S02]  /*47fb0*/  @!P1 IMAD R2, R203, R17, RZ ;  /* 0x00000011cb029224 */ /* 0x001fe400078e02ff */
[----:B------:R-:W4:Y:S04]  /*47fc0*/  LDL.LU R203, [R1+0x64] ;  /* 0x0000640001cb7983 */ /* 0x000f280000300800 */
[----:B------:R0:W-:Y:S01]  /*47fd0*/  @!P1 STG.E.U8 desc[UR50][R6.64+0x121], R2 ;  /* 0x0001210206009986 */ /* 0x0001e2000c101132 */
[----:B------:R-:W-:-:S13]  /*47fe0*/  LOP3.LUT P1, RZ, R19, 0x4000, RZ, 0xc0, !PT ;  /* 0x0000400013ff7812 */ /* 0x000fda000782c0ff */
        /* <DEDUP_REMOVED lines=12> */
[----:B------:R-:W-:-:S02]  /*480b0*/  ISETP.LT.OR P1, PT, R0, 0x12a, !P3 ;  /* 0x0000012a0000780c */ /* 0x000fc40005f21670 */
[----:B------:R-:W-:-:S11]  /*480c0*/  LOP3.LUT P5, RZ, R19, 0x1000, RZ, 0xc0, !PT ;  /* 0x0000100013ff7812 */ /* 0x000fd600078ac0ff */
[----:B0-----:R-:W-:Y:S02]  /*480d0*/  @!P1 IMAD R2, R208, R17, RZ ;  /* 0x00000011d0029224 */ /* 0x001fe400078e02ff */
[----:B------:R-:W4:Y:S01]  /*480e0*/  LDL.LU R208, [R1+0x74] ;  /* 0x0000740001d07983 */ /* 0x000f220000300800 */
[----:B------:R-:W-:-:S03]  /*480f0*/  LOP3.LUT P6, RZ, R19, 0x800, RZ, 0xc0, !PT ;  /* 0x0000080013ff7812 */ /* 0x000fc600078cc0ff */
[----:B------:R2:W-:Y:S01]  /*48100*/  @!P1 STG.E.U8 desc[UR50][R6.64+0x129], R2 ;  /* 0x0001290206009986 */ /* 0x0005e2000c101132 */
[----:B------:R-:W-:Y:S02]  /*48110*/  ISETP.LT.OR P1, PT, R0, 0x131, !P3 ;  /* 0x000001310000780c */ /* 0x000fe40005f21670 */
[----:B------:R-:W-:Y:S01]  /*48120*/  LOP3.LUT P0, RZ, R19, 0x200, RZ, 0xc0, !PT ;  /* 0x0000020013ff7812 */ /* 0x000fe2000780c0ff */
[-C--:B--2---:R-:W-:Y:S02]  /*48130*/  @!P5 IMAD R2, R212, R17.reuse, RZ ;  /* 0x00000011d402d224 */ /* 0x084fe400078e02ff */
[----:B------:R-:W2:Y:S04]  /*48140*/  LDL.LU R212, [R1+0x78] ;  /* 0x0000780001d47983 */ /* 0x000ea80000300800 */
[----:B---3--:R0:W-:Y:S04]  /*48150*/  @!P5 STG.E.U8 desc[UR50][R206.64+0x128], R2 ;  /* 0x00012802ce00d986 */ /* 0x0081e8000c101132 */
        /* <DEDUP_REMOVED lines=103> */
[----:B------:R-:W-:Y:S01]  /*487d0*/  ISETP.LT.OR P1, PT, R0, 0x161, !P3 ;  /* 0x000001610000780c */ /* 0x000fe20005f21670 */
        /* <DEDUP_REMOVED lines=16> */
[----:B0-----:R-:W-:Y:S02]  /*488e0*/  @!P1 IMAD R2, R209, R17, RZ ;  /* 0x00000011d1029224 */ /* 0x001fe400078e02ff */
[----:B------:R-:W4:Y:S01]  /*488f0*/  LDL.LU R209, [R1+0xe8] ;  /* 0x0000e80001d17983 */ /* 0x000f220000300800 */
[----:B------:R-:W-:-:S03]  /*48900*/  LOP3.LUT P0, RZ, R8, 0x20000000, RZ, 0xc0, !PT ;  /* 0x2000000008ff7812 */ /* 0x000fc6000780c0ff */
[----:B------:R0:W-:Y:S04]  /*48910*/  @!P1 STG.E.U8 desc[UR50][R204.64+0x160], R2 ;  /* 0x00016002cc009986 */ /* 0x0001e8000c101132 */
[----:B0-----:R-:W4:Y:S06]  /*48920*/  LDL.LU.64 R204, [R1+0x738] ;  /* 0x0007380001cc7983 */ /* 0x001f2c0000300a00 */
        /* <DEDUP_REMOVED lines=39> */
[----:B------:R0:W-:Y:S10]  /*48ba0*/  @!P6 STG.E.U8 desc[UR50][R210.64+0x171], R2 ;  /* 0x00017102d200e986 */ /* 0x0001f4000c101132 */
[----:B0-----:R-:W-:Y:S01]  /*48bb0*/  @!P1 IMAD R2, R200, R17, RZ ;  /* 0x00000011c8029224 */ /* 0x001fe200078e02ff */
[----:B------:R-:W4:Y:S04]  /*48bc0*/  LDL.LU.64 R210, [R1+0x768] ;  /* 0x0007680001d27983 */ /* 0x000f280000300a00 */
[----:B------:R0:W-:Y:S01]  /*48bd0*/  @!P1 STG.E.U8 desc[UR50][R6.64+0x178], R2 ;  /* 0x0001780206009986 */ /* 0x0001e2000c101132 */
[----:B------:R-:W-:-:S03]  /*48be0*/  ISETP.LT.OR P1, PT, R0, 0x17a, !P3 ;  /* 0x0000017a0000780c */ /* 0x000fc60005f21670 */
[----:B------:R-:W4:Y:S10]  /*48bf0*/  LDL.LU R202, [R1+0x110] ;  /* 0x0001100001ca7983 */ /* 0x000f340000300800 */
[----:B0-----:R-:W-:-:S02]  /*48c00*/  @!P1 IMAD R2, R208, R17, RZ ;  /* 0x00000011d0029224 */ /* 0x001fc400078e02ff */
[----:B------:R-:W4:Y:S04]  /*48c10*/  LDL.LU R208, [R1+0x114] ;  /* 0x0001140001d07983 */ /* 0x000f280000300800 */
[----:B------:R2:W-:Y:S01]  /*48c20*/  @!P1 STG.E.U8 desc[UR50][R6.64+0x179], R2 ;  /* 0x0001790206009986 */ /* 0x0005e2000c101132 */
[C---:B------:R-:W-:Y:S02]  /*48c30*/  LOP3.LUT P1, RZ, R8.reuse, 0x1000000, RZ, 0xc0, !PT ;  /* 0x0100000008ff7812 */ /* 0x040fe4000782c0ff */
[----:B------:R-:W-:-:S11]  /*48c40*/  LOP3.LUT P0, RZ, R8, 0x800000, RZ, 0xc0, !PT ;  /* 0x0080000008ff7812 */ /* 0x000fd6000780c0ff */
[----:B--2---:R-:W-:Y:S02]  /*48c50*/  @!P1 IMAD R2, R212, R17, RZ ;  /* 0x00000011d4029224 */ /* 0x004fe400078e02ff */
[----:B------:R-:W2:Y:S01]  /*48c60*/  LDL.LU R212, [R1+0x118] ;  /* 0x0001180001d47983 */ /* 0x000ea20000300800 */
[----:B------:R-:W-:-:S03]  /*48c70*/  LOP3.LUT P4, RZ, R8, 0x200000, RZ, 0xc0, !PT ;  /* 0x0020000008ff7812 */ /* 0x000fc6000788c0ff */
        /* <DEDUP_REMOVED lines=34> */
[----:B--2---:R-:W-:Y:S02]  /*48ea0*/  @!P5 IMAD R2, R212, R17, RZ ;  /* 0x00000011d402d224 */ /* 0x004fe400078e02ff */
[----:B------:R-:W2:Y:S01]  /*48eb0*/  LDL.LU R212, [R1+0x138] ;  /* 0x0001380001d47983 */ /* 0x000ea20000300800 */
[----:B------:R-:W-:-:S03]  /*48ec0*/  LOP3.LUT P0, RZ, R8, 0x20000, RZ, 0xc0, !PT ;  /* 0x0002000008ff7812 */ /* 0x000fc6000780c0ff */
[----:B---3--:R0:W-:Y:S04]  /*48ed0*/  @!P5 STG.E.U8 desc[UR50][R206.64+0x188], R2 ;  /* 0x00018802ce00d986 */ /* 0x0081e8000c101132 */
[----:B0-----:R-:W3:Y:S01]  /*48ee0*/  LDL.LU.64 R206, [R1+0x8d0] ;  /* 0x0008d00001ce7983 */ /* 0x001ee20000300a00 */
[----:B----4-:R-:W-:-:S03]  /*48ef0*/  @!P6 IMAD R2, R213, R17, RZ ;  /* 0x00000011d502e224 */ /* 0x010fc600078e02ff */
[----:B------:R-:W4:Y:S04]  /*48f00*/  LDL.LU R213, [R1+0x13c] ;  /* 0x00013c0001d57983 */ /* 0x000f280000300800 */
[----:B------:R0:W-:Y:S02]  /*48f10*/  @!P6 STG.E.U8 desc[UR50][R214.64+0x189], R2 ;  /* 0x00018902d600e986 */ /* 0x0001e4000c101132 */
[----:B0-----:R-:W-:Y:S02]  /*48f20*/  @!P1 IMAD R2, R200, R17, RZ ;  /* 0x00000011c8029224 */ /* 0x001fe400078e02ff */
[----:B------:R-:W4:Y:S04]  /*48f30*/  LDL.LU.64 R214, [R1+0x8f0] ;  /* 0x0008f00001d67983 */ /* 0x000f280000300a00 */
[----:B------:R0:W-:Y:S01]  /*48f40*/  @!P1 STG.E.U8 desc[UR50][R6.64+0x190], R2 ;  /* 0x0001900206009986 */ /* 0x0001e2000c101132 */
[----:B------:R-:W-:-:S03]  /*48f50*/  ISETP.LT.OR P1, PT, R0, 0x192, !P3 ;  /* 0x000001920000780c */ /* 0x000fc60005f21670 */
[----:B------:R-:W4:Y:S10]  /*48f60*/  LDL.LU R202, [R1+0x140] ;  /* 0x0001400001ca7983 */ /* 0x000f340000300800 */
[----:B0-----:R-:W-:-:S02]  /*48f70*/  @!P1 IMAD R2, R203, R17, RZ ;  /* 0x00000011cb029224 */ /* 0x001fc400078e02ff */
        /* <DEDUP_REMOVED lines=20> */
[----:B------:R-:W-:-:S11]  /*490c0*/  LOP3.LUT P4, RZ, R8, 0x8000, RZ, 0xc0, !PT ;  /* 0x0000800008ff7812 */ /* 0x000fd6000788c0ff */
[----:B--2---:R-:W-:Y:S02]  /*490d0*/  @!P1 IMAD R2, R212, R17, RZ ;  /* 0x00000011d4029224 */ /* 0x004fe400078e02ff */
[----:B------:R-:W2:Y:S01]  /*490e0*/  LDL.LU R212, [R1+0x158] ;  /* 0x0001580001d47983 */ /* 0x000ea20000300800 */
[C---:B------:R-:W-:Y:S02]  /*490f0*/  LOP3.LUT P5, RZ, R8.reuse, 0x4000, RZ, 0xc0, !PT ;  /* 0x0000400008ff7812 */ /* 0x040fe400078ac0ff */
[----:B------:R-:W-:Y:S01]  /*49100*/  LOP3.LUT P6, RZ, R8, 0x2000, RZ, 0xc0, !PT ;  /* 0x0000200008ff7812 */ /* 0x000fe200078cc0ff */
[----:B---3--:R0:W-:Y:S01]  /*49110*/  @!P1 STG.E.U8 desc[UR50][R206.64+0x198], R2 ;  /* 0x00019802ce009986 */ /* 0x0081e2000c101132 */
[----:B------:R-:W-:-:S03]  /*49120*/  ISETP.LT.OR P1, PT, R0, 0x1a1, !P3 ;  /* 0x000001a10000780c */ /* 0x000fc60005f21670 */
        /* <DEDUP_REMOVED lines=9> */
[----:B0-----:R-:W-:-:S05]  /*491c0*/  @!P1 IMAD R2, R203, R17, RZ ;  /* 0x00000011cb029224 */ /* 0x001fca00078e02ff */
[----:B------:R0:W-:Y:S02]  /*491d0*/  @!P1 STG.E.U8 desc[UR50][R6.64+0x1a1], R2 ;  /* 0x0001a10206009986 */ /* 0x0001e4000c101132 */
[----:B0-----:R-:W-:-:S05]  /*491e0*/  @!P5 IMAD R2, R209, R17, RZ ;  /* 0x00000011d102d224 */ /* 0x001fca00078e02ff */
[----:B------:R0:W-:Y:S04]  /*491f0*/  @!P5 STG.E.U8 desc[UR50][R204.64+0x1a0], R2 ;  /* 0x0001a002cc00d986 */ /* 0x0001e8000c101132 */
[----:B0-----:R-:W4:Y:S04]  /*49200*/  LDL.LU R204, [R1+0x164] ;  /* 0x0001640001cc7983 */ /* 0x001f280000300800 */
[----:B------:R-:W4:Y:S01]  /*49210*/  LDL.LU R209, [R1+0x168] ;  /* 0x0001680001d17983 */ /* 0x000f220000300800 */
[----:B------:R-:W-:-:S03]  /*49220*/  @!P6 IMAD R2, R23, R17, RZ ;  /* 0x000000111702e224 */ /* 0x000fc600078e02ff */
[----:B------:R-:W4:Y:S04]  /*49230*/  LDL.LU.64 R202, [R1+0x8b8] ;  /* 0x0008b80001ca7983 */ /* 0x000f280000300a00 */
        /* <DEDUP_REMOVED lines=16> */
[----:B---3--:R0:W-:Y:S04]  /*49340*/  @!P1 STG.E.U8 desc[UR50][R206.64+0x1a8], R2 ;  /* 0x0001a802ce009986 */ /* 0x0081e8000c101132 */
[----:B0-----:R-:W3:Y:S01]  /*49350*/  LDL.LU.64 R206, [R1+0x7a0] ;  /* 0x0007a00001ce7983 */ /* 0x001ee20000300a00 */
[----:B----4-:R-:W-:-:S03]  /*49360*/  @!P0 IMAD R2, R213, R17, RZ ;  /* 0x00000011d5028224 */ /* 0x010fc600078e02ff */
[----:B------:R-:W4:Y:S01]  /*49370*/  LDL.LU R213, [R1+0x17c] ;  /* 0x00017c0001d57983 */ /* 0x000f220000300800 */
[----:B------:R-:W-:-:S03]  /*49380*/  ISETP.LT.OR P1, PT, R0, 0x1b1, !P3 ;  /* 0x000001b10000780c */ /* 0x000fc60005f21670 */
[----:B------:R0:W-:Y:S10]  /*49390*/  @!P0 STG.E.U8 desc[UR50][R214.64+0x1a9], R2 ;  /* 0x0001a902d6008986 */ /* 0x0001f4000c101132 */
[----:B0-----:R-:W-:Y:S01]  /*493a0*/  @!P1 IMAD R2, R201, R17, RZ ;  /* 0x00000011c9029224 */ /* 0x001fe200078e02ff */
[----:B------:R-:W4:Y:S04]  /*493b0*/  LDL.LU.64 R214, [R1+0x8b0] ;  /* 0x0008b00001d67983 */ /* 0x000f280000300a00 */
[----:B------:R0:W-:Y:S01]  /*493c0*/  @!P1 STG.E.U8 desc[UR50][R6.64+0x1b0], R2 ;  /* 0x0001b00206009986 */ /* 0x0001e2000c101132 */
[----:B------:R-:W-:-:S03]  /*493d0*/  ISETP.LT.OR P1, PT, R0, 0x1b2, !P3 ;  /* 0x000001b20000780c */ /* 0x000fc60005f21670 */
[----:B------:R-:W4:Y:S04]  /*493e0*/  LDL.LU R198, [R1+0x180] ;  /* 0x0001800001c67983 */ /* 0x000f280000300800 */
[----:B------:R-:W4:Y:S06]  /*493f0*/  LDL.LU R199, [R1+0x184] ;  /* 0x0001840001c77983 */ /* 0x000f2c0000300800 */
[----:B0-----:R-:W-:-:S05]  /*49400*/  @!P1 IMAD R2, R204, R17, RZ ;  /* 0x00000011cc029224 */ /* 0x001fca00078e02ff */
[----:B------:R0:W-:Y:S01]  /*49410*/  @!P1 STG.E.U8 desc[UR50][R6.64+0x1b1], R2 ;  /* 0x0001b10206009986 */ /* 0x0001e2000c101132 */
[----:B------:R-:W-:-:S13]  /*49420*/  LOP3.LUT P1, RZ, R8, 0x400, RZ, 0xc0, !PT ;  /* 0x0000040008ff7812 */ /* 0x000fda000782c0ff */
[----:B0-----:R-:W-:-:S05]  /*49430*/  @!P1 IMAD R2, R209, R17, RZ ;  /* 0x00000011d1029224 */ /* 0x001fca00078e02ff */
[----:B------:R0:W-:Y:S02]  /*49440*/  @!P1 STG.E.U8 desc[UR50][R202.64+0x1b0], R2 ;  /* 0x0001b002ca009986 */ /* 0x0001e4000c101132 */
[----:B0-----:R-:W-:Y:S02]  /*49450*/  @!P4 IMAD R2, R23, R17, RZ ;  /* 0x000000111702c224 */ /* 0x001fe400078e02ff */
[----:B------:R-:W4:Y:S04]  /*49460*/  LDL.LU R23, [R1+0x188] ;  /* 0x0001880001177983 */ /* 0x000f280000300800 */
[----:B------:R-:W4:Y:S01]  /*49470*/  LDL.LU.64 R200, [R1+0x8a8] ;  /* 0x0008a80001c87983 */ /* 0x000f220000300a00 */
[----:B------:R-:W-:-:S03]  /*49480*/  ISETP.LT.OR P1, PT, R0, 0x1b9, !P3 ;  /* 0x000001b90000780c */ /* 0x000fc60005f21670 */
[----:B------:R-:W4:Y:S04]  /*49490*/  LDL.LU R209, [R1+0x18c] ;  /* 0x00018c0001d17983 */ /* 0x000f280000300800 */
[----:B------:R0:W-:Y:S04]  /*494a0*/  @!P4 STG.E.U8 desc[UR50][R210.64+0x1b1], R2 ;  /* 0x0001b102d200c986 */ /* 0x0001e8000c101132 */
[----:B0-----:R-:W4:Y:S04]  /*494b0*/  LDL.LU.64 R210, [R1+0x910] ;  /* 0x0009100001d27983 */ /* 0x001f280000300a00 */
[----:B------:R-:W4:Y:S01]  /*494c0*/  LDL.LU R202, [R1+0x190] ;  /* 0x0001900001ca7983 */ /* 0x000f220000300800 */
[----:B------:R-:W-:Y:S01]  /*494d0*/  @!P1 IMAD R2, R205, R17, RZ ;  /* 0x00000011cd029224 */ /* 0x000fe200078e02ff */
[----:B------:R-:W-:-:S02]  /*494e0*/  LOP3.LUT P5, RZ, R8, 0x100, RZ, 0xc0, !PT ;  /* 0x0000010008ff7812 */ /* 0x000fc400078ac0ff */
[----:B------:R-:W4:Y:S04]  /*494f0*/  LDL.LU R203, [R1+0x194] ;  /* 0x0001940001cb7983 */ /* 0x000f280000300800 */
[----:B------:R0:W-:Y:S01]  /*49500*/  @!P1 STG.E.U8 desc[UR50][R6.64+0x1b8], R2 ;  /* 0x0001b80206009986 */ /* 0x0001e2000c101132 */
[----:B------:R-:W-:Y:S02]  /*49510*/  ISETP.LT.OR P1, PT, R0, 0x1ba, !P3 ;  /* 0x000001ba0000780c */ /* 0x000fe40005f21670 */
[----:B------:R-:W-:-:S11]  /*49520*/  LOP3.LUT P6, RZ, R8, 0x80, RZ, 0xc0, !PT ;  /* 0x0000008008ff7812 */ /* 0x000fd600078cc0ff */
[----:B0-----:R-:W-:-:S05]  /*49530*/  @!P1 IMAD R2, R208, R17, RZ ;  /* 0x00000011d0029224 */ /* 0x001fca00078e02ff */
[----:B------:R2:W-:Y:S02]  /*49540*/  @!P1 STG.E.U8 desc[UR50][R6.64+0x1b9], R2 ;  /* 0x0001b90206009986 */ /* 0x0005e4000c101132 */
[----:B--2---:R-:W-:Y:S01]  /*49550*/  @!P5 IMAD R2, R212, R17, RZ ;  /* 0x00000011d402d224 */ /* 0x004fe200078e02ff */
[----:B------:R-:W-:-:S04]  /*49560*/  ISETP.LT.OR P1, PT, R0, 0x1c1, !P3 ;  /* 0x000001c10000780c */ /* 0x000fc80005f21670 */
[----:B---3--:R0:W-:Y:S04]  /*49570*/  @!P5 STG.E.U8 desc[UR50][R206.64+0x1b8], R2 ;  /* 0x0001b802ce00d986 */ /* 0x0081e8000c101132 */
[----:B0-----:R-:W2:Y:S04]  /*49580*/  LDL.LU R206, [R1+0x198] ;  /* 0x0001980001ce7983 */ /* 0x001ea80000300800 */
[----:B------:R-:W3:Y:S04]  /*49590*/  LDL.LU.64 R204, [R1+0x8a0] ;  /* 0x0008a00001cc7983 */ /* 0x000ee80000300a00 */
[----:B------:R-:W3:Y:S01]  /*495a0*/  LDL.LU R207, [R1+0x19c] ;  /* 0x00019c0001cf7983 */ /* 0x000ee20000300800 */
[----:B----4-:R-:W-:-:S03]  /*495b0*/  @!P6 IMAD R2, R213, R17, RZ ;  /* 0x00000011d502e224 */ /* 0x010fc600078e02ff */
[----:B------:R-:W4:Y:S04]  /*495c0*/  LDL.LU.64 R212, [R1+0x950] ;  /* 0x0009500001d47983 */ /* 0x000f280000300a00 */
[----:B------:R-:W4:Y:S04]  /*495d0*/  LDL.LU R208, [R1+0x1a0] ;  /* 0x0001a00001d07983 */ /* 0x000f280000300800 */
[----:B------:R0:W-:Y:S02]  /*495e0*/  @!P6 STG.E.U8 desc[UR50][R214.64+0x1b9], R2 ;  /* 0x0001b902d600e986 */ /* 0x0001e4000c101132 */
[----:B0-----:R-:W-:-:S02]  /*495f0*/  @!P1 IMAD R2, R198, R17, RZ ;  /* 0x00000011c6029224 */ /* 0x001fc400078e02ff */
[----:B------:R-:W4:Y:S04]  /*49600*/  LDL.LU R214, [R1+0x1a4] ;  /* 0x0001a40001d67983 */ /* 0x000f280000300800 */
[----:B------:R0:W-:Y:S01]  /*49610*/  @!P1 STG.E.U8 desc[UR50][R6.64+0x1c0], R2 ;  /* 0x0001c00206009986 */ /* 0x0001e2000c101132 */
[----:B------:R-:W-:-:S03]  /*49620*/  ISETP.LT.OR P1, PT, R0, 0x1c2, !P3 ;  /* 0x000001c20000780c */ /* 0x000fc60005f21670 */
[----:B------:R-:W4:Y:S10]  /*49630*/  LDL.LU R215, [R1+0x1a8] ;  /* 0x0001a80001d77983 */ /* 0x000f340000300800 */
[----:B0-----:R-:W-:-:S05]  /*49640*/  @!P1 IMAD R2, R199, R17, RZ ;  /* 0x00000011c7029224 */ /* 0x001fca00078e02ff */
[----:B------:R0:W-:Y:S01]  /*49650*/  @!P1 STG.E.U8 desc[UR50][R6.64+0x1c1], R2 ;  /* 0x0001c10206009986 */ /* 0x0001e2000c101132 */
[----:B------:R-:W-:-:S13]  /*49660*/  LOP3.LUT P1, RZ, R8, 0x40, RZ, 0xc0, !PT ;  /* 0x0000004008ff7812 */ /* 0x000fda000782c0ff */
[----:B0-----:R-:W-:Y:S02]  /*49670*/  @!P1 IMAD R2, R23, R17, RZ ;  /* 0x0000001117029224 */ /* 0x001fe400078e02ff */
[----:B------:R-:W4:Y:S01]  /*49680*/  LDL.LU R23, [R1+0x1ac] ;  /* 0x0001ac0001177983 */ /* 0x000f220000300800 */
[----:B------:R-:W-:-:S03]  /*49690*/  LOP3.LUT P0, RZ, R8, 0x20, RZ, 0xc0, !PT ;  /* 0x0000002008ff7812 */ /* 0x000fc6000780c0ff */
[----:B------:R0:W-:Y:S01]  /*496a0*/  @!P1 STG.E.U8 desc[UR50][R200.64+0x1c0], R2 ;  /* 0x0001c002c8009986 */ /* 0x0001e2000c101132 */
[----:B------:R-:W-:-:S09]  /*496b0*/  ISETP.LT.OR P1, PT, R0, 0x1c9, !P3 ;  /* 0x000001c90000780c */ /* 0x000fd20005f21670 */
[-C--:B0-----:R-:W-:Y:S02]  /*496c0*/  @!P0 IMAD R2, R209, R17.reuse, RZ ;  /* 0x00000011d1028224 */ /* 0x081fe400078e02ff */
[----:B------:R-:W4:Y:S04]  /*496d0*/  LDL.LU R209, [R1+0x1b0] ;  /* 0x0001b00001d17983 */ /* 0x000f280000300800 */
[----:B------:R0:W-:Y:S02]  /*496e0*/  @!P0 STG.E.U8 desc[UR50][R210.64+0x1c1], R2 ;  /* 0x0001c102d2008986 */ /* 0x0001e4000c101132 */
[----:B0-----:R-:W-:Y:S02]  /*496f0*/  @!P1 IMAD R2, R202, R17, RZ ;  /* 0x00000011ca029224 */ /* 0x001fe400078e02ff */
[----:B------:R-:W4:Y:S04]  /*49700*/  LDL.LU R210, [R1+0x1b4] ;  /* 0x0001b40001d27983 */ /* 0x000f280000300800 */
[----:B------:R0:W-:Y:S01]  /*49710*/  @!P1 STG.E.U8 desc[UR50][R6.64+0x1c8], R2 ;  /* 0x0001c80206009986 */ /* 0x0001e2000c101132 */
[----:B------:R-:W-:-:S02]  /*49720*/  ISETP.LT.OR P1, PT, R0, 0x1ca, !P3 ;  /* 0x000001ca0000780c */ /* 0x000fc40005f21670 */
[----:B------:R-:W-:Y:S01]  /*49730*/  LOP3.LUT P4, RZ, R8, 0x8, RZ, 0xc0, !PT ;  /* 0x0000000808ff7812 */ /* 0x000fe2000788c0ff */
[----:B------:R-:W4:Y:S10]  /*49740*/  LDL.LU R211, [R1+0x1b8] ;  /* 0x0001b80001d37983 */ /* 0x000f340000300800 */
[----:B0-----:R-:W-:-:S05]  /*49750*/  @!P1 IMAD R2, R203, R17, RZ ;  /* 0x00000011cb029224 */ /* 0x001fca00078e02ff */
[----:B------:R2:W-:Y:S01]  /*49760*/  @!P1 STG.E.U8 desc[UR50][R6.64+0x1c9], R2 ;  /* 0x0001c90206009986 */ /* 0x0005e2000c101132 */
[C---:B------:R-:W-:Y:S02]  /*49770*/  LOP3.LUT P1, RZ, R8.reuse, 0x10, RZ, 0xc0, !PT ;  /* 0x0000001008ff7812 */ /* 0x040fe4000782c0ff */
[C---:B------:R-:W-:Y:S02]  /*49780*/  LOP3.LUT P5, RZ, R8.reuse, 0x4, RZ, 0xc0, !PT ;  /* 0x0000000408ff7812 */ /* 0x040fe400078ac0ff */
[----:B------:R-:W-:-:S09]  /*49790*/  LOP3.LUT P6, RZ, R8, 0x2, RZ, 0xc0, !PT ;  /* 0x0000000208ff7812 */ /* 0x000fd200078cc0ff */
[----:B--2---:R-:W-:-:S05]  /*497a0*/  @!P1 IMAD R2, R206, R17, RZ ;  /* 0x00000011ce029224 */ /* 0x004fca00078e02ff */
[----:B---3--:R0:W-:Y:S01]  /*497b0*/  @!P1 STG.E.U8 desc[UR50][R204.64+0x1c8], R2 ;  /* 0x0001c802cc009986 */ /* 0x0081e2000c101132 */
[----:B------:R-:W-:Y:S01]  /*497c0*/  ISETP.LT.OR P1, PT, R0, 0x1d1, !P3 ;  /* 0x000001d10000780c */ /* 0x000fe20005f21670 */
[----:B0-----:R-:W-:-:S05]  /*497d0*/  @!P4 IMAD R2, R207, R17, RZ ;  /* 0x00000011cf02c224 */ /* 0x001fca00078e02ff */
[----:B----4-:R0:W-:Y:S04]  /*497e0*/  @!P4 STG.E.U8 desc[UR50][R212.64+0x1c9], R2 ;  /* 0x0001c902d400c986 */ /* 0x0101e8000c101132 */
[----:B0-----:R-:W2:Y:S03]  /*497f0*/  LDL.LU R212, [R1+0x1bc] ;  /* 0x0001bc0001d47983 */ /* 0x001ea60000300800 */
[----:B------:R-:W-:Y:S01]  /*49800*/  @!P1 IMAD R2, R208, R17, RZ ;  /* 0x00000011d0029224 */ /* 0x000fe200078e02ff */
[----:B------:R-:W3:Y:S04]  /*49810*/  LDL.LU R213, [R1+0x1c0] ;  /* 0x0001c00001d57983 */ /* 0x000ee80000300800 */
[----:B------:R0:W-:Y:S01]  /*49820*/  @!P1 STG.E.U8 desc[UR50][R6.64+0x1d0], R2 ;  /* 0x0001d00206009986 */ /* 0x0001e2000c101132 */
[----:B------:R-:W-:-:S13]  /*49830*/  ISETP.LT.OR P1, PT, R0, 0x1d2, !P3 ;  /* 0x000001d20000780c */ /* 0x000fda0005f21670 */
[----:B0-----:R-:W-:-:S05]  /*49840*/  @!P1 IMAD R2, R214, R17, RZ ;  /* 0x00000011d6029224 */ /* 0x001fca00078e02ff */
[----:B------:R0:W-:Y:S02]  /*49850*/  @!P1 STG.E.U8 desc[UR50][R6.64+0x1d1], R2 ;  /* 0x0001d10206009986 */ /* 0x0001e4000c101132 */
[----:B0-----:R-:W-:-:S05]  /*49860*/  @!P5 IMAD R2, R215, R17, RZ ;  /* 0x00000011d702d224 */ /* 0x001fca00078e02ff */
[----:B------:R0:W-:Y:S04]  /*49870*/  @!P5 STG.E.U8 desc[UR50][R24.64+0x1d0], R2 ;  /* 0x0001d0021800d986 */ /* 0x0001e8000c101132 */
[----:B0-----:R-:W4:Y:S04]  /*49880*/  LDL.LU.64 R24, [R1+0xc68] ;  /* 0x000c680001187983 */ /* 0x001f280000300a00 */
[----:B------:R-:W4:Y:S04]  /*49890*/  LDL.LU R214, [R1+0x1c4] ;  /* 0x0001c40001d67983 */ /* 0x000f280000300800 */
[----:B------:R-:W4:Y:S01]  /*498a0*/  LDL.LU R215, [R1+0x1c8] ;  /* 0x0001c80001d77983 */ /* 0x000f220000300800 */
[----:B------:R-:W-:-:S05]  /*498b0*/  @!P6 IMAD R2, R23, R17, RZ ;  /* 0x000000111702e224 */ /* 0x000fca00078e02ff */
[----:B------:R0:W-:Y:S04]  /*498c0*/  @!P6 STG.E.U8 desc[UR50][R26.64+0x1d1], R2 ;  /* 0x0001d1021a00e986 */ /* 0x0001e8000c101132 */
[----:B0-----:R-:W4:Y:S04]  /*498d0*/  LDL.LU.64 R26, [R1+0xc60] ;  /* 0x000c6000011a7983 */ /* 0x001f280000300a00 */
[----:B------:R-:W4:Y:S01]  /*498e0*/  LDL.LU R23, [R1+0x1cc] ;  /* 0x0001cc0001177983 */ /* 0x000f220000300800 */
[----:B------:R-:W-:-:S03]  /*498f0*/  ISETP.LT.OR P1, PT, R0, 0x1d9, !P3 ;  /* 0x000001d90000780c */ /* 0x000fc60005f21670 */
[----:B------:R-:W4:Y:S01]  /*49900*/  LDL.LU R205, [R1+0x1d0] ;  /* 0x0001d00001cd7983 */ /* 0x000f220000300800 */
[----:B------:R-:W-:-:S03]  /*49910*/  LOP3.LUT P0, RZ, R10, 0x80000000, RZ, 0xc0, !PT ;  /* 0x800000000aff7812 */ /* 0x000fc6000780c0ff */
[----:B------:R-:W4:Y:S06]  /*49920*/  LDL.LU R206, [R1+0x1d4] ;  /* 0x0001d40001ce7983 */ /* 0x000f2c0000300800 */
[----:B------:R-:W-:-:S05]  /*49930*/  @!P1 IMAD R2, R209, R17, RZ ;  /* 0x00000011d1029224 */ /* 0x000fca00078e02ff */
[----:B------:R0:W-:Y:S01]  /*49940*/  @!P1 STG.E.U8 desc[UR50][R6.64+0x1d8], R2 ;  /* 0x0001d80206009986 */ /* 0x0001e2000c101132 */
[----:B------:R-:W-:-:S13]  /*49950*/  ISETP.LT.OR P1, PT, R0, 0x1da, !P3 ;  /* 0x000001da0000780c */ /* 0x000fda0005f21670 */
[----:B0-----:R-:W-:-:S05]  /*49960*/  @!P1 IMAD R2, R210, R17, RZ ;  /* 0x00000011d2029224 */ /* 0x001fca00078e02ff */
[----:B------:R0:W-:Y:S01]  /*49970*/  @!P1 STG.E.U8 desc[UR50][R6.64+0x1d9], R2 ;  /* 0x0001d90206009986 */ /* 0x0001e2000c101132 */
[----:B------:R-:W-:-:S13]  /*49980*/  LOP3.LUT P1, RZ, R8, 0x1, RZ, 0xc0, !PT ;  /* 0x0000000108ff7812 */ /* 0x000fda000782c0ff */
[----:B0-----:R-:W-:-:S05]  /*49990*/  @!P1 IMAD R2, R211, R17, RZ ;  /* 0x00000011d3029224 */ /* 0x001fca00078e02ff */
[----:B------:R0:W-:Y:S04]  /*499a0*/  @!P1 STG.E.U8 desc[UR50][R28.64+0x1d8], R2 ;  /* 0x0001d8021c009986 */ /* 0x0001e8000c101132 */
[----:B0-----:R-:W4:Y:S04]  /*499b0*/  LDL.LU.64 R28, [R1+0xc58] ;  /* 0x000c5800011c7983 */ /* 0x001f280000300a00 */
[----:B------:R-:W4:Y:S04]  /*499c0*/  LDL.LU R207, [R1+0x1d8] ;  /* 0x0001d80001cf7983 */ /* 0x000f280000300800 */
[----:B------:R-:W4:Y:S01]  /*499d0*/  LDL.LU R208, [R1+0x1dc] ;  /* 0x0001dc0001d07983 */ /* 0x000f220000300800 */
[----:B------:R-:W-:-:S02]  /*499e0*/  ISETP.LT.OR P1, PT, R0, 0x1e1, !P3 ;  /* 0x000001e10000780c */ /* 0x000fc40005f21670 */
[----:B------:R-:W-:Y:S01]  /*499f0*/  LOP3.LUT P4, RZ, R10, 0x20000000, RZ, 0xc0, !PT ;  /* 0x200000000aff7812 */ /* 0x000fe2000788c0ff */
[----:B--2---:R-:W-:-:S05]  /*49a00*/  @!P0 IMAD R2, R212, R17, RZ ;  /* 0x00000011d4028224 */ /* 0x004fca00078e02ff */
[----:B------:R0:W-:Y:S04]  /*49a10*/  @!P0 STG.E.U8 desc[UR50][R30.64+0x1d9], R2 ;  /* 0x0001d9021e008986 */ /* 0x0001e8000c101132 */
[----:B0-----:R-:W2:Y:S04]  /*49a20*/  LDL.LU.64 R30, [R1+0xc50] ;  /* 0x000c5000011e7983 */ /* 0x001ea80000300a00 */
[----:B------:R-:W2:Y:S01]  /*49a30*/  LDL.LU R209, [R1+0x1e0] ;  /* 0x0001e00001d17983 */ /* 0x000ea20000300800 */
[----:B---3--:R-:W-:-:S03]  /*49a40*/  @!P1 IMAD R2, R213, R17, RZ ;  /* 0x00000011d5029224 */ /* 0x008fc600078e02ff */
[----:B------:R-:W3:Y:S04]  /*49a50*/  LDL.LU R210, [R1+0x1e4] ;  /* 0x0001e40001d27983 */ /* 0x000ee80000300800 */
[----:B------:R4:W-:Y:S01]  /*49a60*/  @!P1 STG.E.U8 desc[UR50][R6.64+0x1e0], R2 ;  /* 0x0001e00206009986 */ /* 0x0009e2000c101132 */
[----:B------:R-:W-:-:S03]  /*49a70*/  ISETP.LT.OR P1, PT, R0, 0x1e2, !P3 ;  /* 0x000001e20000780c */ /* 0x000fc60005f21670 */
[----:B------:R-:W3:Y:S04]  /*49a80*/  LDL.LU R211, [R1+0x1e8] ;  /* 0x0001e80001d37983 */ /* 0x000ee80000300800 */
[----:B------:R-:W3:Y:S06]  /*49a90*/  LDL.LU R212, [R1+0x1ec] ;  /* 0x0001ec0001d47983 */ /* 0x000eec0000300800 */
[----:B----4-:R-:W-:-:S05]  /*49aa0*/  @!P1 IMAD R2, R214, R17, RZ ;  /* 0x00000011d6029224 */ /* 0x010fca00078e02ff */
[----:B------:R0:W-:Y:S01]  /*49ab0*/  @!P1 STG.E.U8 desc[UR50][R6.64+0x1e1], R2 ;  /* 0x0001e10206009986 */ /* 0x0001e2000c101132 */
[----:B------:R-:W-:-:S13]  /*49ac0*/  LOP3.LUT P1, RZ, R10, 0x40000000, RZ, 0xc0, !PT ;  /* 0x400000000aff7812 */ /* 0x000fda000782c0ff */
[----:B0-----:R-:W-:-:S05]  /*49ad0*/  @!P1 IMAD R2, R215, R17, RZ ;  /* 0x00000011d7029224 */ /* 0x001fca00078e02ff */
[----:B------:R0:W-:Y:S04]  /*49ae0*/  @!P1 STG.E.U8 desc[UR50][R32.64+0x1e0], R2 ;  /* 0x0001e00220009986 */ /* 0x0001e8000c101132 */
[----:B0-----:R-:W4:Y:S04]  /*49af0*/  LDL.LU.64 R32, [R1+0xc48] ;  /* 0x000c480001207983 */ /* 0x001f280000300a00 */
[----:B------:R-:W4:Y:S01]  /*49b00*/  LDL.LU R213, [R1+0x1f0] ;  /* 0x0001f00001d57983 */ /* 0x000f220000300800 */
[----:B------:R-:W-:-:S05]  /*49b10*/  @!P4 IMAD R2, R23, R17, RZ ;  /* 0x000000111702c224 */ /* 0x000fca00078e02ff */
[----:B------:R0:W-:Y:S04]  /*49b20*/  @!P4 STG.E.U8 desc[UR50][R34.64+0x1e1], R2 ;  /* 0x0001e1022200c986 */ /* 0x0001e8000c101132 */
[----:B0-----:R-:W4:Y:S04]  /*49b30*/  LDL.LU.64 R34, [R1+0xc40] ;  /* 0x000c400001227983 */ /* 0x001f280000300a00 */
[----:B------:R-:W4:Y:S04]  /*49b40*/  LDL.LU R214, [R1+0x1f4] ;  /* 0x0001f40001d67983 */ /* 0x000f280000300800 */
[----:B------:R-:W4:Y:S04]  /*49b50*/  LDL.LU R215, [R1+0x1f8] ;  /* 0x0001f80001d77983 */ /* 0x000f280000300800 */
[----:B------:R-:W4:Y:S01]  /*49b60*/  LDL.LU R23, [R1+0x1fc] ;  /* 0x0001fc0001177983 */ /* 0x000f220000300800 */
[----:B------:R-:W-:-:S13]  /*49b70*/  ISETP.LT.OR P1, PT, R0, 0x1e9, !P3 ;  /* 0x000001e90000780c */ /* 0x000fda0005f21670 */
[----:B------:R-:W-:-:S05]  /*49b80*/  @!P1 IMAD R2, R205, R17, RZ ;  /* 0x00000011cd029224 */ /* 0x000fca00078e02ff */
[----:B------:R0:W-:Y:S01]  /*49b90*/  @!P1 STG.E.U8 desc[UR50][R6.64+0x1e8], R2 ;  /* 0x0001e80206009986 */ /* 0x0001e2000c101132 */
[----:B------:R-:W-:Y:S02]  /*49ba0*/  ISETP.LT.OR P1, PT, R0, 0x1ea, !P3 ;  /* 0x000001ea0000780c */ /* 0x000fe40005f21670 */
[C---:B------:R-:W-:Y:S02]  /*49bb0*/  LOP3.LUT P5, RZ, R10.reuse, 0x10000000, RZ, 0xc0, !PT ;  /* 0x100000000aff7812 */ /* 0x040fe400078ac0ff */
[----:B------:R-:W-:-:S09]  /*49bc0*/  LOP3.LUT P6, RZ, R10, 0x8000000, RZ, 0xc0, !PT ;  /* 0x080000000aff7812 */ /* 0x000fd200078cc0ff */
[----:B0-----:R-:W-:-:S05]  /*49bd0*/  @!P1 IMAD R2, R206, R17, RZ ;  /* 0x00000011ce029224 */ /* 0x001fca00078e02ff */
[----:B------:R0:W-:Y:S01]  /*49be0*/  @!P1 STG.E.U8 desc[UR50][R6.64+0x1e9], R2 ;  /* 0x0001e90206009986 */ /* 0x0001e2000c101132 */
[----:B------:R-:W-:Y:S01]  /*49bf0*/  ISETP.LT.OR P1, PT, R0, 0x1f1, !P3 ;  /* 0x000001f10000780c */ /* 0x000fe20005f21670 */
[----:B0-----:R-:W-:-:S05]  /*49c00*/  @!P5 IMAD R2, R207, R17, RZ ;  /* 0x00000011cf02d224 */ /* 0x001fca00078e02ff */
[----:B------:R0:W-:Y:S02]  /*49c10*/  @!P5 STG.E.U8 desc[UR50][R36.64+0x1e8], R2 ;  /* 0x0001e8022400d986 */ /* 0x0001e4000c101132 */
[----:B0-----:R-:W-:Y:S02]  /*49c20*/  @!P6 IMAD R2, R208, R17, RZ ;  /* 0x00000011d002e224 */ /* 0x001fe400078e02ff */
[----:B------:R-:W4:Y:S04]  /*49c30*/  LDL.LU.64 R36, [R1+0xc38] ;  /* 0x000c380001247983 */ /* 0x000f280000300a00 */
[----:B------:R0:W-:Y:S01]  /*49c40*/  @!P6 STG.E.U8 desc[UR50][R38.64+0x1e9], R2 ;  /* 0x0001e9022600e986 */ /* 0x0001e2000c101132 */
[----:B------:R-:W-:-:S03]  /*49c50*/  LOP3.LUT P0, RZ, R10, 0x2000000, RZ, 0xc0, !PT ;  /* 0x020000000aff7812 */ /* 0x000fc6000780c0ff */
[----:B0-----:R-:W4:Y:S01]  /*49c60*/  LDL.LU.64 R38, [R1+0xc30] ;  /* 0x000c300001267983 */ /* 0x001f220000300a00 */
[----:B--2---:R-:W-:-:S05]  /*49c70*/  @!P1 IMAD R2, R209, R17, RZ ;  /* 0x00000011d1029224 */ /* 0x004fca00078e02ff */
[----:B------:R3:W-:Y:S01]  /*49c80*/  @!P1 STG.E.U8 desc[UR50][R6.64+0x1f0], R2 ;  /* 0x0001f00206009986 */ /* 0x0007e2000c101132 */
[----:B------:R-:W-:-:S13]  /*49c90*/  ISETP.LT.OR P1, PT, R0, 0x1f2, !P3 ;  /* 0x000001f20000780c */ /* 0x000fda0005f21670 */
[----:B---3--:R-:W-:-:S05]  /*49ca0*/  @!P1 IMAD R2, R210, R17, RZ ;  /* 0x00000011d2029224 */ /* 0x008fca00078e02ff */
[----:B------:R0:W-:Y:S01]  /*49cb0*/  @!P1 STG.E.U8 desc[UR50][R6.64+0x1f1], R2 ;  /* 0x0001f10206009986 */ /* 0x0001e2000c101132 */
[----:B------:R-:W-:-:S13]  /*49cc0*/  LOP3.LUT P1, RZ, R10, 0x4000000, RZ, 0xc0, !PT ;  /* 0x040000000aff7812 */ /* 0x000fda000782c0ff */
[----:B0-----:R-:W-:-:S05]  /*49cd0*/  @!P1 IMAD R2, R211, R17, RZ ;  /* 0x00000011d3029224 */ /* 0x001fca00078e02ff */
[----:B------:R0:W-:Y:S01]  /*49ce0*/  @!P1 STG.E.U8 desc[UR50][R40.64+0x1f0], R2 ;  /* 0x0001f00228009986 */ /* 0x0001e2000c101132 */
[----:B------:R-:W-:-:S03]  /*49cf0*/  ISETP.LT.OR P1, PT, R0, 0x1f9, !P3 ;  /* 0x000001f90000780c */ /* 0x000fc60005f21670 */
[----:B0-----:R-:W2:Y:S01]  /*49d00*/  LDL.LU.64 R40, [R1+0xc28] ;  /* 0x000c280001287983 */ /* 0x001ea20000300a00 */
[----:B------:R-:W-:Y:S01]  /*49d10*/  @!P0 IMAD R2, R212, R17, RZ ;  /* 0x00000011d4028224 */ /* 0x000fe200078e02ff */
[----:B------:R-:W-:-:S04]  /*49d20*/  ISETP.LT.OR P3, PT, R0, 0x1fa, !P3 ;  /* 0x000001fa0000780c */ /* 0x000fc80005f61670 */
[----:B------:R0:W-:Y:S01]  /*49d30*/  @!P0 STG.E.U8 desc[UR50][R42.64+0x1f1], R2 ;  /* 0x0001f1022a008986 */ /* 0x0001e2000c101132 */
[----:B------:R-:W-:-:S03]  /*49d40*/  LOP3.LUT P4, RZ, R10, 0x100000, RZ, 0xc0, !PT ;  /* 0x001000000aff7812 */ /* 0x000fc6000788c0ff */
[----:B0-----:R-:W3:Y:S01]  /*49d50*/  LDL.LU.64 R42, [R1+0xc20] ;  /* 0x000c2000012a7983 */ /* 0x001ee20000300a00 */
[----:B----4-:R-:W-:-:S05]  /*49d60*/  @!P1 IMAD R2, R213, R17, RZ ;  /* 0x00000011d5029224 */ /* 0x010fca00078e02ff */
[----:B------:R0:W-:Y:S01]  /*49d70*/  @!P1 STG.E.U8 desc[UR50][R6.64+0x1f8], R2 ;  /* 0x0001f80206009986 */ /* 0x0001e2000c101132 */
[----:B------:R-:W-:Y:S01]  /*49d80*/  LOP3.LUT P1, RZ, R10, 0x1000000, RZ, 0xc0, !PT ;  /* 0x010000000aff7812 */ /* 0x000fe2000782c0ff */
[----:B0-----:R-:W-:-:S05]  /*49d90*/  @!P3 IMAD R2, R214, R17, RZ ;  /* 0x00000011d602b224 */ /* 0x001fca00078e02ff */
[----:B------:R0:W-:Y:S07]  /*49da0*/  @!P3 STG.E.U8 desc[UR50][R6.64+0x1f9], R2 ;  /* 0x0001f9020600b986 */ /* 0x0001ee000c101132 */
[----:B0-----:R-:W-:-:S05]  /*49db0*/  @!P1 IMAD R2, R215, R17, RZ ;  /* 0x00000011d7029224 */ /* 0x001fca00078e02ff */
[----:B------:R0:W-:Y:S01]  /*49dc0*/  @!P1 STG.E.U8 desc[UR50][R44.64+0x1f8], R2 ;  /* 0x0001f8022c009986 */ /* 0x0001e2000c101132 */
[----:B------:R-:W-:Y:S01]  /*49dd0*/  ISETP.LT.OR P1, PT, R0, 0x101, !P2 ;  /* 0x000001010000780c */ /* 0x000fe20005721670 */
[-C--:B0-----:R-:W-:Y:S02]  /*49de0*/  @!P4 IMAD R2, R23, R17.reuse, RZ ;  /* 0x000000111702c224 */ /* 0x081fe400078e02ff */
[----:B------:R-:W4:Y:S10]  /*49df0*/  LDL.LU.64 R44, [R1+0xc18] ;  /* 0x000c1800012c7983 */ /* 0x000f340000300a00 */
[----:B------:R-:W-:Y:S01]  /*49e00*/  @!P1 IMAD R24, R24, R17, RZ ;  /* 0x0000001118189224 */ /* 0x000fe200078e02ff */
[----:B------:R0:W-:Y:S04]  /*49e10*/  @!P4 STG.E.U8 desc[UR50][R46.64+0x1f9], R2 ;  /* 0x0001f9022e00c986 */ /* 0x0001e8000c101132 */
[----:B------:R-:W-:Y:S01]  /*49e20*/  @!P1 STG.E.U8 desc[UR50][R4.64+0x100], R24 ;  /* 0x0001001804009986 */ /* 0x000fe2000c101132 */
[----:B------:R-:W-:-:S02]  /*49e30*/  ISETP.LT.OR P1, PT, R0, 0x102, !P2 ;  /* 0x000001020000780c */ /* 0x000fc40005721670 */
[C---:B------:R-:W-:Y:S02]  /*49e40*/  LOP3.LUT P5, RZ, R10.reuse, 0x80000, RZ, 0xc0, !PT ;  /* 0x000800000aff7812 */ /* 0x040fe400078ac0ff */
[----:B------:R-:W-:Y:S01]  /*49e50*/  LOP3.LUT P6, RZ, R10, 0x20000, RZ, 0xc0, !PT ;  /* 0x000200000aff7812 */ /* 0x000fe200078cc0ff */
[----:B0-----:R-:W4:Y:S08]  /*49e60*/  LDL.LU.64 R46, [R1+0xc10] ;  /* 0x000c1000012e7983 */ /* 0x001f300000300a00 */
[----:B------:R-:W-:-:S05]  /*49e70*/  @!P1 IMAD R25, R25, R17, RZ ;  /* 0x0000001119199224 */ /* 0x000fca00078e02ff */
[----:B------:R-:W-:Y:S01]  /*49e80*/  @!P1 STG.E.U8 desc[UR50][R4.64+0x101], R25 ;  /* 0x0001011904009986 */ /* 0x000fe2000c101132 */
[----:B------:R-:W-:Y:S01]  /*49e90*/  ISETP.LT.OR P1, PT, R0, 0x109, !P2 ;  /* 0x000001090000780c */ /* 0x000fe20005721670 */
[-C--:B------:R-:W-:Y:S02]  /*49ea0*/  @!P5 IMAD R26, R26, R17.reuse, RZ ;  /* 0x000000111a1ad224 */ /* 0x080fe400078e02ff */
[----:B------:R-:W-:-:S03]  /*49eb0*/  @!P6 IMAD R27, R27, R17, RZ ;  /* 0x000000111b1be224 */ /* 0x000fc600078e02ff */
[----:B------:R0:W-:Y:S07]  /*49ec0*/  @!P5 STG.E.U8 desc[UR50][R48.64+0x100], R26 ;  /* 0x0001001a3000d986 */ /* 0x0001ee000c101132 */
[----:B------:R-:W-:Y:S01]  /*49ed0*/  @!P1 IMAD R28, R28, R17, RZ ;  /* 0x000000111c1c9224 */ /* 0x000fe200078e02ff */
[----:B------:R1:W-:Y:S04]  /*49ee0*/  @!P6 STG.E.U8 desc[UR50][R50.64+0x101], R27 ;  /* 0x0001011b3200e986 */ /* 0x0003e8000c101132 */
[----:B------:R-:W-:Y:S01]  /*49ef0*/  @!P1 STG.E.U8 desc[UR50][R4.64+0x108], R28 ;  /* 0x0001081c04009986 */ /* 0x000fe2000c101132 */
[----:B------:R-:W-:-:S03]  /*49f00*/  ISETP.LT.OR P1, PT, R0, 0x10a, !P2 ;  /* 0x0000010a0000780c */ /* 0x000fc60005721670 */
[----:B0-----:R-:W4:Y:S04]  /*49f10*/  LDL.LU.64 R48, [R1+0xc08] ;  /* 0x000c080001307983 */ /* 0x001f280000300a00 */
[----:B-1----:R-:W4:Y:S06]  /*49f20*/  LDL.LU.64 R50, [R1+0xc00] ;  /* 0x000c000001327983 */ /* 0x002f2c0000300a00 */
[----:B------:R-:W-:-:S05]  /*49f30*/  @!P1 IMAD R29, R29, R17, RZ ;  /* 0x000000111d1d9224 */ /* 0x000fca00078e02ff */
[----:B------:R-:W-:Y:S01]  /*49f40*/  @!P1 STG.E.U8 desc[UR50][R4.64+0x109], R29 ;  /* 0x0001091d04009986 */ /* 0x000fe2000c101132 */
[----:B------:R-:W-:-:S13]  /*49f50*/  LOP3.LUT P1, RZ, R10, 0x8000, RZ, 0xc0, !PT ;  /* 0x000080000aff7812 */ /* 0x000fda000782c0ff */
[----:B------:R-:W-:-:S05]  /*49f60*/  @!P1 IMAD R30, R30, R17, RZ ;  /* 0x000000111e1e9224 */ /* 0x000fca00078e02ff */
[----:B------:R0:W-:Y:S04]  /*49f70*/  @!P1 STG.E.U8 desc[UR50][R52.64+0x108], R30 ;  /* 0x0001081e34009986 */ /* 0x0001e8000c101132 */
[----:B0-----:R-:W4:Y:S01]  /*49f80*/  LDL.LU.64 R52, [R1+0xbf8] ;  /* 0x000bf80001347983 */ /* 0x001f220000300a00 */
[----:B------:R-:W-:-:S13]  /*49f90*/  LOP3.LUT P0, RZ, R10, 0x400, RZ, 0xc0, !PT ;  /* 0x000004000aff7812 */ /* 0x000fda000780c0ff */
[----:B------:R-:W-:-:S05]  /*49fa0*/  @!P0 IMAD R31, R31, R17, RZ ;  /* 0x000000111f1f8224 */ /* 0x000fca00078e02ff */
[----:B------:R0:W-:Y:S04]  /*49fb0*/  @!P0 STG.E.U8 desc[UR50][R54.64+0x109], R31 ;  /* 0x0001091f36008986 */ /* 0x0001e8000c101132 */
[----:B0-----:R-:W4:Y:S01]  /*49fc0*/  LDL.LU.64 R54, [R1+0xbf0] ;  /* 0x000bf00001367983 */ /* 0x001f220000300a00 */
[----:B------:R-:W-:Y:S02]  /*49fd0*/  ISETP.LT.OR P1, PT, R0, 0x111, !P2 ;  /* 0x000001110000780c */ /* 0x000fe40005721670 */
[----:B------:R-:W-:-:S11]  /*49fe0*/  LOP3.LUT P3, RZ, R10, 0x8, RZ, 0xc0, !PT ;  /* 0x000000080aff7812 */ /* 0x000fd6000786c0ff */
[----:B------:R-:W-:-:S05]  /*49ff0*/  @!P1 IMAD R32, R32, R17, RZ ;  /* 0x0000001120209224 */ /* 0x000fca00078e02ff */
[----:B------:R-:W-:Y:S01]  /*4a000*/  @!P1 STG.E.U8 desc[UR50][R4.64+0x110], R32 ;  /* 0x0001102004009986 */ /* 0x000fe2000c101132 */
[----:B------:R-:W-:Y:S01]  /*4a010*/  ISETP.LT.OR P1, PT, R0, 0x112, !P2 ;  /* 0x000001120000780c */ /* 0x000fe20005721670 */
[----:B------:R-:W-:Y:S01]  /*4a020*/  @!P3 IMAD R34, R34, R17, RZ ;  /* 0x000000112222b224 */ /* 0x000fe200078e02ff */
[----:B------:R-:W-:-:S11]  /*4a030*/  LOP3.LUT P4, RZ, R10, 0x4, RZ, 0xc0, !PT ;  /* 0x000000040aff7812 */ /* 0x000fd6000788c0ff */
[----:B------:R-:W-:-:S05]  /*4a040*/  @!P1 IMAD R33, R33, R17, RZ ;  /* 0x0000001121219224 */ /* 0x000fca00078e02ff */
[----:B------:R-:W-:Y:S04]  /*4a050*/  @!P1 STG.E.U8 desc[UR50][R4.64+0x111], R33 ;  /* 0x0001112104009986 */ /* 0x000fe8000c101132 */
[----:B------:R0:W-:Y:S01]  /*4a060*/  @!P3 STG.E.U8 desc[UR50][R56.64+0x110], R34 ;  /* 0x000110223800b986 */ /* 0x0001e2000c101132 */
[----:B------:R-:W-:-:S03]  /*4a070*/  ISETP.LT.OR P1, PT, R0, 0x119, !P2 ;  /* 0x000001190000780c */ /* 0x000fc60005721670 */
[----:B0-----:R-:W4:Y:S01]  /*4a080*/  LDL.LU.64 R56, [R1+0xbe8] ;  /* 0x000be80001387983 */ /* 0x001f220000300a00 */
[----:B------:R-:W-:-:S09]  /*4a090*/  @!P4 IMAD R35, R35, R17, RZ ;  /* 0x000000112323c224 */ /* 0x000fd200078e02ff */
[----:B------:R-:W-:Y:S01]  /*4a0a0*/  @!P1 IMAD R36, R36, R17, RZ ;  /* 0x0000001124249224 */ /* 0x000fe200078e02ff */
[----:B------:R0:W-:Y:S04]  /*4a0b0*/  @!P4 STG.E.U8 desc[UR50][R58.64+0x111], R35 ;  /* 0x000111233a00c986 */ /* 0x0001e8000c101132 */
[----:B------:R-:W-:Y:S01]  /*4a0c0*/  @!P1 STG.E.U8 desc[UR50][R4.64+0x118], R36 ;  /* 0x0001182404009986 */ /* 0x000fe2000c101132 */
[----:B------:R-:W-:-:S03]  /*4a0d0*/  ISETP.LT.OR P1, PT, R0, 0x11a, !P2 ;  /* 0x0000011a0000780c */ /* 0x000fc60005721670 */
[----:B0-----:R-:W4:Y:S01]  /*4a0e0*/  LDL.LU.64 R58, [R1+0xbe0] ;  /* 0x000be000013a7983 */ /* 0x001f220000300a00 */
[----:B------:R-:W-:-:S09]  /*4a0f0*/  LOP3.LUT P5, RZ, R10, 0x1, RZ, 0xc0, !PT ;  /* 0x000000010aff7812 */ /* 0x000fd200078ac0ff */
[----:B------:R-:W-:Y:S01]  /*4a100*/  @!P1 IMAD R37, R37, R17, RZ ;  /* 0x0000001125259224 */ /* 0x000fe200078e02ff */
[----:B------:R-:W-:-:S04]  /*4a110*/  LOP3.LUT P6, RZ, R11, 0x4000000, RZ, 0xc0, !PT ;  /* 0x040000000bff7812 */ /* 0x000fc800078cc0ff */
[----:B------:R-:W-:Y:S01]  /*4a120*/  @!P1 STG.E.U8 desc[UR50][R4.64+0x119], R37 ;  /* 0x0001192504009986 */ /* 0x000fe2000c101132 */
[----:B------:R-:W-:Y:S01]  /*4a130*/  ISETP.LT.OR P1, PT, R0, 0x121, !P2 ;  /* 0x000001210000780c */ /* 0x000fe20005721670 */
[----:B------:R-:W-:-:S07]  /*4a140*/  @!P5 IMAD R38, R38, R17, RZ ;  /* 0x000000112626d224 */ /* 0x000fce00078e02ff */
[-C--:B------:R-:W-:Y:S01]  /*4a150*/  @!P6 IMAD R39, R39, R17.reuse, RZ ;  /* 0x000000112727e224 */ /* 0x080fe200078e02ff */
[----:B------:R0:W-:Y:S04]  /*4a160*/  @!P5 STG.E.U8 desc[UR50][R60.64+0x118], R38 ;  /* 0x000118263c00d986 */ /* 0x0001e8000c101132 */
[----:B--2---:R-:W-:Y:S01]  /*4a170*/  @!P1 IMAD R40, R40, R17, RZ ;  /* 0x0000001128289224 */ /* 0x004fe200078e02ff */
[----:B------:R1:W-:Y:S04]  /*4a180*/  @!P6 STG.E.U8 desc[UR50][R62.64+0x119], R39 ;  /* 0x000119273e00e986 */ /* 0x0003e8000c101132 */
[----:B------:R-:W-:Y:S01]  /*4a190*/  @!P1 STG.E.U8 desc[UR50][R4.64+0x120], R40 ;  /* 0x0001202804009986 */ /* 0x000fe2000c101132 */
[----:B------:R-:W-:-:S03]  /*4a1a0*/  ISETP.LT.OR P1, PT, R0, 0x122, !P2 ;  /* 0x000001220000780c */ /* 0x000fc60005721670 */
[----:B0-----:R-:W2:Y:S01]  /*4a1b0*/  LDL.LU.64 R60, [R1+0xbd8] ;  /* 0x000bd800013c7983 */ /* 0x001ea20000300a00 */
[----:B------:R-:W-:-:S03]  /*4a1c0*/  LOP3.LUT P0, RZ, R11, 0x800000, RZ, 0xc0, !PT ;  /* 0x008000000bff7812 */ /* 0x000fc6000780c0ff */
[----:B-1----:R-:W2:Y:S06]  /*4a1d0*/  LDL.LU.64 R62, [R1+0xbd0] ;  /* 0x000bd000013e7983 */ /* 0x002eac0000300a00 */
[----:B------:R-:W-:-:S05]  /*4a1e0*/  @!P1 IMAD R41, R41, R17, RZ ;  /* 0x0000001129299224 */ /* 0x000fca00078e02ff */
[----:B------:R-:W-:Y:S01]  /*4a1f0*/  @!P1 STG.E.U8 desc[UR50][R4.64+0x121], R41 ;  /* 0x0001212904009986 */ /* 0x000fe2000c101132 */
[----:B------:R-:W-:-:S13]  /*4a200*/  LOP3.LUT P1, RZ, R11, 0x2000000, RZ, 0xc0, !PT ;  /* 0x020000000bff7812 */ /* 0x000fda000782c0ff */
[----:B---3--:R-:W-:-:S05]  /*4a210*/  @!P1 IMAD R42, R42, R17, RZ ;  /* 0x000000112a2a9224 */ /* 0x008fca00078e02ff */
[----:B------:R0:W-:Y:S01]  /*4a220*/  @!P1 STG.E.U8 desc[UR50][R64.64+0x120], R42 ;  /* 0x0001202a40009986 */ /* 0x0001e2000c101132 */
[----:B------:R-:W-:-:S03]  /*4a230*/  ISETP.LT.OR P1, PT, R0, 0x129, !P2 ;  /* 0x000001290000780c */ /* 0x000fc60005721670 */
[----:B0-----:R-:W3:Y:S01]  /*4a240*/  LDL.LU.64 R64, [R1+0xbc8] ;  /* 0x000bc80001407983 */ /* 0x001ee20000300a00 */
[----:B------:R-:W-:-:S05]  /*4a250*/  @!P0 IMAD R43, R43, R17, RZ ;  /* 0x000000112b2b8224 */ /* 0x000fca00078e02ff */
[----:B------:R0:W-:Y:S01]  /*4a260*/  @!P0 STG.E.U8 desc[UR50][R66.64+0x121], R43 ;  /* 0x0001212b42008986 */ /* 0x0001e2000c101132 */
[C---:B------:R-:W-:Y:S02]  /*4a270*/  LOP3.LUT P3, RZ, R11.reuse, 0x200000, RZ, 0xc0, !PT ;  /* 0x002000000bff7812 */ /* 0x040fe4000786c0ff */
[----:B------:R-:W-:Y:S01]  /*4a280*/  LOP3.LUT P4, RZ, R11, 0x8, RZ, 0xc0, !PT ;  /* 0x000000080bff7812 */ /* 0x000fe2000788c0ff */
[----:B0-----:R-:W3:Y:S01]  /*4a290*/  LDL.LU.64 R66, [R1+0xbc0] ;  /* 0x000bc00001427983 */ /* 0x001ee20000300a00 */
[----:B----4-:R-:W-:-:S05]  /*4a2a0*/  @!P1 IMAD R3, R44, R17, RZ ;  /* 0x000000112c039224 */ /* 0x010fca00078e02ff */
[----:B------:R-:W-:Y:S01]  /*4a2b0*/  @!P1 STG.E.U8 desc[UR50][R4.64+0x128], R3 ;  /* 0x0001280304009986 */ /* 0x000fe2000c101132 */
[----:B------:R-:W-:-:S13]  /*4a2c0*/  ISETP.LT.OR P1, PT, R0, 0x12a, !P2 ;  /* 0x0000012a0000780c */ /* 0x000fda0005721670 */
[----:B------:R-:W-:-:S05]  /*4a2d0*/  @!P1 IMAD R45, R45, R17, RZ ;  /* 0x000000112d2d9224 */ /* 0x000fca00078e02ff */
[----:B------:R-:W-:Y:S01]  /*4a2e0*/  @!P1 STG.E.U8 desc[UR50][R4.64+0x129], R45 ;  /* 0x0001292d04009986 */ /* 0x000fe2000c101132 */
[----:B------:R-:W-:Y:S01]  /*4a2f0*/  ISETP.LT.OR P1, PT, R0, 0x131, !P2 ;  /* 0x000001310000780c */ /* 0x000fe20005721670 */
[-C--:B------:R-:W-:Y:S02]  /*4a300*/  @!P3 IMAD R46, R46, R17.reuse, RZ ;  /* 0x000000112e2eb224 */ /* 0x080fe400078e02ff */
[----:B------:R-:W-:-:S03]  /*4a310*/  @!P4 IMAD R47, R47, R17, RZ ;  /* 0x000000112f2fc224 */ /* 0x000fc600078e02ff */
[----:B------:R0:W-:Y:S04]  /*4a320*/  @!P3 STG.E.U8 desc[UR50][R68.64+0x128], R46 ;  /* 0x0001282e4400b986 */ /* 0x0001e8000c101132 */
[----:B------:R1:W-:Y:S04]  /*4a330*/  @!P4 STG.E.U8 desc[UR50][R70.64+0x129], R47 ;  /* 0x0001292f4600c986 */ /* 0x0003e8000c101132 */
[----:B0-----:R-:W4:Y:S01]  /*4a340*/  LDL.LU.64 R68, [R1+0xbb8] ;  /* 0x000bb80001447983 */ /* 0x001f220000300a00 */
[----:B------:R-:W-:Y:S02]  /*4a350*/  LOP3.LUT P5, RZ, R11, 0x4, RZ, 0xc0, !PT ;  /* 0x000000040bff7812 */ /* 0x000fe400078ac0ff */
[----:B------:R-:W-:Y:S01]  /*4a360*/  LOP3.LUT P6, RZ, R9, 0x20000, RZ, 0xc0, !PT ;  /* 0x0002000009ff7812 */ /* 0x000fe200078cc0ff */
[----:B-1----:R-:W4:Y:S01]  /*4a370*/  LDL.LU.64 R70, [R1+0xbb0] ;  /* 0x000bb00001467983 */ /* 0x002f220000300a00 */
[----:B------:R-:W-:-:S05]  /*4a380*/  @!P1 IMAD R7, R48, R17, RZ ;  /* 0x0000001130079224 */ /* 0x000fca00078e02ff */
        /* <DEDUP_REMOVED lines=10> */
[----:B------:R-:W-:-:S03]  /*4a430*/  @!P1 IMAD R3, R52, R17, RZ ;  /* 0x0000001134039224 */ /* 0x000fc600078e02ff */
[----:B-1----:R-:W4:Y:S04]  /*4a440*/  LDL.LU.64 R74, [R1+0xba0] ;  /* 0x000ba000014a7983 */ /* 0x002f280000300a00 */
[----:B------:R-:W-:Y:S01]  /*4a450*/  @!P1 STG.E.U8 desc[UR50][R4.64+0x138], R3 ;  /* 0x0001380304009986 */ /* 0x000fe2000c101132 */
[----:B------:R-:W-:-:S13]  /*4a460*/  ISETP.LT.OR P1, PT, R0, 0x13a, !P2 ;  /* 0x0000013a0000780c */ /* 0x000fda0005721670 */
        /* <DEDUP_REMOVED lines=19> */
[----:B------:R0:W-:Y:S04]  /*4a5a0*/  @!P3 STG.E.U8 desc[UR50][R80.64+0x140], R58 ;  /* 0x0001403a5000b986 */ /* 0x0001e8000c101132 */
[----:B0-----:R-:W4:Y:S01]  /*4a5b0*/  LDL.LU.64 R80, [R1+0xb88] ;  /* 0x000b880001507983 */ /* 0x001f220000300a00 */
[----:B------:R-:W-:Y:S01]  /*4a5c0*/  @!P4 IMAD R59, R59, R17, RZ ;  /* 0x000000113b3bc224 */ /* 0x000fe200078e02ff */
[----:B------:R-:W-:-:S04]  /*4a5d0*/  ISETP.LT.OR P1, PT, R0, 0x149, !P2 ;  /* 0x000001490000780c */ /* 0x000fc80005721670 */
[----:B------:R0:W-:Y:S04]  /*4a5e0*/  @!P4 STG.E.U8 desc[UR50][R82.64+0x141], R59 ;  /* 0x0001413b5200c986 */ /* 0x0001e8000c101132 */
[----:B0-----:R-:W4:Y:S05]  /*4a5f0*/  LDL.LU.64 R82, [R1+0xb80] ;  /* 0x000b800001527983 */ /* 0x001f2a0000300a00 */
[----:B--2---:R-:W-:-:S05]  /*4a600*/  @!P1 IMAD R3, R60, R17, RZ ;  /* 0x000000113c039224 */ /* 0x004fca00078e02ff */
[----:B------:R-:W-:Y:S01]  /*4a610*/  @!P1 STG.E.U8 desc[UR50][R4.64+0x148], R3 ;  /* 0x0001480304009986 */ /* 0x000fe2000c101132 */
[----:B------:R-:W-:Y:S02]  /*4a620*/  ISETP.LT.OR P1, PT, R0, 0x14a, !P2 ;  /* 0x0000014a0000780c */ /* 0x000fe40005721670 */
[C---:B------:R-:W-:Y:S02]  /*4a630*/  LOP3.LUT P5, RZ, R9.reuse, 0x1000, RZ, 0xc0, !PT ;  /* 0x0000100009ff7812 */ /* 0x040fe400078ac0ff */
[----:B------:R-:W-:-:S09]  /*4a640*/  LOP3.LUT P6, RZ, R9, 0x800, RZ, 0xc0, !PT ;  /* 0x0000080009ff7812 */ /* 0x000fd200078cc0ff */
[----:B------:R-:W-:-:S05]  /*4a650*/  @!P1 IMAD R61, R61, R17, RZ ;  /* 0x000000113d3d9224 */ /* 0x000fca00078e02ff */
[----:B------:R-:W-:Y:S01]  /*4a660*/  @!P1 STG.E.U8 desc[UR50][R4.64+0x149], R61 ;  /* 0x0001493d04009986 */ /* 0x000fe2000c101132 */
[----:B------:R-:W-:Y:S01]  /*4a670*/  ISETP.LT.OR P1, PT, R0, 0x151, !P2 ;  /* 0x000001510000780c */ /* 0x000fe20005721670 */
[-C--:B------:R-:W-:Y:S02]  /*4a680*/  @!P5 IMAD R62, R62, R17.reuse, RZ ;  /* 0x000000113e3ed224 */ /* 0x080fe400078e02ff */
[----:B------:R-:W-:-:S03]  /*4a690*/  @!P6 IMAD R63, R63, R17, RZ ;  /* 0x000000113f3fe224 */ /* 0x000fc600078e02ff */
[----:B------:R0:W-:Y:S07]  /*4a6a0*/  @!P5 STG.E.U8 desc[UR50][R84.64+0x148], R62 ;  /* 0x0001483e5400d986 */ /* 0x0001ee000c101132 */
[----:B---3--:R-:W-:Y:S01]  /*4a6b0*/  @!P1 IMAD R7, R64, R17, RZ ;  /* 0x0000001140079224 */ /* 0x008fe200078e02ff */
[----:B------:R1:W-:Y:S04]  /*4a6c0*/  @!P6 STG.E.U8 desc[UR50][R86.64+0x149], R63 ;  /* 0x0001493f5600e986 */ /* 0x0003e8000c101132 */
[----:B------:R-:W-:Y:S01]  /*4a6d0*/  @!P1 STG.E.U8 desc[UR50][R4.64+0x150], R7 ;  /* 0x0001500704009986 */ /* 0x000fe2000c101132 */
[----:B------:R-:W-:-:S03]  /*4a6e0*/  ISETP.LT.OR P1, PT, R0, 0x152, !P2 ;  /* 0x000001520000780c */ /* 0x000fc60005721670 */
[----:B0-----:R-:W2:Y:S01]  /*4a6f0*/  LDL.LU.64 R84, [R1+0xb78] ;  /* 0x000b780001547983 */ /* 0x001ea20000300a00 */
[----:B------:R-:W-:-:S03]  /*4a700*/  LOP3.LUT P0, RZ, R9, 0x200, RZ, 0xc0, !PT ;  /* 0x0000020009ff7812 */ /* 0x000fc6000780c0ff */
[----:B-1----:R-:W3:Y:S06]  /*4a710*/  LDL.LU.64 R86, [R1+0xb70] ;  /* 0x000b700001567983 */ /* 0x002eec0000300a00 */
[----:B------:R-:W-:-:S05]  /*4a720*/  @!P1 IMAD R65, R65, R17, RZ ;  /* 0x0000001141419224 */ /* 0x000fca00078e02ff */
[----:B------:R-:W-:Y:S01]  /*4a730*/  @!P1 STG.E.U8 desc[UR50][R4.64+0x151], R65 ;  /* 0x0001514104009986 */ /* 0x000fe2000c101132 */
[----:B------:R-:W-:-:S13]  /*4a740*/  LOP3.LUT P1, RZ, R9, 0x400, RZ, 0xc0, !PT ;  /* 0x0000040009ff7812 */ /* 0x000fda000782c0ff */
[----:B------:R-:W-:-:S05]  /*4a750*/  @!P1 IMAD R66, R66, R17, RZ ;  /* 0x0000001142429224 */ /* 0x000fca00078e02ff */
[----:B------:R0:W-:Y:S01]  /*4a760*/  @!P1 STG.E.U8 desc[UR50][R88.64+0x150], R66 ;  /* 0x0001504258009986 */ /* 0x0001e2000c101132 */
[----:B------:R-:W-:-:S03]  /*4a770*/  ISETP.LT.OR P1, PT, R0, 0x159, !P2 ;  /* 0x000001590000780c */ /* 0x000fc60005721670 */
[----:B0-----:R-:W3:Y:S01]  /*4a780*/  LDL.LU.64 R88, [R1+0xb68] ;  /* 0x000b680001587983 */ /* 0x001ee20000300a00 */
[----:B------:R-:W-:-:S09]  /*4a790*/  @!P0 IMAD R67, R67, R17, RZ ;  /* 0x0000001143438224 */ /* 0x000fd200078e02ff */
[-C--:B----4-:R-:W-:Y:S01]  /*4a7a0*/  @!P1 IMAD R3, R68, R17.reuse, RZ ;  /* 0x0000001144039224 */ /* 0x090fe200078e02ff */
[----:B------:R0:W-:Y:S04]  /*4a7b0*/  @!P0 STG.E.U8 desc[UR50][R90.64+0x151], R67 ;  /* 0x000151435a008986 */ /* 0x0001e8000c101132 */
[----:B------:R-:W-:Y:S01]  /*4a7c0*/  @!P1 STG.E.U8 desc[UR50][R4.64+0x158], R3 ;  /* 0x0001580304009986 */ /* 0x000fe2000c101132 */
[----:B------:R-:W-:Y:S02]  /*4a7d0*/  ISETP.LT.OR P1, PT, R0, 0x15a, !P2 ;  /* 0x0000015a0000780c */ /* 0x000fe40005721670 */
        /* <DEDUP_REMOVED lines=8> */
[----:B------:R0:W-:Y:S04]  /*4a860*/  @!P3 STG.E.U8 desc[UR50][R92.64+0x158], R70 ;  /* 0x000158465c00b986 */ /* 0x0001e8000c101132 */
[----:B------:R1:W-:Y:S03]  /*4a870*/  @!P4 STG.E.U8 desc[UR50][R94.64+0x159], R71 ;  /* 0x000159475e00c986 */ /* 0x0003e6000c101132 */
[----:B------:R-:W-:Y:S01]  /*4a880*/  @!P1 IMAD R7, R72, R17, RZ ;  /* 0x0000001148079224 */ /* 0x000fe200078e02ff */
[----:B0-----:R-:W4:Y:S04]  /*4a890*/  LDL.LU.64 R92, [R1+0xb58] ;  /* 0x000b5800015c7983 */ /* 0x001f280000300a00 */
[----:B------:R-:W-:Y:S01]  /*4a8a0*/  @!P1 STG.E.U8 desc[UR50][R4.64+0x160], R7 ;  /* 0x0001600704009986 */ /* 0x000fe2000c101132 */
[----:B------:R-:W-:-:S02]  /*4a8b0*/  ISETP.LT.OR P1, PT, R0, 0x162, !P2 ;  /* 0x000001620000780c */ /* 0x000fc40005721670 */
[C---:B------:R-:W-:Y:S01]  /*4a8c0*/  LOP3.LUT P5, RZ, R9.reuse, 0x40, RZ, 0xc0, !PT ;  /* 0x0000004009ff7812 */ /* 0x040fe200078ac0ff */
[----:B-1----:R-:W4:Y:S01]  /*4a8d0*/  LDL.LU.64 R94, [R1+0xb50] ;  /* 0x000b5000015e7983 */ /* 0x002f220000300a00 */
[----:B------:R-:W-:-:S09]  /*4a8e0*/  LOP3.LUT P6, RZ, R9, 0x20, RZ, 0xc0, !PT ;  /* 0x0000002009ff7812 */ /* 0x000fd200078cc0ff */
[----:B------:R-:W-:-:S05]  /*4a8f0*/  @!P1 IMAD R73, R73, R17, RZ ;  /* 0x0000001149499224 */ /* 0x000fca00078e02ff */
[----:B------:R-:W-:Y:S01]  /*4a900*/  @!P1 STG.E.U8 desc[UR50][R4.64+0x161], R73 ;  /* 0x0001614904009986 */ /* 0x000fe2000c101132 */
[----:B------:R-:W-:Y:S01]  /*4a910*/  ISETP.LT.OR P1, PT, R0, 0x169, !P2 ;  /* 0x000001690000780c */ /* 0x000fe20005721670 */
[-C--:B------:R-:W-:Y:S02]  /*4a920*/  @!P5 IMAD R74, R74, R17.reuse, RZ ;  /* 0x000000114a4ad224 */ /* 0x080fe400078e02ff */
[----:B------:R-:W-:-:S03]  /*4a930*/  @!P6 IMAD R75, R75, R17, RZ ;  /* 0x000000114b4be224 */ /* 0x000fc600078e02ff */
[----:B------:R0:W-:Y:S04]  /*4a940*/  @!P5 STG.E.U8 desc[UR50][R96.64+0x160], R74 ;  /* 0x0001604a6000d986 */ /* 0x0001e8000c101132 */
[----:B------:R1:W-:Y:S04]  /*4a950*/  @!P6 STG.E.U8 desc[UR50][R98.64+0x161], R75 ;  /* 0x0001614b6200e986 */ /* 0x0003e8000c101132 */
[----:B0-----:R-:W4:Y:S04]  /*4a960*/  LDL.LU.64 R96, [R1+0xb48] ;  /* 0x000b480001607983 */ /* 0x001f280000300a00 */
[----:B-1----:R-:W4:Y:S01]  /*4a970*/  LDL.LU.64 R98, [R1+0xb40] ;  /* 0x000b400001627983 */ /* 0x002f220000300a00 */
[----:B------:R-:W-:-:S05]  /*4a980*/  @!P1 IMAD R3, R76, R17, RZ ;  /* 0x000000114c039224 */ /* 0x000fca00078e02ff */
        /* <DEDUP_REMOVED lines=8> */
[----:B------:R-:W-:Y:S02]  /*4aa10*/  LOP3.LUT P0, RZ, R9, 0x8, RZ, 0xc0, !PT ;  /* 0x0000000809ff7812 */ /* 0x000fe4000780c0ff */
[----:B------:R-:W-:-:S11]  /*4aa20*/  ISETP.LT.OR P1, PT, R0, 0x171, !P2 ;  /* 0x000001710000780c */ /* 0x000fd60005721670 */
[----:B------:R-:W-:-:S05]  /*4aa30*/  @!P0 IMAD R79, R79, R17, RZ ;  /* 0x000000114f4f8224 */ /* 0x000fca00078e02ff */
[----:B------:R0:W-:Y:S04]  /*4aa40*/  @!P0 STG.E.U8 desc[UR50][R102.64+0x169], R79 ;  /* 0x0001694f66008986 */ /* 0x0001e8000c101132 */
[----:B0-----:R-:W4:Y:S01]  /*4aa50*/  LDL.LU.64 R102, [R1+0xb30] ;  /* 0x000b300001667983 */ /* 0x001f220000300a00 */
[----:B------:R-:W-:Y:S01]  /*4aa60*/  @!P1 IMAD R7, R80, R17, RZ ;  /* 0x0000001150079224 */ /* 0x000fe200078e02ff */
[----:B------:R-:W-:-:S04]  /*4aa70*/  LOP3.LUT P3, RZ, R9, 0x4, RZ, 0xc0, !PT ;  /* 0x0000000409ff7812 */ /* 0x000fc8000786c0ff */
[----:B------:R-:W-:Y:S01]  /*4aa80*/  @!P1 STG.E.U8 desc[UR50][R4.64+0x170], R7 ;  /* 0x0001700704009986 */ /* 0x000fe2000c101132 */
[----:B------:R-:W-:Y:S02]  /*4aa90*/  ISETP.LT.OR P1, PT, R0, 0x172, !P2 ;  /* 0x000001720000780c */ /* 0x000fe40005721670 */
[----:B------:R-:W-:-:S06]  /*4aaa0*/  LOP3.LUT P4, RZ, R9, 0x2, RZ, 0xc0, !PT ;  /* 0x0000000209ff7812 */ /* 0x000fcc000788c0ff */
[----:B------:R-:W-:-:S05]  /*4aab0*/  @!P3 IMAD R82, R82, R17, RZ ;  /* 0x000000115252b224 */ /* 0x000fca00078e02ff */
[----:B------:R-:W-:-:S05]  /*4aac0*/  @!P1 IMAD R81, R81, R17, RZ ;  /* 0x0000001151519224 */ /* 0x000fca00078e02ff */
[----:B------:R-:W-:Y:S04]  /*4aad0*/  @!P1 STG.E.U8 desc[UR50][R4.64+0x171], R81 ;  /* 0x0001715104009986 */ /* 0x000fe8000c101132 */
[----:B------:R0:W-:Y:S04]  /*4aae0*/  @!P3 STG.E.U8 desc[UR50][R104.64+0x170], R82 ;  /* 0x000170526800b986 */ /* 0x0001e8000c101132 */
[----:B0-----:R-:W4:Y:S01]  /*4aaf0*/  LDL.LU.64 R104, [R1+0xb28] ;  /* 0x000b280001687983 */ /* 0x001f220000300a00 */
[----:B------:R-:W-:-:S05]  /*4ab00*/  @!P4 IMAD R83, R83, R17, RZ ;  /* 0x000000115353c224 */ /* 0x000fca00078e02ff */
[----:B------:R0:W-:Y:S04]  /*4ab10*/  @!P4 STG.E.U8 desc[UR50][R106.64+0x171], R83 ;  /* 0x000171536a00c986 */ /* 0x0001e8000c101132 */
[----:B0-----:R-:W4:Y:S01]  /*4ab20*/  LDL.LU.64 R106, [R1+0xb20] ;  /* 0x000b2000016a7983 */ /* 0x001f220000300a00 */
[----:B------:R-:W-:-:S13]  /*4ab30*/  ISETP.LT.OR P1, PT, R0, 0x179, !P2 ;  /* 0x000001790000780c */ /* 0x000fda0005721670 */
[----:B--2---:R-:W-:-:S05]  /*4ab40*/  @!P1 IMAD R3, R84, R17, RZ ;  /* 0x0000001154039224 */ /* 0x004fca00078e02ff */
[----:B------:R-:W-:Y:S01]  /*4ab50*/  @!P1 STG.E.U8 desc[UR50][R4.64+0x178], R3 ;  /* 0x0001780304009986 */ /* 0x000fe2000c101132 */
[----:B------:R-:W-:Y:S02]  /*4ab60*/  ISETP.LT.OR P1, PT, R0, 0x17a, !P2 ;  /* 0x0000017a0000780c */ /* 0x000fe40005721670 */
[----:B------:R-:W-:Y:S02]  /*4ab70*/  LOP3.LUT P5, RZ, R9, 0x1, RZ, 0xc0, !PT ;  /* 0x0000000109ff7812 */ /* 0x000fe400078ac0ff */
[----:B------:R-:W-:-:S09]  /*4ab80*/  LOP3.LUT P6, RZ, R22, 0x80000000, RZ, 0xc0, !PT ;  /* 0x8000000016ff7812 */ /* 0x000fd200078cc0ff */
[----:B------:R-:W-:-:S05]  /*4ab90*/  @!P1 IMAD R85, R85, R17, RZ ;  /* 0x0000001155559224 */ /* 0x000fca00078e02ff */
[----:B------:R-:W-:Y:S01]  /*4aba0*/  @!P1 STG.E.U8 desc[UR50][R4.64+0x179], R85 ;  /* 0x0001795504009986 */ /* 0x000fe2000c101132 */
[----:B------:R-:W-:Y:S01]  /*4abb0*/  ISETP.LT.OR P1, PT, R0, 0x181, !P2 ;  /* 0x000001810000780c */ /* 0x000fe20005721670 */
[-C--:B---3--:R-:W-:Y:S02]  /*4abc0*/  @!P5 IMAD R86, R86, R17.reuse, RZ ;  /* 0x000000115656d224 */ /* 0x088fe400078e02ff */
[----:B------:R-:W-:-:S03]  /*4abd0*/  @!P6 IMAD R87, R87, R17, RZ ;  /* 0x000000115757e224 */ /* 0x000fc600078e02ff */
[----:B------:R0:W-:Y:S07]  /*4abe0*/  @!P5 STG.E.U8 desc[UR50][R108.64+0x178], R86 ;  /* 0x000178566c00d986 */ /* 0x0001ee000c101132 */
[----:B------:R-:W-:Y:S01]  /*4abf0*/  @!P1 IMAD R7, R88, R17, RZ ;  /* 0x0000001158079224 */ /* 0x000fe200078e02ff */
        /* <DEDUP_REMOVED lines=9> */
[----:B----4-:R-:W-:-:S05]  /*4ac90*/  @!P1 IMAD R90, R90, R17, RZ ;  /* 0x000000115a5a9224 */ /* 0x010fca00078e02ff */
[----:B------:R0:W-:Y:S01]  /*4aca0*/  @!P1 STG.E.U8 desc[UR50][R112.64+0x180], R90 ;  /* 0x0001805a70009986 */ /* 0x0001e2000c101132 */
[----:B------:R-:W-:-:S03]  /*4acb0*/  ISETP.LT.OR P1, PT, R0, 0x189, !P2 ;  /* 0x000001890000780c */ /* 0x000fc60005721670 */
[----:B0-----:R-:W4:Y:S01]  /*4acc0*/  LDL.LU.64 R112, [R1+0xb08] ;  /* 0x000b080001707983 */ /* 0x001f220000300a00 */
[----:B------:R-:W-:-:S09]  /*4acd0*/  @!P0 IMAD R91, R91, R17, RZ ;  /* 0x000000115b5b8224 */ /* 0x000fd200078e02ff */
[-C--:B------:R-:W-:Y:S01]  /*4ace0*/  @!P1 IMAD R3, R92, R17.reuse, RZ ;  /* 0x000000115c039224 */ /* 0x080fe200078e02ff */
        /* <DEDUP_REMOVED lines=16> */
[----:B0-----:R-:W4:Y:S01]  /*4adf0*/  LDL.LU.64 R116, [R1+0xaf8] ;  /* 0x000af80001747983 */ /* 0x001f220000300a00 */
[C---:B------:R-:W-:Y:S02]  /*4ae00*/  LOP3.LUT P5, RZ, R22.reuse, 0x4000000, RZ, 0xc0, !PT ;  /* 0x0400000016ff7812 */ /* 0x040fe400078ac0ff */
[----:B------:R-:W-:Y:S01]  /*4ae10*/  LOP3.LUT P6, RZ, R22, 0x2000000, RZ, 0xc0, !PT ;  /* 0x0200000016ff7812 */ /* 0x000fe200078cc0ff */
[----:B-1----:R-:W4:Y:S06]  /*4ae20*/  LDL.LU.64 R118, [R1+0xaf0] ;  /* 0x000af00001767983 */ /* 0x002f2c0000300a00 */
        /* <DEDUP_REMOVED lines=19> */
[----:B------:R-:W-:Y:S02]  /*4af60*/  ISETP.LT.OR P1, PT, R0, 0x1a1, !P2 ;  /* 0x000001a10000780c */ /* 0x000fe40005721670 */
[----:B------:R-:W-:-:S09]  /*4af70*/  LOP3.LUT P3, RZ, R22, 0x400000, RZ, 0xc0, !PT ;  /* 0x0040000016ff7812 */ /* 0x000fd2000786c0ff */
[-C--:B------:R-:W-:Y:S02]  /*4af80*/  @!P0 IMAD R103, R103, R17.reuse, RZ ;  /* 0x0000001167678224 */ /* 0x080fe400078e02ff */
[----:B------:R-:W-:-:S03]  /*4af90*/  @!P1 IMAD R7, R104, R17, RZ ;  /* 0x0000001168079224 */ /* 0x000fc600078e02ff */
[----:B------:R0:W-:Y:S04]  /*4afa0*/  @!P0 STG.E.U8 desc[UR50][R126.64+0x199], R103 ;  /* 0x000199677e008986 */ /* 0x0001e8000c101132 */
[----:B------:R-:W-:Y:S01]  /*4afb0*/  @!P1 STG.E.U8 desc[UR50][R4.64+0x1a0], R7 ;  /* 0x0001a00704009986 */ /* 0x000fe2000c101132 */
[----:B------:R-:W-:-:S03]  /*4afc0*/  ISETP.LT.OR P1, PT, R0, 0x1a2, !P2 ;  /* 0x000001a20000780c */ /* 0x000fc60005721670 */
[----:B0-----:R-:W4:Y:S01]  /*4afd0*/  LDL.LU.64 R126, [R1+0xad0] ;  /* 0x000ad000017e7983 */ /* 0x001f220000300a00 */
[----:B------:R-:W-:-:S09]  /*4afe0*/  @!P3 IMAD R106, R106, R17, RZ ;  /* 0x000000116a6ab224 */ /* 0x000fd200078e02ff */
[----:B------:R-:W-:Y:S01]  /*4aff0*/  @!P1 IMAD R105, R105, R17, RZ ;  /* 0x0000001169699224 */ /* 0x000fe200078e02ff */
[----:B------:R-:W-:-:S04]  /*4b000*/  LOP3.LUT P4, RZ, R22, 0x200000, RZ, 0xc0, !PT ;  /* 0x0020000016ff7812 */ /* 0x000fc8000788c0ff */
        /* <DEDUP_REMOVED lines=15> */
[-C--:B---3--:R-:W-:Y:S02]  /*4b100*/  @!P5 IMAD R110, R110, R17.reuse, RZ ;  /* 0x000000116e6ed224 */ /* 0x088fe400078e02ff */
[----:B------:R-:W-:-:S03]  /*4b110*/  @!P6 IMAD R111, R111, R17, RZ ;  /* 0x000000116f6fe224 */ /* 0x000fc600078e02ff */
[----:B------:R0:W-:Y:S04]  /*4b120*/  @!P5 STG.E.U8 desc[UR50][R132.64+0x1a8], R110 ;  /* 0x0001a86e8400d986 */ /* 0x0001e8000c101132 */
[----:B------:R1:W-:Y:S04]  /*4b130*/  @!P6 STG.E.U8 desc[UR50][R134.64+0x1a9], R111 ;  /* 0x0001a96f8600e986 */ /* 0x0003e8000c101132 */
[----:B0-----:R-:W2:Y:S01]  /*4b140*/  LDL.LU.64 R132, [R1+0xab8] ;  /* 0x000ab80001847983 */ /* 0x001ea20000300a00 */
[----:B----4-:R-:W-:Y:S01]  /*4b150*/  @!P1 IMAD R7, R112, R17, RZ ;  /* 0x0000001170079224 */ /* 0x010fe200078e02ff */
[----:B------:R-:W-:-:S02]  /*4b160*/  LOP3.LUT P0, RZ, R22, 0x20000, RZ, 0xc0, !PT ;  /* 0x0002000016ff7812 */ /* 0x000fc4000780c0ff */
[----:B-1----:R-:W3:Y:S04]  /*4b170*/  LDL.LU.64 R134, [R1+0xab0] ;  /* 0x000ab00001867983 */ /* 0x002ee80000300a00 */
[----:B------:R-:W-:Y:S01]  /*4b180*/  @!P1 STG.E.U8 desc[UR50][R4.64+0x1b0], R7 ;  /* 0x0001b00704009986 */ /* 0x000fe2000c101132 */
[----:B------:R-:W-:-:S13]  /*4b190*/  ISETP.LT.OR P1, PT, R0, 0x1b2, !P2 ;  /* 0x000001b20000780c */ /* 0x000fda0005721670 */
[----:B------:R-:W-:-:S05]  /*4b1a0*/  @!P1 IMAD R113, R113, R17, RZ ;  /* 0x0000001171719224 */ /* 0x000fca00078e02ff */
[----:B------:R-:W-:Y:S01]  /*4b1b0*/  @!P1 STG.E.U8 desc[UR50][R4.64+0x1b1], R113 ;  /* 0x0001b17104009986 */ /* 0x000fe2000c101132 */
[----:B------:R-:W-:-:S13]  /*4b1c0*/  LOP3.LUT P1, RZ, R22, 0x40000, RZ, 0xc0, !PT ;  /* 0x0004000016ff7812 */ /* 0x000fda000782c0ff */
[----:B------:R-:W-:-:S05]  /*4b1d0*/  @!P1 IMAD R114, R114, R17, RZ ;  /* 0x0000001172729224 */ /* 0x000fca00078e02ff */
[----:B------:R0:W-:Y:S01]  /*4b1e0*/  @!P1 STG.E.U8 desc[UR50][R136.64+0x1b0], R114 ;  /* 0x0001b07288009986 */ /* 0x0001e2000c101132 */
[----:B------:R-:W-:Y:S01]  /*4b1f0*/  ISETP.LT.OR P1, PT, R0, 0x1b9, !P2 ;  /* 0x000001b90000780c */ /* 0x000fe20005721670 */
[-C--:B------:R-:W-:Y:S02]  /*4b200*/  @!P0 IMAD R115, R115, R17.reuse, RZ ;  /* 0x0000001173738224 */ /* 0x080fe400078e02ff */
[----:B0-----:R-:W4:Y:S10]  /*4b210*/  LDL.LU.64 R136, [R1+0xaa8] ;  /* 0x000aa80001887983 */ /* 0x001f340000300a00 */
        /* <DEDUP_REMOVED lines=27> */
[----:B------:R1:W-:Y:S01]  /*4b3d0*/  @!P6 STG.E.U8 desc[UR50][R146.64+0x1c1], R123 ;  /* 0x0001c17b9200e986 */ /* 0x0003e2000c101132 */
[----:B------:R-:W-:-:S03]  /*4b3e0*/  LOP3.LUT P0, RZ, R22, 0x800, RZ, 0xc0, !PT ;  /* 0x0000080016ff7812 */ /* 0x000fc6000780c0ff */
        /* <DEDUP_REMOVED lines=11> */
[----:B------:R-:W-:-:S05]  /*4b4a0*/  @!P0 IMAD R127, R127, R17, RZ ;  /* 0x000000117f7f8224 */ /* 0x000fca00078e02ff */
[----:B------:R1:W-:Y:S04]  /*4b4b0*/  @!P0 STG.E.U8 desc[UR50][R150.64+0x1c9], R127 ;  /* 0x0001c97f96008986 */ /* 0x0003e8000c101132 */
[----:B0-----:R-:W4:Y:S03]  /*4b4c0*/  LDL.LU.64 R148, [R1+0xa78] ;  /* 0x000a780001947983 */ /* 0x001f260000300a00 */
[----:B------:R-:W-:Y:S01]  /*4b4d0*/  @!P1 IMAD R7, R128, R17, RZ ;  /* 0x0000001180079224 */ /* 0x000fe200078e02ff */
[----:B-1----:R-:W4:Y:S01]  /*4b4e0*/  LDL.LU.64 R150, [R1+0xa70] ;  /* 0x000a700001967983 */ /* 0x002f220000300a00 */
[----:B------:R-:W-:-:S03]  /*4b4f0*/  LOP3.LUT P3, RZ, R22, 0x400, RZ, 0xc0, !PT ;  /* 0x0000040016ff7812 */ /* 0x000fc6000786c0ff */
[----:B------:R-:W-:Y:S01]  /*4b500*/  @!P1 STG.E.U8 desc[UR50][R4.64+0x1d0], R7 ;  /* 0x0001d00704009986 */ /* 0x000fe2000c101132 */
[----:B------:R-:W-:-:S09]  /*4b510*/  ISETP.LT.OR P1, PT, R0, 0x1d2, !P2 ;  /* 0x000001d20000780c */ /* 0x000fd20005721670 */
[----:B------:R-:W-:-:S04]  /*4b520*/  @!P3 IMAD R130, R130, R17, RZ ;  /* 0x000000118282b224 */ /* 0x000fc800078e02ff */
[----:B------:R-:W-:-:S05]  /*4b530*/  @!P1 IMAD R129, R129, R17, RZ ;  /* 0x0000001181819224 */ /* 0x000fca00078e02ff */
[----:B------:R-:W-:Y:S04]  /*4b540*/  @!P1 STG.E.U8 desc[UR50][R4.64+0x1d1], R129 ;  /* 0x0001d18104009986 */ /* 0x000fe8000c101132 */
[----:B------:R0:W-:Y:S04]  /*4b550*/  @!P3 STG.E.U8 desc[UR50][R160.64+0x1d0], R130 ;  /* 0x0001d082a000b986 */ /* 0x0001e8000c101132 */
[----:B0-----:R0:W5:Y:S01]  /*4b560*/  LDL.LU.64 R160, [R1+0xa68] ;  /* 0x000a680001a07983 */ /* 0x0011620000300a00 */
[----:B------:R-:W-:Y:S02]  /*4b570*/  LOP3.LUT P4, RZ, R22, 0x200, RZ, 0xc0, !PT ;  /* 0x0000020016ff7812 */ /* 0x000fe4000788c0ff */
[----:B------:R-:W-:-:S11]  /*4b580*/  ISETP.LT.OR P1, PT, R0, 0x1d9, !P2 ;  /* 0x000001d90000780c */ /* 0x000fd60005721670 */
[----:B------:R-:W-:-:S05]  /*4b590*/  @!P4 IMAD R131, R131, R17, RZ ;  /* 0x000000118383c224 */ /* 0x000fca00078e02ff */
[----:B------:R-:W-:Y:S01]  /*4b5a0*/  @!P4 STG.E.U8 desc[UR50][R236.64+0x1d1], R131 ;  /* 0x0001d183ec00c986 */ /* 0x000fe2000c101132 */
[----:B--2---:R-:W-:-:S05]  /*4b5b0*/  @!P1 IMAD R3, R132, R17, RZ ;  /* 0x0000001184039224 */ /* 0x004fca00078e02ff */
[----:B------:R1:W-:Y:S01]  /*4b5c0*/  @!P1 STG.E.U8 desc[UR50][R4.64+0x1d8], R3 ;  /* 0x0001d80304009986 */ /* 0x0003e2000c101132 */
        /* <DEDUP_REMOVED lines=9> */
[----:B------:R-:W-:Y:S03]  /*4b660*/  @!P6 STG.E.U8 desc[UR50][R232.64+0x1d9], R135 ;  /* 0x0001d987e800e986 */ /* 0x000fe6000c101132 */
[----:B----4-:R-:W-:-:S05]  /*4b670*/  @!P1 IMAD R9, R136, R17, RZ ;  /* 0x0000001188099224 */ /* 0x010fca00078e02ff */
[----:B------:R3:W-:Y:S01]  /*4b680*/  @!P1 STG.E.U8 desc[UR50][R4.64+0x1e0], R9 ;  /* 0x0001e00904009986 */ /* 0x0007e2000c101132 */
[----:B------:R-:W-:Y:S02]  /*4b690*/  ISETP.LT.OR P1, PT, R0, 0x1e2, !P2 ;  /* 0x000001e20000780c */ /* 0x000fe40005721670 */
[----:B------:R-:W-:-:S11]  /*4b6a0*/  LOP3.LUT P0, RZ, R22, 0x40, RZ, 0xc0, !PT ;  /* 0x0000004016ff7812 */ /* 0x000fd6000780c0ff */
[----:B------:R-:W-:-:S05]  /*4b6b0*/  @!P1 IMAD R137, R137, R17, RZ ;  /* 0x0000001189899224 */ /* 0x000fca00078e02ff */
[----:B------:R-:W-:Y:S01]  /*4b6c0*/  @!P1 STG.E.U8 desc[UR50][R4.64+0x1e1], R137 ;  /* 0x0001e18904009986 */ /* 0x000fe2000c101132 */
[----:B------:R-:W-:Y:S01]  /*4b6d0*/  LOP3.LUT P1, RZ, R22, 0x20, RZ, 0xc0, !PT ;  /* 0x0000002016ff7812 */ /* 0x000fe2000782c0ff */
[----:B-1----:R-:W-:-:S05]  /*4b6e0*/  @!P0 IMAD R3, R138, R17, RZ ;  /* 0x000000118a038224 */ /* 0x002fca00078e02ff */
[----:B------:R1:W-:Y:S07]  /*4b6f0*/  @!P0 STG.E.U8 desc[UR50][R230.64+0x1e0], R3 ;  /* 0x0001e003e6008986 */ /* 0x0003ee000c101132 */
[----:B------:R-:W-:-:S05]  /*4b700*/  @!P1 IMAD R139, R139, R17, RZ ;  /* 0x000000118b8b9224 */ /* 0x000fca00078e02ff */
[----:B------:R-:W-:Y:S01]  /*4b710*/  @!P1 STG.E.U8 desc[UR50][R228.64+0x1e1], R139 ;  /* 0x0001e18be4009986 */ /* 0x000fe2000c101132 */
[----:B------:R-:W-:-:S13]  /*4b720*/  ISETP.LT.OR P1, PT, R0, 0x1e9, !P2 ;  /* 0x000001e90000780c */ /* 0x000fda0005721670 */
[----:B--2---:R-:W-:-:S05]  /*4b730*/  @!P1 IMAD R7, R140, R17, RZ ;  /* 0x000000118c079224 */ /* 0x004fca00078e02ff */
[----:B------:R2:W-:Y:S01]  /*4b740*/  @!P1 STG.E.U8 desc[UR50][R4.64+0x1e8], R7 ;  /* 0x0001e80704009986 */ /* 0x0005e2000c101132 */
[----:B------:R-:W-:-:S13]  /*4b750*/  ISETP.LT.OR P1, PT, R0, 0x1ea, !P2 ;  /* 0x000001ea0000780c */ /* 0x000fda0005721670 */
[----:B------:R-:W-:-:S05]  /*4b760*/  @!P1 IMAD R141, R141, R17, RZ ;  /* 0x000000118d8d9224 */ /* 0x000fca00078e02ff */
[----:B------:R-:W-:Y:S01]  /*4b770*/  @!P1 STG.E.U8 desc[UR50][R4.64+0x1e9], R141 ;  /* 0x0001e98d04009986 */ /* 0x000fe2000c101132 */
[C---:B------:R-:W-:Y:S02]  /*4b780*/  LOP3.LUT P1, RZ, R22.reuse, 0x10, RZ, 0xc0, !PT ;  /* 0x0000001016ff7812 */ /* 0x040fe4000782c0ff */
[----:B------:R-:W-:-:S11]  /*4b790*/  LOP3.LUT P3, RZ, R22, 0x8, RZ, 0xc0, !PT ;  /* 0x0000000816ff7812 */ /* 0x000fd6000786c0ff */
[----:B---3--:R-:W-:-:S05]  /*4b7a0*/  @!P1 IMAD R9, R142, R17, RZ ;  /* 0x000000118e099224 */ /* 0x008fca00078e02ff */
[----:B------:R3:W-:Y:S01]  /*4b7b0*/  @!P1 STG.E.U8 desc[UR50][R226.64+0x1e8], R9 ;  /* 0x0001e809e2009986 */ /* 0x0007e2000c101132 */
[----:B------:R-:W-:Y:S01]  /*4b7c0*/  ISETP.LT.OR P1, PT, R0, 0x1f1, !P2 ;  /* 0x000001f10000780c */ /* 0x000fe20005721670 */
[----:B------:R-:W-:Y:S01]  /*4b7d0*/  @!P3 IMAD R143, R143, R17, RZ ;  /* 0x000000118f8fb224 */ /* 0x000fe200078e02ff */
[----:B------:R-:W-:-:S04]  /*4b7e0*/  LOP3.LUT P4, RZ, R22, 0x4, RZ, 0xc0, !PT ;  /* 0x0000000416ff7812 */ /* 0x000fc8000788c0ff */
[----:B------:R0:W-:Y:S01]  /*4b7f0*/  @!P3 STG.E.U8 desc[UR50][R224.64+0x1e9], R143 ;  /* 0x0001e98fe000b986 */ /* 0x0001e2000c101132 */
[----:B------:R-:W-:-:S06]  /*4b800*/  ISETP.LT.OR P3, PT, R0, 0x1f2, !P2 ;  /* 0x000001f20000780c */ /* 0x000fcc0005761670 */
[----:B-1----:R-:W-:Y:S01]  /*4b810*/  @!P1 IMAD R3, R144, R17, RZ ;  /* 0x0000001190039224 */ /* 0x002fe200078e02ff */
[----:B------:R-:W-:-:S04]  /*4b820*/  LOP3.LUT P5, RZ, R22, 0x2, RZ, 0xc0, !PT ;  /* 0x0000000216ff7812 */ /* 0x000fc800078ac0ff */
[----:B------:R0:W-:Y:S01]  /*4b830*/  @!P1 STG.E.U8 desc[UR50][R4.64+0x1f0], R3 ;  /* 0x0001f00304009986 */ /* 0x0001e2000c101132 */
[C---:B------:R-:W-:Y:S02]  /*4b840*/  ISETP.LT.OR P1, PT, R0.reuse, 0x1f9, !P2 ;  /* 0x000001f90000780c */ /* 0x040fe40005721670 */
[----:B------:R-:W-:Y:S02]  /*4b850*/  ISETP.LT.OR P2, PT, R0, 0x1fa, !P2 ;  /* 0x000001fa0000780c */ /* 0x000fe40005741670 */
[----:B------:R-:W-:Y:S02]  /*4b860*/  LOP3.LUT P6, RZ, R22, 0x1, RZ, 0xc0, !PT ;  /* 0x0000000116ff7812 */ /* 0x000fe400078cc0ff */
[----:B------:R-:W-:Y:S01]  /*4b870*/  LOP3.LUT P0, RZ, R19, 0x800000, RZ, 0xc0, !PT ;  /* 0x0080000013ff7812 */ /* 0x000fe2000780c0ff */
[-C--:B------:R-:W-:Y:S02]  /*4b880*/  @!P3 IMAD R145, R145, R17.reuse, RZ ;  /* 0x000000119191b224 */ /* 0x080fe400078e02ff */
[----:B--2---:R-:W-:-:S02]  /*4b890*/  @!P4 IMAD R7, R146, R17, RZ ;  /* 0x000000119207c224 */ /* 0x004fc400078e02ff */
[-C--:B------:R-:W-:Y:S01]  /*4b8a0*/  @!P5 IMAD R147, R147, R17.reuse, RZ ;  /* 0x000000119393d224 */ /* 0x080fe200078e02ff */
[----:B------:R0:W-:Y:S04]  /*4b8b0*/  @!P3 STG.E.U8 desc[UR50][R4.64+0x1f1], R145 ;  /* 0x0001f1910400b986 */ /* 0x0001e8000c101132 */
[----:B------:R0:W-:Y:S04]  /*4b8c0*/  @!P4 STG.E.U8 desc[UR50][R222.64+0x1f0], R7 ;  /* 0x0001f007de00c986 */ /* 0x0001e8000c101132 */
[----:B------:R0:W-:Y:S01]  /*4b8d0*/  @!P5 STG.E.U8 desc[UR50][R220.64+0x1f1], R147 ;  /* 0x0001f193dc00d986 */ /* 0x0001e2000c101132 */
[----:B---3--:R-:W-:-:S02]  /*4b8e0*/  @!P1 IMAD R9, R148, R17, RZ ;  /* 0x0000001194099224 */ /* 0x008fc400078e02ff */
[-C--:B------:R-:W-:Y:S02]  /*4b8f0*/  @!P2 IMAD R149, R149, R17.reuse, RZ ;  /* 0x000000119595a224 */ /* 0x080fe400078e02ff */
[-C--:B------:R-:W-:Y:S02]  /*4b900*/  @!P6 IMAD R11, R150, R17.reuse, RZ ;  /* 0x00000011960be224 */ /* 0x080fe400078e02ff */
[----:B------:R-:W-:Y:S01]  /*4b910*/  @!P0 IMAD R151, R151, R17, RZ ;  /* 0x0000001197978224 */ /* 0x000fe200078e02ff */
[----:B------:R0:W-:Y:S04]  /*4b920*/  @!P1 STG.E.U8 desc[UR50][R4.64+0x1f8], R9 ;  /* 0x0001f80904009986 */ /* 0x0001e8000c101132 */
[----:B------:R0:W-:Y:S04]  /*4b930*/  @!P2 STG.E.U8 desc[UR50][R4.64+0x1f9], R149 ;  /* 0x0001f9950400a986 */ /* 0x0001e8000c101132 */
[----:B------:R0:W-:Y:S04]  /*4b940*/  @!P6 STG.E.U8 desc[UR50][R218.64+0x1f8], R11 ;  /* 0x0001f80bda00e986 */ /* 0x0001e8000c101132 */
[----:B------:R0:W-:Y:S02]  /*4b950*/  @!P0 STG.E.U8 desc[UR50][R216.64+0x1f9], R151 ;  /* 0x0001f997d8008986 */ /* 0x0001e4000c101132 */
.L_x_1570:
[----:B------:R-:W-:Y:S05]  /*4b960*/  BSYNC B0 ;  /* 0x0000000000007941 */ /* 0x000fea0003800000 */
.L_x_32:
[----:B0-----:R-:W2:Y:S04]  /*4b970*/  LDL.LU R3, [R1+0xa60] ;  /* 0x000a600001037983 */ /* 0x001ea80000300800 */
[----:B------:R-:W2:Y:S01]  /*4b980*/  LDL.LU R2, [R1+0xa64] ;  /* 0x000a640001027983 */ /* 0x000ea20000300800 */
[----:B------:R-:W-:Y:S01]  /*4b990*/  ULDC UR4, c[0x0][0xc] ;  /* 0x0000030000047ab9 */ /* 0x000fe20000000800 */
[----:B------:R-:W-:Y:S01]  /*4b9a0*/  ULDC UR5, c[0x0][0x10] ;  /* 0x0000040000057ab9 */ /* 0x000fe20000000800 */
[----:B------:R-:W2:Y:S01]  /*4b9b0*/  LDC R5, c[0x0][0x14] ;  /* 0x00000500ff057b82 */ /* 0x000ea20000000800 */
[----:B------:R-:W-:Y:S01]  /*4b9c0*/  UIMAD.WIDE.U32 UR4, UR4, UR5, URZ ;  /* 0x00000005040472a5 */ /* 0x000fe2000f8e003f */
[----:B------:R-:W-:Y:S01]  /*4b9d0*/  PRMT R0, RZ, 0x7610, R0 ;  /* 0x00007610ff007816 */ /* 0x000fe20000000000 */
[----:B------:R-:W-:Y:S01]  /*4b9e0*/  UMOV UR48, 0xffffffff ;  /* 0xffffffff00307882 */ /* 0x000fe20000000000 */
[----:B------:R-:W-:-:S03]  /*4b9f0*/  UMOV UR40, 0xffffffff ;  /* 0xffffffff00287882 */ /* 0x000fc60000000000 */
[----:B--2---:R-:W-:-:S04]  /*4ba00*/  IMAD.WIDE.U32 R2, R5, UR4, R2 ;  /* 0x0000000405027c25 */ /* 0x004fc8000f8e0002 */
[----:B------:R-:W-:Y:S01]  /*4ba10*/  IMAD R5, R5, UR5, RZ ;  /* 0x0000000505057c24 */ /* 0x000fe2000f8e02ff */
[----:B------:R-:W-:Y:S01]  /*4ba20*/  ULDC.64 UR4, c[0x0][0x650] ;  /* 0x0001940000047ab9 */ /* 0x000fe20000000a00 */
[----:B------:R-:W-:Y:S01]  /*4ba30*/  IMAD.MOV.U32 R6, RZ, RZ, R2 ;  /* 0x000000ffff067224 */ /* 0x000fe200078e0002 */
[----:B------:R-:W-:Y:S01]  /*4ba40*/  ISETP.GE.U32.AND P0, PT, R2, UR4, PT ;  /* 0x0000000402007c0c */ /* 0x000fe2000bf06070 */
[----:B------:R-:W-:-:S05]  /*4ba50*/  IMAD.IADD R4, R3, 0x1, R5 ;  /* 0x0000000103047824 */ /* 0x000fca00078e0205 */
[----:B------:R0:W-:Y:S01]  /*4ba60*/  STL [R1+0xa60], R4 ;  /* 0x000a600401007387 */ /* 0x0001e20000100800 */
[----:B------:R-:W-:-:S03]  /*4ba70*/  ISETP.GE.U32.AND.EX P0, PT, R4, UR5, PT, P0 ;  /* 0x0000000504007c0c */ /* 0x000fc6000bf06100 */
[----:B------:R0:W-:Y:S10]  /*4ba80*/  STL [R1+0xa64], R6 ;  /* 0x000a640601007387 */ /* 0x0001f40000100800 */
[----:B0-----:R-:W-:Y:S05]  /*4ba90*/  @P0 BRA `(.L_x_1571) ;  /* 0x0000000400800947 */ /* 0x001fea0003800000 */
[----:B------:R-:W0:Y:S01]  /*4baa0*/  S2UR UR6, SR_CTAID.X ;  /* 0x00000000000679c3 */ /* 0x000e220000002500 */
[----:B------:R-:W-:Y:S01]  /*4bab0*/  ULDC.64 UR4, c[0x0][0x628] ;  /* 0x00018a0000047ab9 */ /* 0x000fe20000000a00 */
[----:B------:R-:W-:Y:S01]  /*4bac0*/  ULDC UR7, c[0x0][0x150] ;  /* 0x0000540000077ab9 */ /* 0x000fe20000000800 */
[----:B------:R-:W-:Y:S01]  /*4bad0*/  ISETP.NE.U32.AND P0, PT, RZ, UR4, PT ;  /* 0x00000004ff007c0c */ /* 0x000fe2000bf05070 */
[----:B------:R-:W-:Y:S01]  /*4bae0*/  ULDC UR15, c[0x0][0x630] ;  /* 0x00018c00000f7ab9 */ /* 0x000fe20000000800 */
[----:B------:R-:W-:Y:S01]  /*4baf0*/  R2UR UR16, R6 ;  /* 0x00000000061072ca */ /* 0x000fe200000e0000 */
[----:B------:R-:W-:Y:S01]  /*4bb00*/  ULDC UR19, c[0x0][0x154] ;  /* 0x0000550000137ab9 */ /* 0x000fe20000000800 */
[----:B------:R-:W-:Y:S01]  /*4bb10*/  ISETP.NE.AND.EX P0, PT, RZ, UR5, PT, P0 ;  /* 0x00000005ff007c0c */ /* 0x000fe2000bf05300 */
[----:B------:R-:W2:Y:S01]  /*4bb20*/  S2UR UR18, SR_CTAID.Y ;  /* 0x00000000001279c3 */ /* 0x000ea20000002600 */
[----:B------:R-:W-:Y:S02]  /*4bb30*/  R2UR UR17, R4 ;  /* 0x00000000041172ca */ /* 0x000fe400000e0000 */
[----:B------:R-:W-:-:S02]  /*4bb40*/  R2UR UR12, R6 ;  /* 0x00000000060c72ca */ /* 0x000fc400000e0000 */
[----:B------:R-:W-:Y:S02]  /*4bb50*/  R2UR UR13, R4 ;  /* 0x00000000040d72ca */ /* 0x000fe400000e0000 */
[----:B0-----:R-:W-:-:S05]  /*4bb60*/  I2FP.F32.U32 R0, UR6 ;  /* 0x0000000600007c45 */ /* 0x001fca0008201000 */
[----:B------:R-:W-:-:S04]  /*4bb70*/  FMUL R0, R0, UR7 ;  /* 0x0000000700007c20 */ /* 0x000fc80008400000 */
[----:B------:R0:W0:Y:S01]  /*4bb80*/  F2I.U32.TRUNC.NTZ R2, R0 ;  /* 0x0000000000027305 */ /* 0x000022000020f000 */
[----:B--2---:R-:W-:Y:S05]  /*4bb90*/  @!P0 BRA `(.L_x_1572) ;  /* 0x0000000000308947 */ /* 0x004fea0003800000 */
        /* <DEDUP_REMOVED lines=12> */
.L_x_1572:
[----:B------:R-:W-:Y:S01]  /*4bc60*/  USHF.R.U64 UR40, UR12, UR15, UR13 ;  /* 0x0000000f0c287299 */ /* 0x000fe2000800120d */
[----:B0-----:R-:W-:Y:S01]  /*4bc70*/  I2FP.F32.U32 R0, UR18 ;  /* 0x0000001200007c45 */ /* 0x001fe20008201000 */
[----:B------:R-:W-:Y:S02]  /*4bc80*/  USHF.R.U32.HI UR4, URZ, UR15, UR13 ;  /* 0x0000000f3f047299 */ /* 0x000fe4000801160d */
[----:B------:R-:W-:Y:S02]  /*4bc90*/  UIADD3 UR10, UP0, URZ, -UR40, URZ ;  /* 0x800000283f0a7290 */ /* 0x000fe4000ff1e03f */
[----:B------:R-:W-:Y:S01]  /*4bca0*/  FMUL R0, R0, UR19 ;  /* 0x0000001300007c20 */ /* 0x000fe20008400000 */
[----:B------:R-:W-:Y:S01]  /*4bcb0*/  ULDC.64 UR12, c[0x0][0x620] ;  /* 0x00018800000c7ab9 */ /* 0x000fe20000000a00 */
[----:B------:R-:W-:Y:S01]  /*4bcc0*/  UIADD3.X UR4, URZ, ~UR4, URZ, UP0, !UPT ;  /* 0x800000043f047290 */ /* 0x000fe200087fe43f */
[----:B------:R-:W-:Y:S01]  /*4bcd0*/  UMOV UR8, UR16 ;  /* 0x0000001000087c82 */ /* 0x000fe20008000000 */
[----:B------:R-:W-:-:S02]  /*4bce0*/  UMOV UR9, UR17 ;  /* 0x0000001100097c82 */ /* 0x000fc40008000000 */
[----:B------:R-:W0:Y:S01]  /*4bcf0*/  F2I.U32.TRUNC.NTZ R0, R0 ;  /* 0x0000000000007305 */ /* 0x000e22000020f000 */
[----:B------:R-:W-:Y:S02]  /*4bd00*/  UIMAD UR4, UR4, UR12, URZ ;  /* 0x0000000c040472a4 */ /* 0x000fe4000f8e023f */
[----:B------:R-:W-:Y:S01]  /*4bd10*/  UIMAD.WIDE.U32 UR8, UR10, UR12, UR8 ;  /* 0x0000000c0a0872a5 */ /* 0x000fe2000f8e0008 */
[----:B------:R-:W-:Y:S01]  /*4bd20*/  R2UR UR12, R2 ;  /* 0x00000000020c72ca */ /* 0x000fe200000e0000 */
[----:B------:R-:W-:Y:S01]  /*4bd30*/  UIMAD UR10, UR10, UR13, UR4 ;  /* 0x0000000d0a0a72a4 */ /* 0x000fe2000f8e0204 */
[----:B------:R-:W-:Y:S01]  /*4bd40*/  ULDC UR11, c[0x0][0x618] ;  /* 0x00018600000b7ab9 */ /* 0x000fe20000000800 */
[----:B------:R-:W-:Y:S02]  /*4bd50*/  ULDC UR21, c[0x0][0x658] ;  /* 0x0001960000157ab9 */ /* 0x000fe40000000800 */
[----:B------:R-:W-:Y:S01]  /*4bd60*/  UIADD3 UR10, UR9, UR10, URZ ;  /* 0x0000000a090a7290 */ /* 0x000fe2000fffe03f */
[----:B------:R-:W-:Y:S01]  /*4bd70*/  UMOV UR16, 0xffffffff ;  /* 0xffffffff00107882 */ /* 0x000fe20000000000 */
[----:B------:R-:W-:Y:S01]  /*4bd80*/  ULDC.64 UR4, c[0x0][0x640] ;  /* 0x0001900000047ab9 */ /* 0x000fe20000000a00 */
[----:B------:R-:W-:Y:S01]  /*4bd90*/  USHF.L.U32 UR17, UR16, UR21, URZ ;  /* 0x0000001510117299 */ /* 0x000fe2000800063f */
[----:B------:R-:W-:Y:S01]  /*4bda0*/  ISETP.NE.U32.AND P0, PT, RZ, UR4, PT ;  /* 0x00000004ff007c0c */ /* 0x000fe2000bf05070 */
[----:B------:R-:W-:Y:S01]  /*4bdb0*/  USHF.R.U64 UR8, UR8, UR11, UR10 ;  /* 0x0000000b08087299 */ /* 0x000fe2000800120a */
[----:B0-----:R-:W-:Y:S01]  /*4bdc0*/  R2UR UR14, R0 ;  /* 0x00000000000e72ca */ /* 0x001fe200000e0000 */
[----:B------:R-:W-:Y:S01]  /*4bdd0*/  USHF.R.U32.HI UR10, URZ, UR11, UR10 ;  /* 0x0000000b3f0a7299 */ /* 0x000fe2000801160a */
[----:B------:R-:W-:Y:S01]  /*4bde0*/  ISETP.NE.AND.EX P0, PT, RZ, UR5, PT, P0 ;  /* 0x00000005ff007c0c */ /* 0x000fe2000bf05300 */
[----:B------:R-:W-:Y:S01]  /*4bdf0*/  ULDC UR15, c[0x0][0x608] ;  /* 0x00018200000f7ab9 */ /* 0x000fe20000000800 */
[----:B------:R-:W-:-:S02]  /*4be00*/  ULOP3.LUT UR22, URZ, UR17, URZ, 0x33, !UPT ;  /* 0x000000113f167292 */ /* 0x000fc4000f8e333f */
[----:B------:R-:W-:Y:S02]  /*4be10*/  USHF.R.U64 UR17, UR8, UR15, UR10 ;  /* 0x0000000f08117299 */ /* 0x000fe4000800120a */
[----:B------:R-:W-:Y:S01]  /*4be20*/  USHF.R.U32.HI UR10, URZ, UR15, UR10 ;  /* 0x0000000f3f0a7299 */ /* 0x000fe2000801160a */
[----:B------:R-:W-:Y:S01]  /*4be30*/  UMOV UR19, 0x1 ;  /* 0x0000000100137882 */ /* 0x000fe20000000000 */
[----:B------:R-:W-:Y:S02]  /*4be40*/  UIADD3 UR12, -UR12, URZ, URZ ;  /* 0x0000003f0c0c7290 */ /* 0x000fe4000fffe13f */
[----:B------:R-:W-:Y:S02]  /*4be50*/  USHF.L.U32 UR16, UR19, UR21, URZ ;  /* 0x0000001513107299 */ /* 0x000fe4000800063f */
[----:B------:R-:W-:Y:S01]  /*4be60*/  USHF.R.U64 UR19, UR17, UR21, UR10 ;  /* 0x0000001511137299 */ /* 0x000fe2000800120a */
[----:B------:R-:W-:Y:S01]  /*4be70*/  ULDC UR13, c[0x0][0x144] ;  /* 0x00005100000d7ab9 */ /* 0x000fe20000000800 */
[----:B------:R-:W-:Y:S01]  /*4be80*/  ULDC UR7, c[0x0][0x600] ;  /* 0x0001800000077ab9 */ /* 0x000fe20000000800 */
[----:B------:R-:W-:-:S02]  /*4be90*/  UIADD3 UR20, -UR14, URZ, URZ ;  /* 0x0000003f0e147290 */ /* 0x000fc4000fffe13f */
[----:B------:R-:W-:Y:S02]  /*4bea0*/  USHF.R.U32.HI UR15, URZ, UR21, UR10 ;  /* 0x000000153f0f7299 */ /* 0x000fe4000801160a */
[----:B------:R-:W-:Y:S02]  /*4beb0*/  UIADD3 UR9, UR7, -0x1, URZ ;  /* 0xffffffff07097890 */ /* 0x000fe4000fffe03f */
[----:B------:R-:W-:Y:S01]  /*4bec0*/  UIMAD UR49, UR13, UR12, UR6 ;  /* 0x0000000c0d3172a4 */ /* 0x000fe2000f8e0206 */
[----:B------:R-:W-:Y:S01]  /*4bed0*/  ULDC UR24, c[0x0][0x148] ;  /* 0x0000520000187ab9 */ /* 0x000fe20000000800 */
[----:B------:R-:W-:Y:S01]  /*4bee0*/  ULDC UR21, c[0x0][0x648] ;  /* 0x0001920000157ab9 */ /* 0x000fe20000000800 */
[----:B------:R-:W-:Y:S01]  /*4bef0*/  ULDC UR23, c[0x0][0x638] ;  /* 0x00018e0000177ab9 */ /* 0x000fe20000000800 */
        /* <DEDUP_REMOVED lines=12> */
.L_x_1573:
[----:B------:R-:W-:Y:S01]  /*4bfc0*/  UISETP.NE.AND UP0, UPT, UR39, URZ, UPT ;  /* 0x0000003f2700728c */ /* 0x000fe2000bf05270 */
[----:B------:R-:W-:Y:S01]  /*4bfd0*/  IMAD.MOV.U32 R0, RZ, RZ, 0x1 ;  /* 0x00000001ff007424 */ /* 0x000fe200078e00ff */
[----:B------:R-:W-:Y:S02]  /*4bfe0*/  USHF.R.U64 UR4, UR14, UR21, UR15 ;  /* 0x000000150e047299 */ /* 0x000fe4000800120f */
[----:B------:R-:W-:Y:S02]  /*4bff0*/  ULOP3.LUT UR17, UR17, UR22, URZ, 0xc0, !UPT ;  /* 0x0000001611117292 */ /* 0x000fe4000f8ec03f */
[----:B------:R-:W-:Y:S02]  /*4c000*/  UIADD3 UR5, -UR4, URZ, URZ ;  /* 0x0000003f04057290 */ /* 0x000fe4000fffe13f */
[----:B------:R-:W-:Y:S02]  /*4c010*/  UIMAD UR16, UR16, UR4, UR17 ;  /* 0x00000004101072a4 */ /* 0x000fe4000f8e0211 */
[----:B------:R-:W-:-:S02]  /*4c020*/  ULOP3.LUT UR9, UR8, UR9, URZ, 0xc0, !UPT ;  /* 0x0000000908097292 */ /* 0x000fc4000f8ec03f */
[----:B------:R-:W-:Y:S02]  /*4c030*/  @UP0 UIMAD UR49, UR24, UR20, UR18 ;  /* 0x00000014183102a4 */ /* 0x000fe4000f8e0212 */
[----:B------:R-:W-:-:S03]  /*4c040*/  UIMAD UR4, UR5, UR23, UR19 ;  /* 0x00000017050472a4 */ /* 0x000fc6000f8e0213 */
[----:B------:R-:W-:Y:S01]  /*4c050*/  ULDC UR5, c[0x0][0x610] ;  /* 0x0001840000057ab9 */ /* 0x000fe20000000800 */
[----:B------:R-:W-:Y:S02]  /*4c060*/  UIMAD UR4, UR4, UR7, UR9 ;  /* 0x00000007040472a4 */ /* 0x000fe4000f8e0209 */
[----:B------:R-:W-:-:S04]  /*4c070*/  UIMAD UR49, UR16, UR5, UR49 ;  /* 0x00000005103172a4 */ /* 0x000fc8000f8e0231 */
[----:B------:R-:W-:Y:S02]  /*4c080*/  USEL UR48, UR4, UR49, !UP0 ;  /* 0x0000003104307287 */ /* 0x000fe4000c000000 */
[----:B------:R-:W-:-:S12]  /*4c090*/  USEL UR49, UR49, UR4, !UP0 ;  /* 0x0000000431317287 */ /* 0x000fd8000c000000 */
.L_x_1571:
[----:B------:R-:W-:-:S13]  /*4c0a0*/  LOP3.LUT P0, RZ, R0, 0xff, RZ, 0xc0, !PT ;  /* 0x000000ff00ff7812 */ /* 0x000fda000780c0ff */
[----:B------:R-:W-:Y:S05]  /*4c0b0*/  @P0 BRA `(.L_x_1574) ;  /* 0xfffffb5000d80947 */ /* 0x000fea000383ffff */
[----:B------:R-:W-:Y:S05]  /*4c0c0*/  EXIT ;  /* 0x000000000000794d */ /* 0x000fea0003800000 */
.L_x_7:
[----:B------:R-:W2:Y:S01]  /*4c0d0*/  LDL R5, [R1+0xa64] ;  /* 0x000a640001057983 */ /* 0x000ea20000100800 */
[----:B------:R-:W-:-:S03]  /*4c0e0*/  ULDC.64 UR4, c[0x0][0x650] ;  /* 0x0001940000047ab9 */ /* 0x000fc60000000a00 */
[----:B------:R-:W3:Y:S01]  /*4c0f0*/  LDL R4, [R1+0xa60] ;  /* 0x000a600001047983 */ /* 0x000ee20000100800 */
[----:B------:R-:W-:Y:S01]  /*4c100*/  PRMT R0, RZ, 0x7610, R0 ;  /* 0x00007610ff007816 */ /* 0x000fe20000000000 */
[----:B------:R-:W-:Y:S02]  /*4c110*/  IMAD.MOV.U32 R2, RZ, RZ, -0x1 ;  /* 0xffffffffff027424 */ /* 0x000fe400078e00ff */
[----:B------:R-:W-:Y:S02]  /*4c120*/  IMAD.MOV.U32 R3, RZ, RZ, -0x1 ;  /* 0xffffffffff037424 */ /* 0x000fe400078e00ff */
[----:B------:R-:W-:Y:S01]  /*4c130*/  IMAD.MOV.U32 R11, RZ, RZ, -0x1 ;  /* 0xffffffffff0b7424 */ /* 0x000fe200078e00ff */
[----:B--2---:R-:W-:-:S04]  /*4c140*/  ISETP.GE.U32.AND P0, PT, R5, UR4, PT ;  /* 0x0000000405007c0c */ /* 0x004fc8000bf06070 */
[----:B---3--:R-:W-:-:S13]  /*4c150*/  ISETP.GE.U32.AND.EX P0, PT, R4, UR5, PT, P0 ;  /* 0x0000000504007c0c */ /* 0x008fda000bf06100 */
        /* <DEDUP_REMOVED lines=21> */
.L_x_1576:
[----:B------:R-:W-:Y:S01]  /*4c2b0*/  USHF.R.U64 UR4, UR14, UR19, UR15 ;  /* 0x000000130e047299 */ /* 0x000fe2000800120f */
[----:B------:R-:W-:Y:S01]  /*4c2c0*/  R2UR UR7, R4 ;  /* 0x00000000040772ca */ /* 0x000fe200000e0000 */
[----:B------:R-:W-:Y:S02]  /*4c2d0*/  USHF.R.U32.HI UR5, URZ, UR19, UR15 ;  /* 0x000000133f057299 */ /* 0x000fe4000801160f */
[----:B------:R-:W-:Y:S01]  /*4c2e0*/  UIADD3 UR13, UP0, URZ, -UR4, URZ ;  /* 0x800000043f0d7290 */ /* 0x000fe2000ff1e03f */
[----:B------:R-:W-:Y:S01]  /*4c2f0*/  ULDC.64 UR14, c[0x0][0x620] ;  /* 0x00018800000e7ab9 */ /* 0x000fe20000000a00 */
[----:B------:R-:W-:Y:S02]  /*4c300*/  UMOV UR6, UR20 ;  /* 0x0000001400067c82 */ /* 0x000fe40008000000 */
[----:B------:R-:W-:Y:S02]  /*4c310*/  UIADD3.X UR5, URZ, ~UR5, URZ, UP0, !UPT ;  /* 0x800000053f057290 */ /* 0x000fe400087fe43f */
[----:B------:R-:W-:-:S02]  /*4c320*/  UISETP.NE.AND UP1, UPT, UR39, URZ, UPT ;  /* 0x0000003f2700728c */ /* 0x000fc4000bf25270 */
[----:B------:R-:W-:Y:S02]  /*4c330*/  UIMAD UR5, UR5, UR14, URZ ;  /* 0x0000000e050572a4 */ /* 0x000fe4000f8e023f */
[----:B------:R-:W-:Y:S02]  /*4c340*/  UIMAD.WIDE.U32 UR6, UR13, UR14, UR6 ;  /* 0x0000000e0d0672a5 */ /* 0x000fe4000f8e0006 */
[----:B------:R-:W-:Y:S01]  /*4c350*/  UIMAD UR5, UR13, UR15, UR5 ;  /* 0x0000000f0d0572a4 */ /* 0x000fe2000f8e0205 */
[----:B------:R-:W-:Y:S02]  /*4c360*/  ULDC UR14, c[0x0][0x608] ;  /* 0x00018200000e7ab9 */ /* 0x000fe40000000800 */
[----:B------:R-:W-:Y:S01]  /*4c370*/  ULDC UR13, c[0x0][0x618] ;  /* 0x00018600000d7ab9 */ /* 0x000fe20000000800 */
[----:B------:R-:W-:Y:S01]  /*4c380*/  UIADD3 UR5, UR7, UR5, URZ ;  /* 0x0000000507057290 */ /* 0x000fe2000fffe03f */
[----:B------:R-:W-:Y:S01]  /*4c390*/  ULDC UR22, c[0x0][0x658] ;  /* 0x0001960000167ab9 */ /* 0x000fe20000000800 */
[----:B------:R-:W-:-:S02]  /*4c3a0*/  @UP1 UIMAD UR8, UR11, UR12, UR10 ;  /* 0x0000000c0b0812a4 */ /* 0x000fc4000f8e020a */
[----:B------:R-:W-:Y:S02]  /*4c3b0*/  USHF.R.U64 UR17, UR6, UR13, UR5 ;  /* 0x0000000d06117299 */ /* 0x000fe40008001205 */
[----:B------:R-:W-:Y:S01]  /*4c3c0*/  USHF.R.U32.HI UR5, URZ, UR13, UR5 ;  /* 0x0000000d3f057299 */ /* 0x000fe20008011605 */
[----:B------:R-:W-:Y:S01]  /*4c3d0*/  ULDC.64 UR6, c[0x0][0x640] ;  /* 0x0001900000067ab9 */ /* 0x000fe20000000a00 */
[----:B------:R-:W-:Y:S01]  /*4c3e0*/  UMOV UR10, 0xffffffff ;  /* 0xffffffff000a7882 */ /* 0x000fe20000000000 */
[----:B------:R-:W-:Y:S01]  /*4c3f0*/  ISETP.NE.U32.AND P0, PT, RZ, UR6, PT ;  /* 0x00000006ff007c0c */ /* 0x000fe2000bf05070 */
[----:B------:R-:W-:Y:S02]  /*4c400*/  USHF.R.U64 UR18, UR17, UR14, UR5 ;  /* 0x0000000e11127299 */ /* 0x000fe40008001205 */
[----:B------:R-:W-:Y:S01]  /*4c410*/  USHF.R.U32.HI UR5, URZ, UR14, UR5 ;  /* 0x0000000e3f057299 */ /* 0x000fe20008011605 */
[----:B------:R-:W-:Y:S01]  /*4c420*/  ISETP.NE.AND.EX P0, PT, RZ, UR7, PT, P0 ;  /* 0x00000007ff007c0c */ /* 0x000fe2000bf05300 */
[----:B------:R-:W-:-:S02]  /*4c430*/  USHF.L.U32 UR11, UR10, UR22, URZ ;  /* 0x000000160a0b7299 */ /* 0x000fc4000800063f */
[----:B------:R-:W-:Y:S01]  /*4c440*/  USHF.R.U64 UR19, UR18, UR22, UR5 ;  /* 0x0000001612137299 */ /* 0x000fe20008001205 */
[----:B------:R-:W-:Y:S01]  /*4c450*/  ULDC UR20, c[0x0][0x600] ;  /* 0x0001800000147ab9 */ /* 0x000fe20000000800 */
[----:B------:R-:W-:Y:S02]  /*4c460*/  USHF.R.U32.HI UR10, URZ, UR22, UR5 ;  /* 0x000000163f0a7299 */ /* 0x000fe40008011605 */
[----:B------:R-:W-:Y:S02]  /*4c470*/  UIADD3 UR21, UR20, -0x1, URZ ;  /* 0xffffffff14157890 */ /* 0x000fe4000fffe03f */
[----:B------:R-:W-:Y:S01]  /*4c480*/  ULOP3.LUT UR26, URZ, UR11, URZ, 0x33, !UPT ;  /* 0x0000000b3f1a7292 */ /* 0x000fe2000f8e333f */
        /* <DEDUP_REMOVED lines=17> */
.L_x_1577:
[----:B------:R-:W-:Y:S01]  /*4c5a0*/  USHF.R.U64 UR6, UR5, UR23, UR10 ;  /* 0x0000001705067299 */ /* 0x000fe2000800120a */
[----:B------:R-:W-:Y:S01]  /*4c5b0*/  IMAD.MOV.U32 R0, RZ, RZ, 0x1 ;  /* 0x00000001ff007424 */ /* 0x000fe200078e00ff */
[----:B------:R-:W-:Y:S01]  /*4c5c0*/  USHF.L.U32 UR25, UR25, UR22, URZ ;  /* 0x0000001619197299 */ /* 0x000fe2000800063f */
[----:B------:R-:W-:Y:S01]  /*4c5d0*/  IMAD.U32 R11, RZ, RZ, UR4 ;  /* 0x00000004ff0b7e24 */ /* 0x000fe2000f8e00ff */
[----:B------:R-:W-:Y:S02]  /*4c5e0*/  ULOP3.LUT UR5, UR18, UR26, URZ, 0xc0, !UPT ;  /* 0x0000001a12057292 */ /* 0x000fe4000f8ec03f */
[----:B------:R-:W-:Y:S02]  /*4c5f0*/  UIADD3 UR7, -UR6, URZ, URZ ;  /* 0x0000003f06077290 */ /* 0x000fe4000fffe13f */
[----:B------:R-:W-:Y:S02]  /*4c600*/  UIMAD UR6, UR25, UR6, UR5 ;  /* 0x00000006190672a4 */ /* 0x000fe4000f8e0205 */
[----:B------:R-:W-:-:S02]  /*4c610*/  ULOP3.LUT UR17, UR17, UR21, URZ, 0xc0, !UPT ;  /* 0x0000001511117292 */ /* 0x000fc4000f8ec03f */
[----:B------:R-:W-:Y:S02]  /*4c620*/  UIMAD UR5, UR7, UR24, UR19 ;  /* 0x00000018070572a4 */ /* 0x000fe4000f8e0213 */
[----:B------:R-:W-:Y:S01]  /*4c630*/  UISETP.NE.AND UP0, UPT, UR39, URZ, UPT ;  /* 0x0000003f2700728c */ /* 0x000fe2000bf05270 */
[----:B------:R-:W-:Y:S01]  /*4c640*/  ULDC UR7, c[0x0][0x610] ;  /* 0x0001840000077ab9 */ /* 0x000fe20000000800 */
[----:B------:R-:W-:Y:S02]  /*4c650*/  UIMAD UR5, UR5, UR20, UR17 ;  /* 0x00000014050572a4 */ /* 0x000fe4000f8e0211 */
[----:B------:R-:W-:-:S04]  /*4c660*/  UIMAD UR8, UR6, UR7, UR8 ;  /* 0x00000007060872a4 */ /* 0x000fc8000f8e0208 */
[----:B------:R-:W-:Y:S02]  /*4c670*/  USEL UR6, UR5, UR8, !UP0 ;  /* 0x0000000805067287 */ /* 0x000fe4000c000000 */
[----:B------:R-:W-:-:S04]  /*4c680*/  USEL UR8, UR8, UR5, !UP0 ;  /* 0x0000000508087287 */ /* 0x000fc8000c000000 */
[----:B------:R-:W-:Y:S02]  /*4c690*/  IMAD.U32 R3, RZ, RZ, UR6 ;  /* 0x00000006ff037e24 */ /* 0x000fe4000f8e00ff */
[----:B------:R-:W-:-:S07]  /*4c6a0*/  IMAD.U32 R2, RZ, RZ, UR8 ;  /* 0x00000008ff027e24 */ /* 0x000fce000f8e00ff */
.L_x_1575:
[----:B------:R-:W-:-:S08]  /*4c6b0*/  NOP ;  /* 0x0000000000007918 */ /* 0x000fd00000000000 */
[----:B0-----:R-:W0:-:S00]  /*4c6c0*/  USETMAXREG.DEALLOC.CTAPOOL 0x18 ;  /* 0x00000018000079c8 */ /* 0x001e0000080e0500 */
[----:B------:R-:W-:-:S13]  /*4c6d0*/  ISETP.NE.AND P0, PT, RZ, UR9, PT ;  /* 0x00000009ff007c0c */ /* 0x000fda000bf05270 */
[----:B------:R-:W-:Y:S05]  /*4c6e0*/  @P0 EXIT ;  /* 0x000000000000094d */ /* 0x000fea0003800000 */
[----:B0-----:R-:W-:Y:S01]  /*4c6f0*/  LOP3.LUT P0, RZ, R0, 0xff, RZ, 0xc0, !PT ;  /* 0x000000ff00ff7812 */ /* 0x001fe2000780c0ff */
[----:B------:R-:W-:Y:S02]  /*4c700*/  IMAD.MOV.U32 R0, RZ, RZ, 0x1 ;  /* 0x00000001ff007424 */ /* 0x000fe400078e00ff */
[----:B------:R-:W-:-:S10]  /*4c710*/  IMAD.MOV.U32 R6, RZ, RZ, RZ ;  /* 0x000000ffff067224 */ /* 0x000fd400078e00ff */
[----:B------:R-:W-:Y:S05]  /*4c720*/  @!P0 BRA `(.L_x_1578) ;  /* 0x0000000c00788947 */ /* 0x000fea0003800000 */
[----:B------:R-:W0:Y:S01]  /*4c730*/  S2R R0, SR_CgaCtaId ;  /* 0x0000000000007919 */ /* 0x000e220000008800 */
[----:B------:R-:W1:Y:S01]  /*4c740*/  LDC R4, c[0x0][0x28c] ;  /* 0x0000a300ff047b82 */ /* 0x000e620000000800 */
[----:B------:R-:W-:Y:S01]  /*4c750*/  ULDC UR5, c[0x0][0x658] ;  /* 0x0001960000057ab9 */ /* 0x000fe20000000800 */
[----:B------:R-:W-:Y:S01]  /*4c760*/  UMOV UR7, 0xffffffff ;  /* 0xffffffff00077882 */ /* 0x000fe20000000000 */
[----:B------:R-:W-:Y:S01]  /*4c770*/  ULDC UR6, c[0x0][0xc] ;  /* 0x0000030000067ab9 */ /* 0x000fe20000000800 */
[----:B------:R-:W-:Y:S01]  /*4c780*/  USHF.L.U32 UR9, UR7, UR5, URZ ;  /* 0x0000000507097299 */ /* 0x000fe2000800063f */
[----:B------:R-:W-:Y:S01]  /*4c790*/  BSSY B0, `(.L_x_1578) ;  /* 0x00000d7000007945 */ /* 0x000fe20003800000 */
[----:B------:R-:W-:Y:S01]  /*4c7a0*/  UMOV UR8, 0x1 ;  /* 0x0000000100087882 */ /* 0x000fe20000000000 */
[----:B------:R-:W-:Y:S01]  /*4c7b0*/  ULDC UR7, c[0x0][0x10] ;  /* 0x0000040000077ab9 */ /* 0x000fe20000000800 */
[----:B------:R-:W-:Y:S01]  /*4c7c0*/  USHF.L.U32 UR5, UR8, UR5, URZ ;  /* 0x0000000508057299 */ /* 0x000fe2000800063f */
[----:B------:R-:W-:Y:S01]  /*4c7d0*/  IMAD.MOV.U32 R9, RZ, RZ, 0x1 ;  /* 0x00000001ff097424 */ /* 0x000fe200078e00ff */
[----:B------:R-:W-:Y:S01]  /*4c7e0*/  UIMAD.WIDE.U32 UR6, UR6, UR7, URZ ;  /* 0x00000007060672a5 */ /* 0x000fe2000f8e003f */
[----:B------:R-:W-:Y:S01]  /*4c7f0*/  IMAD.MOV.U32 R6, RZ, RZ, RZ ;  /* 0x000000ffff067224 */ /* 0x000fe200078e00ff */
[----:B------:R-:W-:Y:S01]  /*4c800*/  ULDC UR8, c[0x0][0x14] ;  /* 0x0000050000087ab9 */ /* 0x000fe20000000800 */
[----:B------:R-:W-:Y:S01]  /*4c810*/  ULDC UR4, c[0x0][0x600] ;  /* 0x0001800000047ab9 */ /* 0x000fe20000000800 */
[----:B------:R-:W-:-:S02]  /*4c820*/  UIMAD.WIDE.U32 UR20, UR6, UR8, URZ ;  /* 0x00000008061472a5 */ /* 0x000fc4000f8e003f */
[----:B------:R-:W-:Y:S02]  /*4c830*/  UIMAD UR7, UR7, UR8, URZ ;  /* 0x00000008070772a4 */ /* 0x000fe4000f8e023f */
[----:B------:R-:W-:Y:S02]  /*4c840*/  ULOP3.LUT UR24, UR38, 0x2, URZ, 0xfc, !UPT ;  /* 0x0000000226187892 */ /* 0x000fe4000f8efc3f */
[----:B------:R-:W-:Y:S02]  /*4c850*/  UIADD3 UR4, UR4, -0x1, URZ ;  /* 0xffffffff04047890 */ /* 0x000fe4000fffe03f */
[----:B------:R-:W-:Y:S01]  /*4c860*/  ULOP3.LUT UR6, URZ, UR9, URZ, 0x33, !UPT ;  /* 0x000000093f067292 */ /* 0x000fe2000f8e333f */
[----:B-1----:R-:W-:Y:S01]  /*4c870*/  VIADD R4, R4, 0x3f ;  /* 0x0000003f04047836 */ /* 0x002fe20000000000 */
[----:B------:R-:W-:Y:S01]  /*4c880*/  UIADD3 UR7, UR21, UR7, URZ ;  /* 0x0000000715077290 */ /* 0x000fe2000fffe03f */
[----:B------:R-:W-:-:S03]  /*4c890*/  ULDC.64 UR22, c[0x0][0x198] ;  /* 0x0000660000167ab9 */ /* 0x000fc60000000a00 */
[----:B------:R-:W-:Y:S01]  /*4c8a0*/  SHF.R.S32.HI R5, RZ, 0x1f, R4 ;  /* 0x0000001fff057819 */ /* 0x000fe20000011404 */
[C---:B0-----:R-:W-:Y:S02]  /*4c8b0*/  IMAD.SHL.U32 R16, R0.reuse, 0x100, RZ ;  /* 0x0000010000107824 */ /* 0x041fe400078e00ff */
[----:B------:R-:W-:Y:S01]  /*4c8c0*/  IMAD.SHL.U32 R0, R0, 0x4000, RZ ;  /* 0x0000400000007824 */ /* 0x000fe200078e00ff */
[----:B------:R-:W-:Y:S02]  /*4c8d0*/  LEA.HI R5, R5, R4, RZ, 0x6 ;  /* 0x0000000405057211 */ /* 0x000fe400078f30ff */
[----:B------:R-:W-:Y:S02]  /*4c8e0*/  LOP3.LUT R16, R16, 0x100, RZ, 0xc0, !PT ;  /* 0x0000010010107812 */ /* 0x000fe400078ec0ff */
[----:B------:R-:W-:Y:S02]  /*4c8f0*/  LOP3.LUT R0, R0, 0x4000, RZ, 0xc0, !PT ;  /* 0x0000400000007812 */ /* 0x000fe400078ec0ff */
[----:B------:R-:W-:-:S02]  /*4c900*/  SHF.R.S32.HI R7, RZ, 0x6, R5 ;  /* 0x00000006ff077819 */ /* 0x000fc40000011405 */
[----:B------:R-:W-:Y:S01]  /*4c910*/  LOP3.LUT R8, R0, 0x18100, RZ, 0xfc, !PT ;  /* 0x0001810000087812 */ /* 0x000fe200078efcff */
[----:B------:R-:W-:Y:S02]  /*4c920*/  IMAD.MOV.U32 R0, RZ, RZ, 0x1 ;  /* 0x00000001ff007424 */ /* 0x000fe400078e00ff */
[----:B------:R-:W-:-:S07]  /*4c930*/  VIADD R17, R7, 0x1 ;  /* 0x0000000107117836 */ /* 0x000fce0000000000 */
.L_x_1589:
[----:B------:R-:W-:-:S03]  /*4c940*/  UMOV UR8, 0xffffffff ;  /* 0xffffffff00087882 */ /* 0x000fc60000000000 */
[----:B------:R-:W-:Y:S05]  /*4c950*/  BRA.DIV UR8, `(.L_x_1579) ;  /* 0x0000000e08d87947 */ /* 0x000fea000b800000 */
[----:B------:R-:W-:-:S13]  /*4c960*/  ELECT P6, URZ, PT ;  /* 0x00000000003f782f */ /* 0x000fda00038c0000 */
.L_x_1600:
[----:B------:R-:W0:Y:S01]  /*4c970*/  LDC R4, c[0x0][0x28c] ;  /* 0x0000a300ff047b82 */ /* 0x000e220000000800 */
[----:B------:R-:W-:Y:S01]  /*4c980*/  BSSY B1, `(.L_x_1580) ;  /* 0x000003a000017945 */ /* 0x000fe20003800000 */
[----:B0-----:R-:W-:-:S13]  /*4c990*/  ISETP.LT.OR P6, PT, R4, 0x1, !P6 ;  /* 0x000000010400780c */ /* 0x001fda00077c1670 */
[----:B------:R-:W-:Y:S05]  /*4c9a0*/  @P6 BRA `(.L_x_1581) ;  /* 0x0000000000dc6947 */ /* 0x000fea0003800000 */
[----:B------:R-:W-:Y:S02]  /*4c9b0*/  IMAD R3, R3, 0x200, R16 ;  /* 0x0000020003037824 */ /* 0x000fe400078e0210 */
[----:B------:R-:W-:Y:S02]  /*4c9c0*/  IMAD R2, R2, 0x180, RZ ;  /* 0x0000018002027824 */ /* 0x000fe400078e02ff */
[----:B------:R-:W-:Y:S02]  /*4c9d0*/  IMAD.MOV.U32 R14, RZ, RZ, RZ ;  /* 0x000000ffff0e7224 */ /* 0x000fe400078e00ff */
[----:B------:R-:W-:Y:S02]  /*4c9e0*/  IMAD.MOV.U32 R4, RZ, RZ, R17 ;  /* 0x000000ffff047224 */ /* 0x000fe400078e0011 */
[----:B------:R-:W-:Y:S02]  /*4c9f0*/  IMAD.MOV.U32 R5, RZ, RZ, R0 ;  /* 0x000000ffff057224 */ /* 0x000fe400078e0000 */
[----:B------:R-:W-:-:S07]  /*4ca00*/  IMAD.MOV.U32 R13, RZ, RZ, R6 ;  /* 0x000000ffff0d7224 */ /* 0x000fce00078e0006 */
.L_x_1584:
[----:B------:R-:W0:Y:S01]  /*4ca10*/  S2R R15, SR_CgaCtaId ;  /* 0x00000000000f7919 */ /* 0x000e220000008800 */
[----:B------:R-:W-:Y:S02]  /*4ca20*/  MOV R10, 0x400 ;  /* 0x00000400000a7802 */ /* 0x000fe40000000f00 */
[----:B------:R-:W-:Y:S02]  /*4ca30*/  SHF.L.U32 R12, R5, 0x1f, RZ ;  /* 0x0000001f050c7819 */ /* 0x000fe400000006ff */
[----:B0-----:R-:W-:-:S05]  /*4ca40*/  LEA R10, R15, R10, 0x18 ;  /* 0x0000000a0f0a7211 */ /* 0x001fca00078ec0ff */
[----:B------:R-:W-:-:S04]  /*4ca50*/  IMAD R15, R13, 0x8, R10 ;  /* 0x000000080d0f7824 */ /* 0x000fc800078e020a */
[----:B------:R-:W0:Y:S02]  /*4ca60*/  SYNCS.PHASECHK.TRANS64.TRYWAIT P0, [R15+URZ+0x20], R12 ;  /* 0x0000200c0f0075a7 */ /* 0x000e24000800017f */
[----:B0-----:R-:W-:Y:S05]  /*4ca70*/  @!P0 BRA `(.L_x_1582) ;  /* 0x0000000c00b08947 */ /* 0x001fea0003800000 */
.L_x_1601:
[----:B------:R-:W1:Y:S01]  /*4ca80*/  S2R R18, SR_TID.X ;  /* 0x0000000000127919 */ /* 0x000e620000002100 */
[----:B------:R-:W-:-:S04]  /*4ca90*/  UPRMT UR8, UR24, 0x9910, URZ ;  /* 0x0000991018087896 */ /* 0x000fc8000800003f */
[----:B------:R-:W-:Y:S01]  /*4caa0*/  UISETP.NE.AND UP0, UPT, UR8, 0x2, UPT ;  /* 0x000000020800788c */ /* 0x000fe2000bf05270 */
[----:B-1----:R-:W-:-:S13]  /*4cab0*/  LOP3.LUT P0, RZ, R18, 0x7f, RZ, 0xc0, !PT ;  /* 0x0000007f12ff7812 */ /* 0x002fda000780c0ff */
[----:B0-----:R-:W0:Y:S02]  /*4cac0*/  @!P0 LDC R12, c[0x0][0x500] ;  /* 0x00014000ff0c8b82 */ /* 0x001e240000000800 */
[----:B0-----:R0:W-:Y:S01]  /*4cad0*/  @!P0 SYNCS.ARRIVE.TRANS64 RZ, [R15+URZ], R12 ;  /* 0x0000000c0fff89a7 */ /* 0x0011e2000800003f */
[----:B------:R-:W-:-:S13]  /*4cae0*/  PLOP3.LUT P0, PT, PT, PT, UP0, 0x80, 0x0 ;  /* 0x000000000000781c */ /* 0x000fda0003f0f008 */
[----:B0-----:R-:W-:Y:S05]  /*4caf0*/  @P0 BRA `(.L_x_1583) ;  /* 0x0000000000040947 */ /* 0x001fea0003800000 */
[----:B------:R-:W-:Y:S01]  /*4cb00*/  BPT.TRAP 0x1 ;  /* 0x000000040000795c */ /* 0x000fe20000300000 */
.L_x_1583:
[C---:B------:R-:W-:Y:S01]  /*4cb10*/  IMAD R12, R13.reuse, 0x6000, R10 ;  /* 0x000060000d0c7824 */ /* 0x040fe200078e020a */
[----:B------:R-:W-:Y:S01]  /*4cb20*/  R2UR UR13, R10 ;  /* 0x000000000a0d72ca */ /* 0x000fe200000e0000 */
[----:B------:R-:W-:Y:S01]  /*4cb30*/  IMAD R10, R13, 0x8000, R8 ;  /* 0x000080000d0a7824 */ /* 0x000fe200078e0208 */
[----:B------:R-:W-:Y:S01]  /*4cb40*/  R2UR UR18, R2 ;  /* 0x00000000021272ca */ /* 0x000fe200000e0000 */
[----:B------:R-:W-:Y:S01]  /*4cb50*/  VIADD R4, R4, 0xffffffff ;  /* 0xffffffff04047836 */ /* 0x000fe20000000000 */
[----:B------:R-:W-:Y:S01]  /*4cb60*/  R2UR UR8, R12 ;  /* 0x000000000c0872ca */ /* 0x000fe200000e0000 */
[----:B------:R-:W-:Y:S01]  /*4cb70*/  UIADD3 UR14, UP0, UR22, 0xf0, URZ ;  /* 0x000000f0160e7890 */ /* 0x000fe2000ff1e03f */
[----:B------:R-:W-:Y:S01]  /*4cb80*/  R2UR UR11, R10 ;  /* 0x000000000a0b72ca */ /* 0x000fe200000e0000 */
[----:B------:R-:W-:Y:S01]  /*4cb90*/  UIADD3 UR26, UP1, UR22, 0x1f0, URZ ;  /* 0x000001f0161a7890 */ /* 0x000fe2000ff3e03f */
[----:B------:R-:W-:Y:S01]  /*4cba0*/  R2UR UR9, R15 ;  /* 0x000000000f0972ca */ /* 0x000fe200000e0000 */
[----:B------:R-:W-:Y:S01]  /*4cbb0*/  UIADD3.X UR15, URZ, UR23, URZ, UP0, !UPT ;  /* 0x000000173f0f7290 */ /* 0x000fe200087fe43f */
[----:B------:R-:W-:Y:S01]  /*4cbc0*/  R2UR UR10, R14 ;  /* 0x000000000e0a72ca */ /* 0x000fe200000e0000 */
[----:B------:R-:W-:Y:S01]  /*4cbd0*/  VIADD R13, R13, 0x1 ;  /* 0x000000010d0d7836 */ /* 0x000fe20000000000 */
[----:B------:R-:W-:Y:S01]  /*4cbe0*/  R2UR UR12, R11 ;  /* 0x000000000b0c72ca */ /* 0x000fe200000e0000 */
[----:B------:R-:W-:Y:S01]  /*4cbf0*/  UIADD3.X UR27, URZ, UR23, URZ, UP1, !UPT ;  /* 0x000000173f1b7290 */ /* 0x000fe20008ffe43f */
[----:B------:R-:W-:Y:S01]  /*4cc00*/  R2UR UR19, R3 ;  /* 0x00000000031372ca */ /* 0x000fe200000e0000 */
[----:B------:R-:W-:Y:S01]  /*4cc10*/  UMOV UR16, 0x0 ;  /* 0x0000000000107882 */ /* 0x000fe20000000000 */
[----:B------:R-:W-:Y:S01]  /*4cc20*/  ISETP.GT.AND P1, PT, R4, 0x1, PT ;  /* 0x000000010400780c */ /* 0x000fe20003f24270 */
[----:B------:R-:W-:Y:S01]  /*4cc30*/  UIADD3 UR8, UR8, 0x100, URZ ;  /* 0x0000010008087890 */ /* 0x000fe2000fffe03f */
[----:B------:R-:W-:Y:S01]  /*4cc40*/  ISETP.NE.AND P0, PT, R13, 0x4, PT ;  /* 0x000000040d00780c */ /* 0x000fe20003f05270 */
[----:B------:R-:W-:Y:S01]  /*4cc50*/  UIADD3 UR13, UR13, UR11, URZ ;  /* 0x0000000b0d0d7290 */ /* 0x000fe2000fffe03f */
[----:B------:R-:W-:Y:S01]  /*4cc60*/  VIADD R14, R14, 0x40 ;  /* 0x000000400e0e7836 */ /* 0x000fe20000000000 */
[----:B------:R-:W-:Y:S01]  /*4cc70*/  UMOV UR17, 0x10000000 ;  /* 0x1000000000117882 */ /* 0x000fe20000000000 */
[----:B------:R-:W-:Y:S01]  /*4cc80*/  UMOV UR11, UR18 ;  /* 0x00000012000b7c82 */ /* 0x000fe20008000000 */
[----:B------:R-:W-:Y:S01]  /*4cc90*/  UMOV UR25, 0x30000 ;  /* 0x0003000000197882 */ /* 0x000fe20000000000 */
[----:B------:R-:W-:-:S02]  /*4cca0*/  SEL R10, RZ, 0x1, P0 ;  /* 0x00000001ff0a7807 */ /* 0x000fc40000000000 */
[----:B------:R0:W-:Y:S01]  /*4ccb0*/  UTMALDG.3D [UR8], [UR14], desc[UR16] ;  /* 0x000010080e0075b4 */ /* 0x0001e20008011000 */
[----:B------:R-:W-:Y:S02]  /*4ccc0*/  SEL R13, R13, RZ, P0 ;  /* 0x000000ff0d0d7207 */ /* 0x000fe40000000000 */
[----:B------:R-:W-:Y:S01]  /*4ccd0*/  LOP3.LUT R5, R5, R10, RZ, 0x3c, !PT ;  /* 0x0000000a05057212 */ /* 0x000fe200078e3cff */
[----:B0-----:R-:W-:Y:S01]  /*4cce0*/  UMOV UR11, UR19 ;  /* 0x00000013000b7c82 */ /* 0x001fe20008000000 */
[----:B------:R-:W-:Y:S02]  /*4ccf0*/  UMOV UR8, UR13 ;  /* 0x0000000d00087c82 */ /* 0x000fe40008000000 */
[----:B------:R0:W-:Y:S02]  /*4cd00*/  UTMALDG.3D.MULTICAST [UR8], [UR26], UR25, desc[UR16] ;  /* 0x000010081a0073b4 */ /* 0x0001e40008011819 */
[----:B0-----:R-:W-:Y:S05]  /*4cd10*/  @P1 BRA `(.L_x_1584) ;  /* 0xfffffffc003c1947 */ /* 0x001fea000383ffff */
.L_x_1581:
[----:B------:R-:W-:Y:S05]  /*4cd20*/  BSYNC B1 ;  /* 0x0000000000017941 */ /* 0x000fea0003800000 */
.L_x_1580:
[----:B------:R-:W2:Y:S01]  /*4cd30*/  LDL.LU R18, [R1+0xa60] ;  /* 0x000a600001127983 */ /* 0x000ea20000300800 */
[----:B------:R-:W-:Y:S01]  /*4cd40*/  LOP3.LUT P2, RZ, R9, 0xff, RZ, 0xc0, !PT ;  /* 0x000000ff09ff7812 */ /* 0x000fe2000784c0ff */
[----:B------:R-:W-:Y:S01]  /*4cd50*/  IMAD.IADD R6, R7, 0x1, R6 ;  /* 0x0000000107067824 */ /* 0x000fe200078e0206 */
[----:B------:R-:W-:Y:S01]  /*4cd60*/  ULDC.64 UR8, c[0x0][0x650] ;  /* 0x0001940000087ab9 */ /* 0x000fe20000000a00 */
[----:B------:R-:W3:Y:S01]  /*4cd70*/  LDL.LU R15, [R1+0xa64] ;  /* 0x000a6400010f7983 */ /* 0x000ee20000300800 */
[----:B------:R-:W-:Y:S01]  /*4cd80*/  BSSY B1, `(.L_x_1585) ;  /* 0x0000075000017945 */ /* 0x000fe20003800000 */
[----:B------:R-:W-:Y:S01]  /*4cd90*/  IMAD.MOV.U32 R11, RZ, RZ, -0x1 ;  /* 0xffffffffff0b7424 */ /* 0x000fe200078e00ff */
[----:B------:R-:W-:Y:S02]  /*4cda0*/  SHF.R.U32.HI R2, RZ, 0x2, R6 ;  /* 0x00000002ff027819 */ /* 0x000fe40000011606 */
[----:B------:R-:W-:Y:S02]  /*4cdb0*/  ISETP.GT.U32.AND P0, PT, R6, 0x3, PT ;  /* 0x000000030600780c */ /* 0x000fe40003f04070 */
[----:B------:R-:W-:-:S02]  /*4cdc0*/  LOP3.LUT R2, R2, 0x1, RZ, 0xc0, !PT ;  /* 0x0000000102027812 */ /* 0x000fc400078ec0ff */
[C---:B------:R-:W-:Y:S01]  /*4cdd0*/  ISETP.LT.U32.AND P0, PT, R7.reuse, 0x4, P0 ;  /* 0x000000040700780c */ /* 0x040fe20000701070 */
[----:B------:R-:W0:Y:S01]  /*4cde0*/  @P2 S2R R3, SR_CgaCtaId ;  /* 0x0000000000032919 */ /* 0x000e220000008800 */
[----:B------:R-:W-:Y:S02]  /*4cdf0*/  ISETP.NE.U32.AND P1, PT, R2, 0x1, PT ;  /* 0x000000010200780c */ /* 0x000fe40003f25070 */
[----:B------:R-:W-:Y:S02]  /*4ce00*/  @P2 MOV R2, 0x400 ;  /* 0x0000040000022802 */ /* 0x000fe40000000f00 */
[----:B------:R-:W-:Y:S02]  /*4ce10*/  ISETP.GT.U32.AND P1, PT, R7, 0x3, !P1 ;  /* 0x000000030700780c */ /* 0x000fe40004f24070 */
[----:B------:R-:W-:Y:S02]  /*4ce20*/  LOP3.LUT R6, R6, 0x3, RZ, 0xc0, !PT ;  /* 0x0000000306067812 */ /* 0x000fe400078ec0ff */
[----:B------:R-:W-:-:S02]  /*4ce30*/  PRMT R4, RZ, 0x7610, R4 ;  /* 0x00007610ff047816 */ /* 0x000fc40000000004 */
[----:B------:R-:W-:Y:S02]  /*4ce40*/  PRMT R9, RZ, 0x7610, R9 ;  /* 0x00007610ff097816 */ /* 0x000fe40000000009 */
[----:B0-----:R-:W-:Y:S02]  /*4ce50*/  @P2 LEA R2, R3, R2, 0x18 ;  /* 0x0000000203022211 */ /* 0x001fe400078ec0ff */
[----:B------:R-:W-:Y:S02]  /*4ce60*/  SEL R3, RZ, 0x1, !P0 ;  /* 0x00000001ff037807 */ /* 0x000fe40004000000 */
[----:B------:R0:W-:Y:S02]  /*4ce70*/  @P2 SYNCS.ARRIVE.TRANS64.A1T0 RZ, [R2+URZ+0x58], RZ ;  /* 0x000058ff02ff29a7 */ /* 0x0001e4000810003f */
[----:B0-----:R-:W-:-:S04]  /*4ce80*/  SEL R2, RZ, 0x1, !P1 ;  /* 0x00000001ff027807 */ /* 0x001fc80004800000 */
[----:B------:R-:W-:Y:S01]  /*4ce90*/  LOP3.LUT R0, R2, R0, R3, 0x96, !PT ;  /* 0x0000000002007212 */ /* 0x000fe200078e9603 */
[----:B------:R-:W-:Y:S02]  /*4cea0*/  IMAD.MOV.U32 R2, RZ, RZ, -0x1 ;  /* 0xffffffffff027424 */ /* 0x000fe400078e00ff */
[----:B------:R-:W-:Y:S01]  /*4ceb0*/  IMAD.MOV.U32 R3, RZ, RZ, -0x1 ;  /* 0xffffffffff037424 */ /* 0x000fe200078e00ff */
[----:B---3--:R-:W-:-:S04]  /*4cec0*/  IADD3 R15, P0, R15, UR20, RZ ;  /* 0x000000140f0f7c10 */ /* 0x008fc8000ff1e0ff */
[----:B--2---:R-:W-:Y:S01]  /*4ced0*/  IADD3.X R18, R18, UR7, RZ, P0, !PT ;  /* 0x0000000712127c10 */ /* 0x004fe200087fe4ff */
[----:B------:R0:W-:Y:S01]  /*4cee0*/  STL [R1+0xa64], R15 ;  /* 0x000a640f01007387 */ /* 0x0001e20000100800 */
[----:B------:R-:W-:-:S03]  /*4cef0*/  ISETP.GE.U32.AND P0, PT, R15, UR8, PT ;  /* 0x000000080f007c0c */ /* 0x000fc6000bf06070 */
[----:B------:R0:W-:Y:S01]  /*4cf00*/  STL [R1+0xa60], R18 ;  /* 0x000a601201007387 */ /* 0x0001e20000100800 */
[----:B------:R-:W-:-:S13]  /*4cf10*/  ISETP.GE.U32.AND.EX P0, PT, R18, UR9, PT, P0 ;  /* 0x0000000912007c0c */ /* 0x000fda000bf06100 */
[----:B0-----:R-:W-:Y:S05]  /*4cf20*/  @P0 BRA `(.L_x_1586) ;  /* 0x0000000400680947 */ /* 0x001fea0003800000 */
[----:B------:R-:W0:Y:S01]  /*4cf30*/  S2UR UR8, SR_CTAID.X ;  /* 0x00000000000879c3 */ /* 0x000e220000002500 */
[----:B------:R-:W-:Y:S01]  /*4cf40*/  ULDC.64 UR10, c[0x0][0x628] ;  /* 0x00018a00000a7ab9 */ /* 0x000fe20000000a00 */
[----:B------:R-:W-:Y:S01]  /*4cf50*/  ULDC UR9, c[0x0][0x150] ;  /* 0x0000540000097ab9 */ /* 0x000fe20000000800 */
[----:B------:R-:W-:Y:S01]  /*4cf60*/  ISETP.NE.U32.AND P0, PT, RZ, UR10, PT ;  /* 0x0000000aff007c0c */ /* 0x000fe2000bf05070 */
[----:B------:R-:W-:Y:S01]  /*4cf70*/  ULDC UR12, c[0x0][0x630] ;  /* 0x00018c00000c7ab9 */ /* 0x000fe20000000800 */
[----:B------:R-:W-:Y:S01]  /*4cf80*/  ULDC UR14, c[0x0][0x154] ;  /* 0x00005500000e7ab9 */ /* 0x000fe20000000800 */
[----:B------:R-:W-:Y:S01]  /*4cf90*/  IMAD.MOV.U32 R3, RZ, RZ, R18 ;  /* 0x000000ffff037224 */ /* 0x000fe200078e0012 */
[----:B------:R-:W-:Y:S01]  /*4cfa0*/  ISETP.NE.AND.EX P0, PT, RZ, UR11, PT, P0 ;  /* 0x0000000bff007c0c */ /* 0x000fe2000bf05300 */
[----:B------:R-:W1:Y:S01]  /*4cfb0*/  S2UR UR13, SR_CTAID.Y ;  /* 0x00000000000d79c3 */ /* 0x000e620000002600 */
[----:B0-----:R-:W-:-:S05]  /*4cfc0*/  I2FP.F32.U32 R2, UR8 ;  /* 0x0000000800027c45 */ /* 0x001fca0008201000 */
[----:B------:R-:W-:Y:S01]  /*4cfd0*/  FMUL R10, R2, UR9 ;  /* 0x00000009020a7c20 */ /* 0x000fe20008400000 */
[----:B------:R-:W-:Y:S01]  /*4cfe0*/  IMAD.MOV.U32 R2, RZ, RZ, R15 ;  /* 0x000000ffff027224 */ /* 0x000fe200078e000f */
[----:B-1----:R-:W-:-:S04]  /*4cff0*/  I2FP.F32.U32 R12, UR13 ;  /* 0x0000000d000c7c45 */ /* 0x002fc80008201000 */
[----:B------:R-:W0:Y:S01]  /*4d000*/  F2I.U32.TRUNC.NTZ R10, R10 ;  /* 0x0000000a000a7305 */ /* 0x000e22000020f000 */
[----:B------:R-:W-:Y:S05]  /*4d010*/  @!P0 BRA `(.L_x_1587) ;  /* 0x0000000000288947 */ /* 0x000fea0003800000 */
[----:B------:R-:W-:Y:S02]  /*4d020*/  ULDC UR9, c[0x0][0x634] ;  /* 0x00018d0000097ab9 */ /* 0x000fe40000000800 */
[----:B------:R-:W-:-:S05]  /*4d030*/  IADD3 R3, P0, R15, UR9, RZ ;  /* 0x000000090f037c10 */ /* 0x000fca000ff1e0ff */
[----:B------:R-:W-:-:S04]  /*4d040*/  IMAD.X R11, RZ, RZ, R18, P0 ;  /* 0x000000ffff0b7224 */ /* 0x000fc800000e0612 */
[----:B------:R-:W-:-:S04]  /*4d050*/  IMAD.WIDE.U32 R4, R11, UR10, RZ ;  /* 0x0000000a0b047c25 */ /* 0x000fc8000f8e00ff */
[----:B------:R-:W-:-:S04]  /*4d060*/  IMAD.WIDE.U32 R4, P0, R3, UR11, R4 ;  /* 0x0000000b03047c25 */ /* 0x000fc8000f800004 */
[----:B------:R-:W-:-:S04]  /*4d070*/  IMAD.WIDE.U32 R2, R3, UR10, RZ ;  /* 0x0000000a03027c25 */ /* 0x000fc8000f8e00ff */
[----:B------:R-:W-:Y:S01]  /*4d080*/  IMAD.MOV.U32 R2, RZ, RZ, R5 ;  /* 0x000000ffff027224 */ /* 0x000fe200078e0005 */
[----:B------:R-:W-:Y:S01]  /*4d090*/  IADD3 RZ, P1, R3, R4, RZ ;  /* 0x0000000403ff7210 */ /* 0x000fe20007f3e0ff */
[----:B------:R-:W-:-:S04]  /*4d0a0*/  IMAD.X R3, RZ, RZ, RZ, P0 ;  /* 0x000000ffff037224 */ /* 0x000fc800000e06ff */
[----:B------:R-:W-:-:S08]  /*4d0b0*/  IMAD.WIDE.U32.X R2, R11, UR11, R2, P1 ;  /* 0x0000000b0b027c25 */ /* 0x000fd000088e0402 */
.L_x_1587:
[--C-:B------:R-:W-:Y:S01]  /*4d0c0*/  SHF.R.U64 R11, R2, UR12, R3.reuse ;  /* 0x0000000c020b7c19 */ /* 0x100fe20008001203 */
[----:B------:R-:W-:Y:S01]  /*4d0d0*/  ULDC.64 UR10, c[0x0][0x620] ;  /* 0x00018800000a7ab9 */ /* 0x000fe20000000a00 */
[----:B------:R-:W-:Y:S01]  /*4d0e0*/  SHF.R.U32.HI R2, RZ, UR12, R3 ;  /* 0x0000000cff027c19 */ /* 0x000fe20008011603 */
[----:B------:R-:W-:Y:S01]  /*4d0f0*/  IMAD.MOV.U32 R3, RZ, RZ, R18 ;  /* 0x000000ffff037224 */ /* 0x000fe200078e0012 */
[----:B------:R-:W-:Y:S01]  /*4d100*/  IADD3 R13, P0, RZ, -R11, RZ ;  /* 0x8000000bff0d7210 */ /* 0x000fe20007f1e0ff */
[----:B------:R-:W-:Y:S01]  /*4d110*/  FMUL R4, R12, UR14 ;  /* 0x0000000e0c047c20 */ /* 0x000fe20008400000 */
[----:B------:R-:W-:Y:S01]  /*4d120*/  ULDC.64 UR14, c[0x0][0x640] ;  /* 0x00019000000e7ab9 */ /* 0x000fe20000000a00 */
[----:B0-----:R-:W-:Y:S02]  /*4d130*/  R2UR UR9, R10 ;  /* 0x000000000a0972ca */ /* 0x001fe400000e0000 */
[----:B------:R-:W-:Y:S01]  /*4d140*/  IMAD.X R2, RZ, RZ, ~R2, P0 ;  /* 0x000000ffff027224 */ /* 0x000fe200000e0e02 */
[----:B------:R-:W-:Y:S01]  /*4d150*/  ISETP.NE.U32.AND P0, PT, RZ, UR14, PT ;  /* 0x0000000eff007c0c */ /* 0x000fe2000bf05070 */
[----:B------:R-:W0:Y:S02]  /*4d160*/  F2I.U32.TRUNC.NTZ R4, R4 ;  /* 0x0000000400047305 */ /* 0x000e24000020f000 */
[----:B------:R-:W-:Y:S01]  /*4d170*/  IMAD R2, R2, UR10, RZ ;  /* 0x0000000a02027c24 */ /* 0x000fe2000f8e02ff */
[----:B------:R-:W-:-:S03]  /*4d180*/  ISETP.NE.AND.EX P0, PT, RZ, UR15, PT, P0 ;  /* 0x0000000fff007c0c */ /* 0x000fc6000bf05300 */
[----:B------:R-:W-:Y:S02]  /*4d190*/  IMAD R5, R13, UR11, R2 ;  /* 0x0000000b0d057c24 */ /* 0x000fe4000f8e0202 */
[----:B------:R-:W-:-:S04]  /*4d1a0*/  IMAD.MOV.U32 R2, RZ, RZ, R15 ;  /* 0x000000ffff027224 */ /* 0x000fc800078e000f */
[----:B------:R-:W-:Y:S01]  /*4d1b0*/  IMAD.WIDE.U32 R2, R13, UR10, R2 ;  /* 0x0000000a0d027c25 */ /* 0x000fe2000f8e0002 */
[----:B------:R-:W-:Y:S01]  /*4d1c0*/  ULDC UR10, c[0x0][0x618] ;  /* 0x00018600000a7ab9 */ /* 0x000fe20000000800 */
[----:B0-----:R-:W-:Y:S02]  /*4d1d0*/  R2UR UR11, R4 ;  /* 0x00000000040b72ca */ /* 0x001fe400000e0000 */
[----:B------:R-:W-:-:S05]  /*4d1e0*/  IMAD.IADD R3, R3, 0x1, R5 ;  /* 0x0000000103037824 */ /* 0x000fca00078e0205 */
[--C-:B------:R-:W-:Y:S02]  /*4d1f0*/  SHF.R.U64 R10, R2, UR10, R3.reuse ;  /* 0x0000000a020a7c19 */ /* 0x100fe40008001203 */
[----:B------:R-:W-:Y:S01]  /*4d200*/  SHF.R.U32.HI R3, RZ, UR10, R3 ;  /* 0x0000000aff037c19 */ /* 0x000fe20008011603 */
[----:B------:R-:W-:-:S03]  /*4d210*/  ULDC UR10, c[0x0][0x608] ;  /* 0x00018200000a7ab9 */ /* 0x000fc60000000800 */
[--C-:B------:R-:W-:Y:S02]  /*4d220*/  SHF.R.U64 R12, R10, UR10, R3.reuse ;  /* 0x0000000a0a0c7c19 */ /* 0x100fe40008001203 */
[----:B------:R-:W-:Y:S01]  /*4d230*/  SHF.R.U32.HI R3, RZ, UR10, R3 ;  /* 0x0000000aff037c19 */ /* 0x000fe20008011603 */
[----:B------:R-:W-:-:S03]  /*4d240*/  ULDC UR10, c[0x0][0x658] ;  /* 0x00019600000a7ab9 */ /* 0x000fc60000000800 */
[--C-:B------:R-:W-:Y:S02]  /*4d250*/  SHF.R.U64 R13, R12, UR10, R3.reuse ;  /* 0x0000000a0c0d7c19 */ /* 0x100fe40008001203 */
[----:B------:R-:W-:-:S03]  /*4d260*/  SHF.R.U32.HI R14, RZ, UR10, R3 ;  /* 0x0000000aff0e7c19 */ /* 0x000fc60008011603 */
[----:B------:R-:W-:Y:S02]  /*4d270*/  IMAD.MOV.U32 R2, RZ, RZ, R13 ;  /* 0x000000ffff027224 */ /* 0x000fe400078e000d */
[----:B------:R-:W-:Y:S01]  /*4d280*/  IMAD.MOV.U32 R3, RZ, RZ, R14 ;  /* 0x000000ffff037224 */ /* 0x000fe200078e000e */
[----:B------:R-:W-:Y:S06]  /*4d290*/  @!P0 BRA `(.L_x_1588) ;  /* 0x0000000000288947 */ /* 0x000fec0003800000 */
        /* <DEDUP_REMOVED lines=10> */
.L_x_1588:
[----:B------:R-:W-:Y:S01]  /*4d340*/  ULDC UR10, c[0x0][0x648] ;  /* 0x00019200000a7ab9 */ /* 0x000fe20000000800 */
[----:B------:R-:W-:Y:S01]  /*4d350*/  UISETP.NE.AND UP0, UPT, UR39, URZ, UPT ;  /* 0x0000003f2700728c */ /* 0x000fe2000bf05270 */
[----:B------:R-:W-:Y:S01]  /*4d360*/  SHF.R.U64 R3, R2, UR10, R3 ;  /* 0x0000000a02037c19 */ /* 0x000fe20008001203 */
[----:B------:R-:W-:Y:S01]  /*4d370*/  ULDC UR10, c[0x0][0x638] ;  /* 0x00018e00000a7ab9 */ /* 0x000fe20000000800 */
[----:B------:R-:W-:Y:S01]  /*4d380*/  UIADD3 UR11, -UR11, URZ, URZ ;  /* 0x0000003f0b0b7290 */ /* 0x000fe2000fffe13f */
[----:B------:R-:W-:Y:S02]  /*4d390*/  LOP3.LUT R12, R12, UR6, RZ, 0xc0, !PT ;  /* 0x000000060c0c7c12 */ /* 0x000fe4000f8ec0ff */
[----:B------:R-:W-:Y:S01]  /*4d3a0*/  IMAD.MOV R4, RZ, RZ, -R3 ;  /* 0x000000ffff047224 */ /* 0x000fe200078e0a03 */
[----:B------:R-:W-:Y:S02]  /*4d3b0*/  LOP3.LUT R10, R10, UR4, RZ, 0xc0, !PT ;  /* 0x000000040a0a7c12 */ /* 0x000fe4000f8ec0ff */
[----:B------:R-:W-:Y:S01]  /*4d3c0*/  IMAD R2, R3, UR5, R12 ;  /* 0x0000000503027c24 */ /* 0x000fe2000f8e020c */
[----:B------:R-:W-:Y:S01]  /*4d3d0*/  PLOP3.LUT P0, PT, PT, PT, UP0, 0x40, 0x0 ;  /* 0x000000000000781c */ /* 0x000fe20003f0e808 */
[----:B------:R-:W-:Y:S01]  /*4d3e0*/  IMAD R13, R4, UR10, R13 ;  /* 0x0000000a040d7c24 */ /* 0x000fe2000f8e020d */
[----:B------:R-:W-:Y:S01]  /*4d3f0*/  UIADD3 UR10, -UR9, URZ, URZ ;  /* 0x0000003f090a7290 */ /* 0x000fe2000fffe13f */
[----:B------:R-:W-:Y:S01]  /*4d400*/  PLOP3.LUT P1, PT, PT, PT, UP0, 0x40, 0x0 ;  /* 0x000000000000781c */ /* 0x000fe20003f2e808 */
[----:B------:R-:W-:Y:S01]  /*4d410*/  IMAD.MOV.U32 R4, RZ, RZ, 0x1 ;  /* 0x00000001ff047424 */ /* 0x000fe200078e00ff */
[----:B------:R-:W-:-:S02]  /*4d420*/  ULDC UR9, c[0x0][0x144] ;  /* 0x0000510000097ab9 */ /* 0x000fc40000000800 */
[----:B------:R-:W-:-:S03]  /*4d430*/  UIMAD UR8, UR9, UR10, UR8 ;  /* 0x0000000a090872a4 */ /* 0x000fc6000f8e0208 */
[----:B------:R-:W-:Y:S02]  /*4d440*/  ULDC UR9, c[0x0][0x148] ;  /* 0x0000520000097ab9 */ /* 0x000fe40000000800 */
[----:B------:R-:W-:-:S03]  /*4d450*/  @UP0 UIMAD UR8, UR9, UR11, UR13 ;  /* 0x0000000b090802a4 */ /* 0x000fc6000f8e020d */
[----:B------:R-:W-:Y:S02]  /*4d460*/  ULDC UR9, c[0x0][0x600] ;  /* 0x0001800000097ab9 */ /* 0x000fe40000000800 */
[----:B------:R-:W-:Y:S02]  /*4d470*/  IMAD R13, R13, UR9, R10 ;  /* 0x000000090d0d7c24 */ /* 0x000fe4000f8e020a */
[----:B------:R-:W-:Y:S01]  /*4d480*/  IMAD.U32 R3, RZ, RZ, UR8 ;  /* 0x00000008ff037e24 */ /* 0x000fe2000f8e00ff */
[----:B------:R-:W-:-:S03]  /*4d490*/  ULDC UR8, c[0x0][0x610] ;  /* 0x0001840000087ab9 */ /* 0x000fc60000000800 */
[----:B------:R-:W-:-:S05]  /*4d4a0*/  IMAD R2, R2, UR8, R3 ;  /* 0x0000000802027c24 */ /* 0x000fca000f8e0203 */
[----:B------:R-:W-:Y:S02]  /*4d4b0*/  SEL R3, R13, R2, P0 ;  /* 0x000000020d037207 */ /* 0x000fe40000000000 */
[----:B------:R-:W-:-:S07]  /*4d4c0*/  SEL R2, R2, R13, P1 ;  /* 0x0000000d02027207 */ /* 0x000fce0000800000 */
.L_x_1586:
[----:B------:R-:W-:Y:S05]  /*4d4d0*/  BSYNC B1 ;  /* 0x0000000000017941 */ /* 0x000fea0003800000 */
.L_x_1585:
[----:B------:R-:W-:-:S13]  /*4d4e0*/  LOP3.LUT P0, RZ, R4, 0xff, RZ, 0xc0, !PT ;  /* 0x000000ff04ff7812 */ /* 0x000fda000780c0ff */
[----:B------:R-:W-:Y:S05]  /*4d4f0*/  @P0 BRA `(.L_x_1589) ;  /* 0xfffffff400100947 */ /* 0x000fea000383ffff */
[----:B------:R-:W-:Y:S05]  /*4d500*/  BSYNC B0 ;  /* 0x0000000000007941 */ /* 0x000fea0003800000 */
.L_x_1578:
[----:B------:R-:W-:-:S03]  /*4d510*/  UMOV UR8, 0xffffffff ;  /* 0xffffffff00087882 */ /* 0x000fc60000000000 */
[----:B------:R-:W-:Y:S05]  /*4d520*/  BRA.DIV UR8, `(.L_x_1590) ;  /* 0x0000000608187947 */ /* 0x000fea000b800000 */
[----:B------:R-:W-:-:S13]  /*4d530*/  ELECT P6, URZ, PT ;  /* 0x00000000003f782f */ /* 0x000fda00038c0000 */
.L_x_1604:
[----:B------:R-:W-:Y:S04]  /*4d540*/  BSSY B0, `(.L_x_1591) ;  /* 0x000002c000007945 */ /* 0x000fe80003800000 */
[----:B------:R-:W-:Y:S05]  /*4d550*/  @!P6 BRA `(.L_x_1592) ;  /* 0x0000000000a8e947 */ /* 0x000fea0003800000 */
[----:B------:R-:W-:-:S04]  /*4d560*/  ULOP3.LUT UR8, UR38, 0x2, URZ, 0xfc, !UPT ;  /* 0x0000000226087892 */ /* 0x000fc8000f8efc3f */
[----:B------:R-:W-:-:S06]  /*4d570*/  UISETP.NE.AND UP0, UPT, UR8, 0x3, UPT ;  /* 0x000000030800788c */ /* 0x000fcc000bf05270 */
[----:B------:R-:W-:-:S13]  /*4d580*/  PLOP3.LUT P0, PT, PT, PT, UP0, 0x80, 0x0 ;  /* 0x000000000000781c */ /* 0x000fda0003f0f008 */
[----:B------:R-:W-:Y:S05]  /*4d590*/  @!P0 BRA `(.L_x_1593) ;  /* 0x0000000000048947 */ /* 0x000fea0003800000 */
[----:B------:R-:W-:Y:S01]  /*4d5a0*/  BPT.TRAP 0x1 ;  /* 0x000000040000795c */ /* 0x000fe20000300000 */
.L_x_1593:
[----:B------:R-:W0:Y:S01]  /*4d5b0*/  S2R R3, SR_CgaCtaId ;  /* 0x0000000000037919 */ /* 0x000e220000008800 */
[----:B------:R-:W-:-:S04]  /*4d5c0*/  MOV R2, 0x400 ;  /* 0x0000040000027802 */ /* 0x000fc80000000f00 */
[----:B0-----:R-:W-:Y:S02]  /*4d5d0*/  LEA R3, R3, R2, 0x18 ;  /* 0x0000000203037211 */ /* 0x001fe400078ec0ff */
[----:B------:R-:W-:-:S03]  /*4d5e0*/  SHF.L.U32 R2, R0, 0x1f, RZ ;  /* 0x0000001f00027819 */ /* 0x000fc600000006ff */
[----:B------:R-:W-:-:S04]  /*4d5f0*/  VIADD R3, R3, 0x20 ;  /* 0x0000002003037836 */ /* 0x000fc80000000000 */
[----:B------:R-:W-:-:S04]  /*4d600*/  IMAD R5, R6, 0x8, R3 ;  /* 0x0000000806057824 */ /* 0x000fc800078e0203 */
[----:B------:R-:W0:Y:S02]  /*4d610*/  SYNCS.PHASECHK.TRANS64.TRYWAIT P0, [R5+URZ], R2 ;  /* 0x00000002050075a7 */ /* 0x000e24000800017f */
[----:B0-----:R-:W-:Y:S05]  /*4d620*/  @!P0 BRA `(.L_x_1594) ;  /* 0x0000000000f88947 */ /* 0x001fea0003800000 */
.L_x_1605:
[----:B------:R-:W-:-:S05]  /*4d630*/  VIADD R6, R6, 0x1 ;  /* 0x0000000106067836 */ /* 0x000fca0000000000 */
[----:B------:R-:W-:-:S04]  /*4d640*/  ISETP.NE.AND P0, PT, R6, 0x4, PT ;  /* 0x000000040600780c */ /* 0x000fc80003f05270 */
[----:B0-----:R-:W-:Y:S02]  /*4d650*/  SEL R5, RZ, 0x1, P0 ;  /* 0x00000001ff057807 */ /* 0x001fe40000000000 */
[----:B------:R-:W-:Y:S02]  /*4d660*/  SEL R6, R6, RZ, P0 ;  /* 0x000000ff06067207 */ /* 0x000fe40000000000 */
[----:B------:R-:W-:-:S03]  /*4d670*/  LOP3.LUT R5, R0, R5, RZ, 0x3c, !PT ;  /* 0x0000000500057212 */ /* 0x000fc600078e3cff */
[----:B------:R-:W-:Y:S01]  /*4d680*/  IMAD R7, R6, 0x8, R3 ;  /* 0x0000000806077824 */ /* 0x000fe200078e0203 */
[----:B------:R-:W-:-:S04]  /*4d690*/  SHF.L.U32 R0, R5, 0x1f, RZ ;  /* 0x0000001f05007819 */ /* 0x000fc800000006ff */
[----:B------:R-:W0:Y:S02]  /*4d6a0*/  SYNCS.PHASECHK.TRANS64.TRYWAIT P0, [R7+URZ], R0 ;  /* 0x00000000070075a7 */ /* 0x000e24000800017f */
[----:B0-----:R-:W-:Y:S05]  /*4d6b0*/  @!P0 BRA `(.L_x_1595) ;  /* 0x0000000000e88947 */ /* 0x001fea0003800000 */
.L_x_1606:
[----:B0-----:R-:W-:-:S05]  /*4d6c0*/  VIADD R0, R6, 0x1 ;  /* 0x0000000106007836 */ /* 0x001fca0000000000 */
[----:B------:R-:W-:-:S04]  /*4d6d0*/  ISETP.NE.AND P0, PT, R0, 0x4, PT ;  /* 0x000000040000780c */ /* 0x000fc80003f05270 */
[----:B------:R-:W-:Y:S02]  /*4d6e0*/  SEL R2, RZ, 0x1, P0 ;  /* 0x00000001ff027807 */ /* 0x000fe40000000000 */
[----:B------:R-:W-:Y:S02]  /*4d6f0*/  SEL R4, R0, RZ, P0 ;  /* 0x000000ff00047207 */ /* 0x000fe40000000000 */
[----:B------:R-:W-:-:S03]  /*4d700*/  LOP3.LUT R5, R5, R2, RZ, 0x3c, !PT ;  /* 0x0000000205057212 */ /* 0x000fc600078e3cff */
[----:B------:R-:W-:Y:S01]  /*4d710*/  IMAD R7, R4, 0x8, R3 ;  /* 0x0000000804077824 */ /* 0x000fe200078e0203 */
[----:B------:R-:W-:-:S04]  /*4d720*/  SHF.L.U32 R0, R5, 0x1f, RZ ;  /* 0x0000001f05007819 */ /* 0x000fc800000006ff */
[----:B------:R-:W0:Y:S02]  /*4d730*/  SYNCS.PHASECHK.TRANS64.TRYWAIT P0, [R7+URZ], R0 ;  /* 0x00000000070075a7 */ /* 0x000e24000800017f */
[----:B0-----:R-:W-:Y:S05]  /*4d740*/  @!P0 BRA `(.L_x_1596) ;  /* 0x0000000000d88947 */ /* 0x001fea0003800000 */
.L_x_1607:
[----:B0-----:R-:W-:-:S05]  /*4d750*/  VIADD R0, R4, 0x1 ;  /* 0x0000000104007836 */ /* 0x001fca0000000000 */
[----:B------:R-:W-:-:S04]  /*4d760*/  ISETP.NE.AND P0, PT, R0, 0x4, PT ;  /* 0x000000040000780c */ /* 0x000fc80003f05270 */
[----:B------:R-:W-:Y:S02]  /*4d770*/  SEL R2, RZ, 0x1, P0 ;  /* 0x00000001ff027807 */ /* 0x000fe40000000000 */
[----:B------:R-:W-:Y:S02]  /*4d780*/  SEL R0, R0, RZ, P0 ;  /* 0x000000ff00007207 */ /* 0x000fe40000000000 */
[----:B------:R-:W-:-:S03]  /*4d790*/  LOP3.LUT R2, R5, R2, RZ, 0x3c, !PT ;  /* 0x0000000205027212 */ /* 0x000fc600078e3cff */
[----:B------:R-:W-:Y:S01]  /*4d7a0*/  IMAD R3, R0, 0x8, R3 ;  /* 0x0000000800037824 */ /* 0x000fe200078e0203 */
[----:B------:R-:W-:-:S07]  /*4d7b0*/  SHF.L.U32 R0, R2, 0x1f, RZ ;  /* 0x0000001f02007819 */ /* 0x000fce00000006ff */
.L_x_1597:
[----:B0-----:R0:W1:Y:S02]  /*4d7c0*/  SYNCS.PHASECHK.TRANS64.TRYWAIT P0, [R3+URZ], R0 ;  /* 0x00000000030075a7 */ /* 0x001064000800017f */
[----:B-1----:R-:W-:Y:S05]  /*4d7d0*/  @!P0 NANOSLEEP.SYNCS 0x989680 ;  /* 0x009896800000895d */ /* 0x002fea0003900000 */
[----:B------:R-:W1:Y:S02]  /*4d7e0*/  @!P0 SYNCS.PHASECHK.TRANS64 P0, [R3+URZ], R0 ;  /* 0x00000000030085a7 */ /* 0x000e64000800007f */
[----:B-1----:R-:W-:Y:S05]  /*4d7f0*/  @!P0 BRA `(.L_x_1597) ;  /* 0xfffffffc00f08947 */ /* 0x002fea000383ffff */
.L_x_1592:
[----:B------:R-:W-:Y:S05]  /*4d800*/  BSYNC B0 ;  /* 0x0000000000007941 */ /* 0x000fea0003800000 */
.L_x_1591:
[----:B------:R-:W-:Y:S05]  /*4d810*/  EXIT ;  /* 0x000000000000794d */ /* 0x000fea0003800000 */
.L_x_21:
[----:B-1----:R1:W2:Y:S02]  /*4d820*/  SYNCS.PHASECHK.TRANS64.TRYWAIT P1, [R3+URZ], R2 ;  /* 0x00000002030075a7 */ /* 0x0022a4000802017f */
[----:B--2---:R-:W-:Y:S05]  /*4d830*/  @!P1 NANOSLEEP.SYNCS 0x989680 ;  /* 0x009896800000995d */ /* 0x004fea0003900000 */
[----:B------:R-:W2:Y:S02]  /*4d840*/  @!P1 SYNCS.PHASECHK.TRANS64 P1, [R3+URZ], R2 ;  /* 0x00000002030095a7 */ /* 0x000ea4000802007f */
[----:B--2---:R-:W-:Y:S05]  /*4d850*/  @!P1 BRA `(.L_x_21) ;  /* 0xfffffffc00f09947 */ /* 0x004fea000383ffff */
[----:B------:R-:W-:Y:S05]  /*4d860*/  BRA `(.L_x_20) ;  /* 0xfffffb3c00c07947 */ /* 0x000fea000383ffff */
.L_x_26:
[----:B-1----:R1:W2:Y:S02]  /*4d870*/  SYNCS.PHASECHK.TRANS64.TRYWAIT P1, [R4+URZ], R5 ;  /* 0x00000005040075a7 */ /* 0x0022a4000802017f */
[----:B--2---:R-:W-:Y:S05]  /*4d880*/  @!P1 NANOSLEEP.SYNCS 0x989680 ;  /* 0x009896800000995d */ /* 0x004fea0003900000 */
[----:B------:R-:W2:Y:S02]  /*4d890*/  @!P1 SYNCS.PHASECHK.TRANS64 P1, [R4+URZ], R5 ;  /* 0x00000005040095a7 */ /* 0x000ea4000802007f */
[----:B--2---:R-:W-:Y:S05]  /*4d8a0*/  @!P1 BRA `(.L_x_26) ;  /* 0xfffffffc00f09947 */ /* 0x004fea000383ffff */
[----:B------:R-:W-:Y:S05]  /*4d8b0*/  BRA `(.L_x_25) ;  /* 0xfffffbbc006c7947 */ /* 0x000fea000383ffff */
.L_x_1579:
[----:B------:R-:W-:Y:S01]  /*4d8c0*/  BSSY B1, `(.L_x_1598) ;  /* 0x0000006000017945 */ /* 0x000fe20003800000 */
[----:B------:R-:W-:-:S07]  /*4d8d0*/  IMAD.MOV.U32 R15, RZ, RZ, -0x1 ;  /* 0xffffffffff0f7424 */ /* 0x000fce00078e00ff */
[----:B------:R-:W-:Y:S05]  /*4d8e0*/  WARPSYNC.COLLECTIVE R15, `(.L_x_1599) ;  /* 0x000000000f0c7348 */ /* 0x000fea0003c00000 */
[----:B------:R-:W-:Y:S02]  /*4d8f0*/  ELECT P6, UR62, PT ;  /* 0x00000000003e782f */ /* 0x000fe400038c0000 */
[----:B------:R-:W-:Y:S01]  /*4d900*/  MOV R14, UR62 ;  /* 0x0000003e000e7c02 */ /* 0x000fe20008000f00 */
[----:B------:R-:W-:Y:S10]  /*4d910*/  ENDCOLLECTIVE ;  /* 0x000000000000791b */ /* 0x000ff40003800000 */
.L_x_1599:
[----:B------:R-:W-:Y:S05]  /*4d920*/  BSYNC B1 ;  /* 0x0000000000017941 */ /* 0x000fea0003800000 */
.L_x_1598:
[----:B------:R-:W-:Y:S05]  /*4d930*/  BRA `(.L_x_1600) ;  /* 0xfffffff0000c7947 */ /* 0x000fea000383ffff */
.L_x_1582:
[----:B0-----:R0:W1:Y:S02]  /*4d940*/  SYNCS.PHASECHK.TRANS64.TRYWAIT P0, [R15+URZ+0x20], R12 ;  /* 0x0000200c0f0075a7 */ /* 0x001064000800017f */
[----:B-1----:R-:W-:Y:S05]  /*4d950*/  @!P0 NANOSLEEP.SYNCS 0x989680 ;  /* 0x009896800000895d */ /* 0x002fea0003900000 */
[----:B------:R-:W1:Y:S02]  /*4d960*/  @!P0 SYNCS.PHASECHK.TRANS64 P0, [R15+URZ+0x20], R12 ;  /* 0x0000200c0f0085a7 */ /* 0x000e64000800007f */
[----:B-1----:R-:W-:Y:S05]  /*4d970*/  @!P0 BRA `(.L_x_1582) ;  /* 0xfffffffc00f08947 */ /* 0x002fea000383ffff */
[----:B------:R-:W-:Y:S05]  /*4d980*/  BRA `(.L_x_1601) ;  /* 0xfffffff0003c7947 */ /* 0x000fea000383ffff */
.L_x_1590:
[----:B------:R-:W-:Y:S01]  /*4d990*/  BSSY B0, `(.L_x_1602) ;  /* 0x0000006000007945 */ /* 0x000fe20003800000 */
[----:B------:R-:W-:-:S07]  /*4d9a0*/  IMAD.MOV.U32 R15, RZ, RZ, -0x1 ;  /* 0xffffffffff0f7424 */ /* 0x000fce00078e00ff */
[----:B------:R-:W-:Y:S05]  /*4d9b0*/  WARPSYNC.COLLECTIVE R15, `(.L_x_1603) ;  /* 0x000000000f0c7348 */ /* 0x000fea0003c00000 */
[----:B------:R-:W-:Y:S02]  /*4d9c0*/  ELECT P6, UR62, PT ;  /* 0x00000000003e782f */ /* 0x000fe400038c0000 */
[----:B------:R-:W-:Y:S01]  /*4d9d0*/  MOV R14, UR62 ;  /* 0x0000003e000e7c02 */ /* 0x000fe20008000f00 */
[----:B------:R-:W-:Y:S10]  /*4d9e0*/  ENDCOLLECTIVE ;  /* 0x000000000000791b */ /* 0x000ff40003800000 */
.L_x_1603:
[----:B------:R-:W-:Y:S05]  /*4d9f0*/  BSYNC B0 ;  /* 0x0000000000007941 */ /* 0x000fea0003800000 */
.L_x_1602:
[----:B------:R-:W-:Y:S05]  /*4da00*/  BRA `(.L_x_1604) ;  /* 0xfffffff800cc7947 */ /* 0x000fea000383ffff */
.L_x_1594:
[----:B0-----:R0:W1:Y:S02]  /*4da10*/  SYNCS.PHASECHK.TRANS64.TRYWAIT P0, [R5+URZ], R2 ;  /* 0x00000002050075a7 */ /* 0x001064000800017f */
[----:B-1----:R-:W-:Y:S05]  /*4da20*/  @!P0 NANOSLEEP.SYNCS 0x989680 ;  /* 0x009896800000895d */ /* 0x002fea0003900000 */
[----:B------:R-:W1:Y:S02]  /*4da30*/  @!P0 SYNCS.PHASECHK.TRANS64 P0, [R5+URZ], R2 ;  /* 0x00000002050085a7 */ /* 0x000e64000800007f */
[----:B-1----:R-:W-:Y:S05]  /*4da40*/  @!P0 BRA `(.L_x_1594) ;  /* 0xfffffffc00f08947 */ /* 0x002fea000383ffff */
[----:B------:R-:W-:Y:S05]  /*4da50*/  BRA `(.L_x_1605) ;  /* 0xfffffff800f47947 */ /* 0x000fea000383ffff */
.L_x_1595:
[----:B0-----:R0:W1:Y:S02]  /*4da60*/  SYNCS.PHASECHK.TRANS64.TRYWAIT P0, [R7+URZ], R0 ;  /* 0x00000000070075a7 */ /* 0x001064000800017f */
[----:B-1----:R-:W-:Y:S05]  /*4da70*/  @!P0 NANOSLEEP.SYNCS 0x989680 ;  /* 0x009896800000895d */ /* 0x002fea0003900000 */
[----:B------:R-:W1:Y:S02]  /*4da80*/  @!P0 SYNCS.PHASECHK.TRANS64 P0, [R7+URZ], R0 ;  /* 0x00000000070085a7 */ /* 0x000e64000800007f */
[----:B-1----:R-:W-:Y:S05]  /*4da90*/  @!P0 BRA `(.L_x_1595) ;  /* 0xfffffffc00f08947 */ /* 0x002fea000383ffff */
[----:B------:R-:W-:Y:S05]  /*4daa0*/  BRA `(.L_x_1606) ;  /* 0xfffffffc00047947 */ /* 0x000fea000383ffff */
.L_x_1596:
[----:B0-----:R0:W1:Y:S02]  /*4dab0*/  SYNCS.PHASECHK.TRANS64.TRYWAIT P0, [R7+URZ], R0 ;  /* 0x00000000070075a7 */ /* 0x001064000800017f */
[----:B-1----:R-:W-:Y:S05]  /*4dac0*/  @!P0 NANOSLEEP.SYNCS 0x989680 ;  /* 0x009896800000895d */ /* 0x002fea0003900000 */
[----:B------:R-:W1:Y:S02]  /*4dad0*/  @!P0 SYNCS.PHASECHK.TRANS64 P0, [R7+URZ], R0 ;  /* 0x00000000070085a7 */ /* 0x000e64000800007f */
[----:B-1----:R-:W-:Y:S05]  /*4dae0*/  @!P0 BRA `(.L_x_1596) ;  /* 0xfffffffc00f08947 */ /* 0x002fea000383ffff */
[----:B------:R-:W-:Y:S05]  /*4daf0*/  BRA `(.L_x_1607) ;  /* 0xfffffffc00147947 */ /* 0x000fea000383ffff */
.L_x_1608:
[----:B------:R-:W-:-:S00]  /*4db00*/  BRA `(.L_x_1608) ;  /* 0xfffffffc00fc7947 */ /* 0x000fc0000383ffff */
[----:B------:R-:W-:-:S00]  /*4db10*/  NOP ;  /* 0x0000000000007918 */ /* 0x000fc00000000000 */
        /* <DEDUP_REMOVED lines=14> */
.L_x_1609:


//--------------------- .nv.global.init           --------------------------
	.section	.nv.global.init,"aw",@progbits
.nv.global.init:
	.type		$str$22,@object
	.size		$str$22,($str$23 - $str$22)
$str$22:
        /*0000*/ 	.byte	0x6b, 0x5f, 0x74, 0x69, 0x6c, 0x65, 0x5f, 0x63, 0x6f, 0x75, 0x6e, 0x74, 0x20, 0x3e, 0x3d, 0x20
        /*0010*/ 	.byte	0x31, 0x00
	.type		$str$23,@object
	.size		$str$23,(__unnamed_1 - $str$23)
$str$23:
        /*0012*/ 	.byte	0x2f, 0x74, 0x6d, 0x70, 0x2f, 0x63, 0x75, 0x74, 0x6c, 0x61, 0x73, 0x73, 0x5f, 0x73, 0x77, 0x65
        /*0022*/ 	.byte	0x65, 0x70, 0x5f, 0x73, 0x72, 0x63, 0x2f, 0x69, 0x6e, 0x63, 0x6c, 0x75, 0x64, 0x65, 0x2f, 0x63
        /*0032*/ 	.byte	0x75, 0x74, 0x6c, 0x61, 0x73, 0x73, 0x2f, 0x67, 0x65, 0x6d, 0x6d, 0x2f, 0x63, 0x6f, 0x6c, 0x6c
        /*0042*/ 	.byte	0x65, 0x63, 0x74, 0x69, 0x76, 0x65, 0x2f, 0x73, 0x6d, 0x39, 0x30, 0x5f, 0x6d, 0x6d, 0x61, 0x5f
        /*0052*/ 	.byte	0x74, 0x6d, 0x61, 0x5f, 0x67, 0x6d, 0x6d, 0x61, 0x5f, 0x73, 0x73, 0x5f, 0x77, 0x61, 0x72, 0x70
        /*0062*/ 	.byte	0x73, 0x70, 0x65, 0x63, 0x69, 0x61, 0x6c, 0x69, 0x7a, 0x65, 0x64, 0x2e, 0x68, 0x70, 0x70, 0x00
	.type		__unnamed_1,@object
	.size		__unnamed_1,(.L_0 - __unnamed_1)
__unnamed_1:
        /* <DEDUP_REMOVED lines=173> */
        /*0b42*/ 	.byte	0x74, 0x65, 0x3a, 0x3a, 0x69, 0x64, 0x65, 0x6e, 0x74, 0x69, 0x74, 0x79, 0x5d, 0x00
.L_0:


//--------------------- .nv.shared._ZN7cutlass13device_kernelINS_4gemm6kernel13GemmUniversalIN4cute5tupleIJiiiiEEENS1_10collective13CollectiveMmaINS1_34MainloopSm90TmaGmmaWarpSpecializedILi4ENS5_IJNS4_1CILi2EEENSA_ILi1EEESC_EEENS1_35KernelTmaWarpSpecializedCooperativeEEENS5_IJNSA_ILi384EEENSA_ILi512EEENSA_ILi64EEEEEEaNS5_IJlSC_lEEEaSK_NS4_8TiledMMAINS4_8MMA_AtomIJNS4_4SM904GMMA27MMA_64x256x32_S32S8S8_SS_TNEEEENS4_6LayoutISD_NS5_IJSC_NSA_ILi0EEESS_EEEEENS5_IJNS4_10UnderscoreESV_SV_EEEEENS4_13SM90_TMA_LOADENS4_14ComposedLayoutINS4_7SwizzleILi2ELi4ELi3EEENS4_18smem_ptr_flag_bitsILi8EEENSR_INS5_IJNSA_ILi8EEESI_EEENS5_IJSI_SC_EEEEEEEvNS4_8identityENS4_23SM90_TMA_LOAD_MULTICASTES18_vS19_EENS_8epilogue10collective6detail29Sm90TmaWarpSpecializedAdapterINS1D_15DefaultEpilogueIaSK_SK_NS1C_6thread17LinearCombinationIaLi1EiiLNS1H_9ScaleType4KindE0ELNS_15FloatRoundStyleE2EaEENS1_15EpilogueDefaultEEEEEvvEEEEvNT_6ParamsE --------------------------
	.section	.nv.shared._ZN7cutlass13device_kernelINS_4gemm6kernel13GemmUniversalIN4cute5tupleIJiiiiEEENS1_10collective13CollectiveMmaINS1_34MainloopSm90TmaGmmaWarpSpecializedILi4ENS5_IJNS4_1CILi2EEENSA_ILi1EEESC_EEENS1_35KernelTmaWarpSpecializedCooperativeEEENS5_IJNSA_ILi384EEENSA_ILi512EEENSA_ILi64EEEEEEaNS5_IJlSC_lEEEaSK_NS4_8TiledMMAINS4_8MMA_AtomIJNS4_4SM904GMMA27MMA_64x256x32_S32S8S8_SS_TNEEEENS4_6LayoutISD_NS5_IJSC_NSA_ILi0EEESS_EEEEENS5_IJNS4_10UnderscoreESV_SV_EEEEENS4_13SM90_TMA_LOADENS4_14ComposedLayoutINS4_7SwizzleILi2ELi4ELi3EEENS4_18smem_ptr_flag_bitsILi8EEENSR_INS5_IJNSA_ILi8EEESI_EEENS5_IJSI_SC_EEEEEEEvNS4_8identityENS4_23SM90_TMA_LOAD_MULTICASTES18_vS19_EENS_8epilogue10collective6detail29Sm90TmaWarpSpecializedAdapterINS1D_15DefaultEpilogueIaSK_SK_NS1C_6thread17LinearCombinationIaLi1EiiLNS1H_9ScaleType4KindE0ELNS_15FloatRoundStyleE2EaEENS1_15EpilogueDefaultEEEEEvvEEEEvNT_6ParamsE,"aw",@nobits
	.sectionflags	@""
	.align	16
	.zero		1024


//--------------------- .nv.shared.reserved.0     --------------------------
	.section	.nv.shared.reserved.0,"aw",@nobits
	.weak		__nv_reservedSMEM_offset_0_alias
	.size		__nv_reservedSMEM_offset_0_alias, 0, 0
	.other		__nv_reservedSMEM_offset_0_alias,@"STO_CUDA_RESERVED_SHARED STV_DEFAULT"
__nv_reservedSMEM_offset_0_alias:
	.zero		0


//--------------------- .nv.global                --------------------------
	.section	.nv.global,"aw",@nobits
.nv.global:
	.type		_ZN39_INTERNAL_c5547c9b_4_k_cu_4f700f91_70114cute1_E,@object
	.size		_ZN39_INTERNAL_c5547c9b_4_k_cu_4f700f91_70114cute1_E,(_ZN39_INTERNAL_c5547c9b_4_k_cu_4f700f91_70114cuda3std3__45__cpo6cbeginE - _ZN39_INTERNAL_c5547c9b_4_k_cu_4f700f91_70114cute1_E)
_ZN39_INTERNAL_c5547c9b_4_k_cu_4f700f91_70114cute1_E:
	.zero		1
	.type		_ZN39_INTERNAL_c5547c9b_4_k_cu_4f700f91_70114cuda3std3__45__cpo6cbeginE,@object
	.size		_ZN39_INTERNAL_c5547c9b_4_k_cu_4f700f91_70114cuda3std3__45__cpo6cbeginE,(_ZN39_INTERNAL_c5547c9b_4_k_cu_4f700f91_70114cuda3std3__48in_placeE - _ZN39_INTERNAL_c5547c9b_4_k_cu_4f700f91_70114cuda3std3__45__cpo6cbeginE)
_ZN39_INTERNAL_c5547c9b_4_k_cu_4f700f91_70114cuda3std3__45__cpo6cbeginE:
	.zero		1
	.type		_ZN39_INTERNAL_c5547c9b_4_k_cu_4f700f91_70114cuda3std3__48in_placeE,@object
	.size		_ZN39_INTERNAL_c5547c9b_4_k_cu_4f700f91_70114cuda3std3__48in_placeE,(_ZN39_INTERNAL_c5547c9b_4_k_cu_4f700f91_70114cuda3std6ranges3__45__cpo9iter_moveE - _ZN39_INTERNAL_c5547c9b_4_k_cu_4f700f91_70114cuda3std3__48in_placeE)
_ZN39_INTERNAL_c5547c9b_4_k_cu_4f700f91_70114cuda3std3__48in_placeE:
	.zero		1
	.type		_ZN39_INTERNAL_c5547c9b_4_k_cu_4f700f91_70114cuda3std6ranges3__45__cpo9iter_moveE,@object
	.size		_ZN39_INTERNAL_c5547c9b_4_k_cu_4f700f91_70114cuda3std6ranges3__45__cpo9iter_moveE,(_ZN39_INTERNAL_c5547c9b_4_k_cu_4f700f91_70114cuda3std3__45__cpo5beginE - _ZN39_INTERNAL_c5547c9b_4_k_cu_4f700f91_70114cuda3std6ranges3__45__cpo9iter_moveE)
_ZN39_INTERNAL_c5547c9b_4_k_cu_4f700f91_70114cuda3std6ranges3__45__cpo9iter_moveE:
	.zero		1
	.type		_ZN39_INTERNAL_c5547c9b_4_k_cu_4f700f91_70114cuda3std3__45__cpo5beginE,@object
	.size		_ZN39_INTERNAL_c5547c9b_4_k_cu_4f700f91_70114cuda3std3__45__cpo5beginE,(_ZN39_INTERNAL_c5547c9b_4_k_cu_4f700f91_70114cuda3std3__441_GLOBAL__N__c5547c9b_4_k_cu_4f700f91_70116ignoreE - _ZN39_INTERNAL_c5547c9b_4_k_cu_4f700f91_70114cuda3std3__45__cpo5beginE)
_ZN39_INTERNAL_c5547c9b_4_k_cu_4f700f91_70114cuda3std3__45__cpo5beginE:
	.zero		1
	.type		_ZN39_INTERNAL_c5547c9b_4_k_cu_4f700f91_70114cuda3std3__441_GLOBAL__N__c5547c9b_4_k_cu_4f700f91_70116ignoreE,@object
	.size		_ZN39_INTERNAL_c5547c9b_4_k_cu_4f700f91_70114cuda3std3__441_GLOBAL__N__c5547c9b_4_k_cu_4f700f91_70116ignoreE,(_ZN39_INTERNAL_c5547c9b_4_k_cu_4f700f91_70114cute7productE - _ZN39_INTERNAL_c5547c9b_4_k_cu_4f700f91_70114cuda3std3__441_GLOBAL__N__c5547c9b_4_k_cu_4f700f91_70116ignoreE)
_ZN39_INTERNAL_c5547c9b_4_k_cu_4f700f91_70114cuda3std3__441_GLOBAL__N__c5547c9b_4_k_cu_4f700f91_70116ignoreE:
	.zero		1
	.type		_ZN39_INTERNAL_c5547c9b_4_k_cu_4f700f91_70114cute7productE,@object
	.size		_ZN39_INTERNAL_c5547c9b_4_k_cu_4f700f91_70114cute7productE,(_ZN39_INTERNAL_c5547c9b_4_k_cu_4f700f91_70114cuda3std3__45__cpo3endE - _ZN39_INTERNAL_c5547c9b_4_k_cu_4f700f91_70114cute7productE)
_ZN39_INTERNAL_c5547c9b_4_k_cu_4f700f91_70114cute7productE:
	.zero		1
	.type		_ZN39_INTERNAL_c5547c9b_4_k_cu_4f700f91_70114cuda3std3__45__cpo3endE,@object
	.size		_ZN39_INTERNAL_c5547c9b_4_k_cu_4f700f91_70114cuda3std3__45__cpo3endE,(_ZN39_INTERNAL_c5547c9b_4_k_cu_4f700f91_70114cuda3std3__419piecewise_constructE - _ZN39_INTERNAL_c5547c9b_4_k_cu_4f700f91_70114cuda3std3__45__cpo3endE)
_ZN39_INTERNAL_c5547c9b_4_k_cu_4f700f91_70114cuda3std3__45__cpo3endE:
	.zero		1
	.type		_ZN39_INTERNAL_c5547c9b_4_k_cu_4f700f91_70114cuda3std3__419piecewise_constructE,@object
	.size		_ZN39_INTERNAL_c5547c9b_4_k_cu_4f700f91_70114cuda3std3__419piecewise_constructE,(_ZN39_INTERNAL_c5547c9b_4_k_cu_4f700f91_70114cuda3std3__45__cpo4cendE - _ZN39_INTERNAL_c5547c9b_4_k_cu_4f700f91_70114cuda3std3__419piecewise_constructE)
_ZN39_INTERNAL_c5547c9b_4_k_cu_4f700f91_70114cuda3std3__419piecewise_constructE:
	.zero		1
	.type		_ZN39_INTERNAL_c5547c9b_4_k_cu_4f700f91_70114cuda3std3__45__cpo4cendE,@object
	.size		_ZN39_INTERNAL_c5547c9b_4_k_cu_4f700f91_70114cuda3std3__45__cpo4cendE,(_ZN39_INTERNAL_c5547c9b_4_k_cu_4f700f91_70114cuda3std6ranges3__45__cpo4swapE - _ZN39_INTERNAL_c5547c9b_4_k_cu_4f700f91_70114cuda3std3__45__cpo4cendE)
_ZN39_INTERNAL_c5547c9b_4_k_cu_4f700f91_70114cuda3std3__45__cpo4cendE:
	.zero		1
	.type		_ZN39_INTERNAL_c5547c9b_4_k_cu_4f700f91_70114cuda3std6ranges3__45__cpo4swapE,@object
	.size		_ZN39_INTERNAL_c5547c9b_4_k_cu_4f700f91_70114cuda3std6ranges3__45__cpo4swapE,(.L_8 - _ZN39_INTERNAL_c5547c9b_4_k_cu_4f700f91_70114cuda3std6ranges3__45__cpo4swapE)
_ZN39_INTERNAL_c5547c9b_4_k_cu_4f700f91_70114cuda3std6ranges3__45__cpo4swapE:
	.zero		1
.L_8:


//--------------------- .nv.constant0._ZN7cutlass13device_kernelINS_4gemm6kernel13GemmUniversalIN4cute5tupleIJiiiiEEENS1_10collective13CollectiveMmaINS1_34MainloopSm90TmaGmmaWarpSpecializedILi4ENS5_IJNS4_1CILi2EEENSA_ILi1EEESC_EEENS1_35KernelTmaWarpSpecializedCooperativeEEENS5_IJNSA_ILi384EEENSA_ILi512EEENSA_ILi64EEEEEEaNS5_IJlSC_lEEEaSK_NS4_8TiledMMAINS4_8MMA_AtomIJNS4_4SM904GMMA27MMA_64x256x32_S32S8S8_SS_TNEEEENS4_6LayoutISD_NS5_IJSC_NSA_ILi0EEESS_EEEEENS5_IJNS4_10UnderscoreESV_SV_EEEEENS4_13SM90_TMA_LOADENS4_14ComposedLayoutINS4_7SwizzleILi2ELi4ELi3EEENS4_18smem_ptr_flag_bitsILi8EEENSR_INS5_IJNSA_ILi8EEESI_EEENS5_IJSI_SC_EEEEEEEvNS4_8identityENS4_23SM90_TMA_LOAD_MULTICASTES18_vS19_EENS_8epilogue10collective6detail29Sm90TmaWarpSpecializedAdapterINS1D_15DefaultEpilogueIaSK_SK_NS1C_6thread17LinearCombinationIaLi1EiiLNS1H_9ScaleType4KindE0ELNS_15FloatRoundStyleE2EaEENS1_15EpilogueDefaultEEEEEvvEEEEvNT_6ParamsE --------------------------
	.section	.nv.constant0._ZN7cutlass13device_kernelINS_4gemm6kernel13GemmUniversalIN4cute5tupleIJiiiiEEENS1_10collective13CollectiveMmaINS1_34MainloopSm90TmaGmmaWarpSpecializedILi4ENS5_IJNS4_1CILi2EEENSA_ILi1EEESC_EEENS1_35KernelTmaWarpSpecializedCooperativeEEENS5_IJNSA_ILi384EEENSA_ILi512EEENSA_ILi64EEEEEEaNS5_IJlSC_lEEEaSK_NS4_8TiledMMAINS4_8MMA_AtomIJNS4_4SM904GMMA27MMA_64x256x32_S32S8S8_SS_TNEEEENS4_6LayoutISD_NS5_IJSC_NSA_ILi0EEESS_EEEEENS5_IJNS4_10UnderscoreESV_SV_EEEEENS4_13SM90_TMA_LOADENS4_14ComposedLayoutINS4_7SwizzleILi2ELi4ELi3EEENS4_18smem_ptr_flag_bitsILi8EEENSR_INS5_IJNSA_ILi8EEESI_EEENS5_IJSI_SC_EEEEEEEvNS4_8identityENS4_23SM90_TMA_LOAD_MULTICASTES18_vS19_EENS_8epilogue10collective6detail29Sm90TmaWarpSpecializedAdapterINS1D_15DefaultEpilogueIaSK_SK_NS1C_6thread17LinearCombinationIaLi1EiiLNS1H_9ScaleType4KindE0ELNS_15FloatRoundStyleE2EaEENS1_15EpilogueDefaultEEEEEvvEEEEvNT_6ParamsE,"a",@progbits
	.sectionflags	@""
	.align	4
.nv.constant0._ZN7cutlass13device_kernelINS_4gemm6kernel13GemmUniversalIN4cute5tupleIJiiiiEEENS1_10collective13CollectiveMmaINS1_34MainloopSm90TmaGmmaWarpSpecializedILi4ENS5_IJNS4_1CILi2EEENSA_ILi1EEESC_EEENS1_35KernelTmaWarpSpecializedCooperativeEEENS5_IJNSA_ILi384EEENSA_ILi512EEENSA_ILi64EEEEEEaNS5_IJlSC_lEEEaSK_NS4_8TiledMMAINS4_8MMA_AtomIJNS4_4SM904GMMA27MMA_64x256x32_S32S8S8_SS_TNEEEENS4_6LayoutISD_NS5_IJSC_NSA_ILi0EEESS_EEEEENS5_IJNS4_10UnderscoreESV_SV_EEEEENS4_13SM90_TMA_LOADENS4_14ComposedLayoutINS4_7SwizzleILi2ELi4ELi3EEENS4_18smem_ptr_flag_bitsILi8EEENSR_INS5_IJNSA_ILi8EEESI_EEENS5_IJSI_SC_EEEEEEEvNS4_8identityENS4_23SM90_TMA_LOAD_MULTICASTES18_vS19_EENS_8epilogue10collective6detail29Sm90TmaWarpSpecializedAdapterINS1D_15DefaultEpilogueIaSK_SK_NS1C_6thread17LinearCombinationIaLi1EiiLNS1H_9ScaleType4KindE0ELNS_15FloatRoundStyleE2EaEENS1_15EpilogueDefaultEEEEEvvEEEEvNT_6ParamsE:
	.zero		1664


//--------------------- SYMBOLS --------------------------

	.type		.nv.reservedSmem.offset0,@object
	.size		.nv.reservedSmem.offset0,0x4
	.type		__assertfail,@function
